def matmul_kernel(
    a_ptr,
    b_ptr,
    c_ptr,
    M,
    N,
    K,
    stride_am,
    stride_ak,
    stride_bk,
    stride_bn,
    stride_cm,
    stride_cn,
    BLOCK_M: tl.constexpr,
    BLOCK_N: tl.constexpr,
    BLOCK_K: tl.constexpr,
    GROUP_M: tl.constexpr,
):
    pid = tl.program_id(axis=0)
    num_pid_m = tl.cdiv(M, BLOCK_M)
    num_pid_n = tl.cdiv(N, BLOCK_N)
    num_pid_in_group = GROUP_M * num_pid_n
    group_id = pid // num_pid_in_group
    first_pid_m = group_id * GROUP_M
    group_size_m = min(num_pid_m - first_pid_m, GROUP_M)
    pid_m = first_pid_m + ((pid % num_pid_in_group) % group_size_m)
    pid_n = (pid % num_pid_in_group) // group_size_m

    offs_am = (pid_m * BLOCK_M + tl.arange(0, BLOCK_M)) % M
    offs_bn = (pid_n * BLOCK_N + tl.arange(0, BLOCK_N)) % N
    offs_k = tl.arange(0, BLOCK_K)
    a_ptrs = a_ptr + offs_am[:, None] * stride_am + offs_k[None, :] * stride_ak
    b_ptrs = b_ptr + offs_k[:, None] * stride_bk + offs_bn[None, :] * stride_bn

    acc = tl.zeros((BLOCK_M, BLOCK_N), dtype=tl.float32)
    for kk in range(0, tl.cdiv(K, BLOCK_K)):
        a = tl.load(a_ptrs, mask=offs_k[None, :] < K - kk * BLOCK_K, other=0.0)
        b = tl.load(b_ptrs, mask=offs_k[:, None] < K - kk * BLOCK_K, other=0.0)
        acc = tl.dot(a, b, acc)
        a_ptrs += BLOCK_K * stride_ak
        b_ptrs += BLOCK_K * stride_bk

    c = acc.to(c_ptr.dtype.element_ty)
    offs_cm = pid_m * BLOCK_M + tl.arange(0, BLOCK_M)
    offs_cn = pid_n * BLOCK_N + tl.arange(0, BLOCK_N)
    c_ptrs = c_ptr + offs_cm[:, None] * stride_cm + offs_cn[None, :] * stride_cn
    mask = (offs_cm[:, None] < M) & (offs_cn[None, :] < N)
    tl.store(c_ptrs, c, mask=mask)

# config = {"BLOCK_K": 128, "BLOCK_M": 64, "BLOCK_N": 512, "GROUP_M": 8, "arch": "sm_90", "dtype": "bf16", "num_ctas": 2, "num_stages": 3, "num_warps": 4}
# arch = sm_90


// ===== COMPILED SASS (sm_90a) =====

	.target	sm_90a

	.elftype	@"ET_EXEC"


//--------------------- .note.nv.tkinfo           --------------------------
	.section	.note.nv.tkinfo,"",@"SHT_NOTE"
	.sectionflags	@"SHF_NOTE_NV_TKINFO"
	.tkinfo
        /*0018*/ 	.word	0x00000002
        /*0030*/ 	.string	""
        /*0030*/ 	.string	"ptxas"
        /*0030*/ 	.string	"Cuda compilation tools, release 13.0, V13.0.88"
        /*0030*/ 	.string	"Build cuda_13.0.r13.0/compiler.36424714_0"
        /*0030*/ 	.string	"-v  -suppress-debug-info  -lineinfo  -arch sm_90a "



//--------------------- .note.nv.cuinfo           --------------------------
	.section	.note.nv.cuinfo,"",@"SHT_NOTE"
	.sectionflags	@"SHF_NOTE_NV_CUINFO"
        /*0018*/ 	.short	0x0002
        /*001a*/ 	.short	0x005a
        /*001c*/ 	.short	0x0082
	.zero		2


//--------------------- .nv.info                  --------------------------
	.section	.nv.info,"",@"SHT_CUDA_INFO"
	.align	4


	//----- nvinfo : EIATTR_REGCOUNT
	.align		4
        /*0000*/ 	.byte	0x04, 0x2f
        /*0002*/ 	.short	(.L_1 - .L_0)
	.align		4
.L_0:
        /*0004*/ 	.word	index@(matmul_kernel)
        /*0008*/ 	.word	0x000000ff


	//----- nvinfo : EIATTR_FRAME_SIZE
	.align		4
.L_1:
        /*000c*/ 	.byte	0x04, 0x11
        /*000e*/ 	.short	(.L_3 - .L_2)
	.align		4
.L_2:
        /*0010*/ 	.word	index@(matmul_kernel)
        /*0014*/ 	.word	0x00000b98


	//----- nvinfo : EIATTR_MIN_STACK_SIZE
	.align		4
.L_3:
        /*0018*/ 	.byte	0x04, 0x12
        /*001a*/ 	.short	(.L_5 - .L_4)
	.align		4
.L_4:
        /*001c*/ 	.word	index@(matmul_kernel)
        /*0020*/ 	.word	0x00000b98
.L_5:


//--------------------- .nv.compat                --------------------------
	.section	.nv.compat,"",@"SHT_CUDA_COMPAT_INFO"
	.align	4
        /*0000*/ 	.byte	0x02, 0x09, 0x01, 0x00, 0x02, 0x02, 0x04, 0x00, 0x02, 0x05, 0x05, 0x00, 0x03, 0x07, 0x01, 0x01
        /*0010*/ 	.byte	0x02, 0x03, 0x00, 0x00, 0x02, 0x06, 0x01, 0x00, 0x04, 0x0b, 0x08, 0x00, 0x00, 0x00, 0x00, 0x00
        /*0020*/ 	.byte	0x00, 0x00, 0x00, 0x00


//--------------------- .nv.info.matmul_kernel    --------------------------
	.section	.nv.info.matmul_kernel,"",@"SHT_CUDA_INFO"
	.sectionflags	@""
	.align	4


	//----- nvinfo : EIATTR_CUDA_API_VERSION
	.align		4
        /*0000*/ 	.byte	0x04, 0x37
        /*0002*/ 	.short	(.L_7 - .L_6)
.L_6:
        /*0004*/ 	.word	0x00000082


	//----- nvinfo : EIATTR_KPARAM_INFO
	.align		4
.L_7:
        /*0008*/ 	.byte	0x04, 0x17
        /*000a*/ 	.short	(.L_9 - .L_8)
.L_8:
        /*000c*/ 	.word	0x00000000
        /*0010*/ 	.short	0x000d
        /*0012*/ 	.short	0x0048
        /*0014*/ 	.byte	0x00, 0xf4, 0x21, 0x00


	//----- nvinfo : EIATTR_KPARAM_INFO
	.align		4
.L_9:
        /*0018*/ 	.byte	0x04, 0x17
        /*001a*/ 	.short	(.L_11 - .L_10)
.L_10:
        /*001c*/ 	.word	0x00000000
        /*0020*/ 	.short	0x000c
        /*0022*/ 	.short	0x0040
        /*0024*/ 	.byte	0x00, 0xf4, 0x21, 0x00


	//----- nvinfo : EIATTR_KPARAM_INFO
	.align		4
.L_11:
        /*0028*/ 	.byte	0x04, 0x17
        /*002a*/ 	.short	(.L_13 - .L_12)
.L_12:
        /*002c*/ 	.word	0x00000000
        /*0030*/ 	.short	0x000b
        /*0032*/ 	.short	0x0038
        /*0034*/ 	.byte	0x00, 0xf0, 0x11, 0x00


	//----- nvinfo : EIATTR_KPARAM_INFO
	.align		4
.L_13:
        /*0038*/ 	.byte	0x04, 0x17
        /*003a*/ 	.short	(.L_15 - .L_14)
.L_14:
        /*003c*/ 	.word	0x00000000
        /*0040*/ 	.short	0x000a
        /*0042*/ 	.short	0x0034
        /*0044*/ 	.byte	0x00, 0xf0, 0x11, 0x00


	//----- nvinfo : EIATTR_KPARAM_INFO
	.align		4
.L_15:
        /*0048*/ 	.byte	0x04, 0x17
        /*004a*/ 	.short	(.L_17 - .L_16)
.L_16:
        /*004c*/ 	.word	0x00000000
        /*0050*/ 	.short	0x0009
        /*0052*/ 	.short	0x0030
        /*0054*/ 	.byte	0x00, 0xf0, 0x11, 0x00


	//----- nvinfo : EIATTR_KPARAM_INFO
	.align		4
.L_17:
        /*0058*/ 	.byte	0x04, 0x17
        /*005a*/ 	.short	(.L_19 - .L_18)
.L_18:
        /*005c*/ 	.word	0x00000000
        /*0060*/ 	.short	0x0008
        /*0062*/ 	.short	0x002c
        /*0064*/ 	.byte	0x00, 0xf0, 0x11, 0x00


	//----- nvinfo : EIATTR_KPARAM_INFO
	.align		4
.L_19:
        /*0068*/ 	.byte	0x04, 0x17
        /*006a*/ 	.short	(.L_21 - .L_20)
.L_20:
        /*006c*/ 	.word	0x00000000
        /*0070*/ 	.short	0x0007
        /*0072*/ 	.short	0x0028
        /*0074*/ 	.byte	0x00, 0xf0, 0x11, 0x00


	//----- nvinfo : EIATTR_KPARAM_INFO
	.align		4
.L_21:
        /*0078*/ 	.byte	0x04, 0x17
        /*007a*/ 	.short	(.L_23 - .L_22)
.L_22:
        /*007c*/ 	.word	0x00000000
        /*0080*/ 	.short	0x0006
        /*0082*/ 	.short	0x0024
        /*0084*/ 	.byte	0x00, 0xf0, 0x11, 0x00


	//----- nvinfo : EIATTR_KPARAM_INFO
	.align		4
.L_23:
        /*0088*/ 	.byte	0x04, 0x17
        /*008a*/ 	.short	(.L_25 - .L_24)
.L_24:
        /*008c*/ 	.word	0x00000000
        /*0090*/ 	.short	0x0005
        /*0092*/ 	.short	0x0020
        /*0094*/ 	.byte	0x00, 0xf0, 0x11, 0x00


	//----- nvinfo : EIATTR_KPARAM_INFO
	.align		4
.L_25:
        /*0098*/ 	.byte	0x04, 0x17
        /*009a*/ 	.short	(.L_27 - .L_26)
.L_26:
        /*009c*/ 	.word	0x00000000
        /*00a0*/ 	.short	0x0004
        /*00a2*/ 	.short	0x001c
        /*00a4*/ 	.byte	0x00, 0xf0, 0x11, 0x00


	//----- nvinfo : EIATTR_KPARAM_INFO
	.align		4
.L_27:
        /*00a8*/ 	.byte	0x04, 0x17
        /*00aa*/ 	.short	(.L_29 - .L_28)
.L_28:
        /*00ac*/ 	.word	0x00000000
        /*00b0*/ 	.short	0x0003
        /*00b2*/ 	.short	0x0018
        /*00b4*/ 	.byte	0x00, 0xf0, 0x11, 0x00


	//----- nvinfo : EIATTR_KPARAM_INFO
	.align		4
.L_29:
        /*00b8*/ 	.byte	0x04, 0x17
        /*00ba*/ 	.short	(.L_31 - .L_30)
.L_30:
        /*00bc*/ 	.word	0x00000000
        /*00c0*/ 	.short	0x0002
        /*00c2*/ 	.short	0x0010
        /*00c4*/ 	.byte	0x00, 0xf4, 0x21, 0x00


	//----- nvinfo : EIATTR_KPARAM_INFO
	.align		4
.L_31:
        /*00c8*/ 	.byte	0x04, 0x17
        /*00ca*/ 	.short	(.L_33 - .L_32)
.L_32:
        /*00cc*/ 	.word	0x00000000
        /*00d0*/ 	.short	0x0001
        /*00d2*/ 	.short	0x0008
        /*00d4*/ 	.byte	0x00, 0xf4, 0x21, 0x00


	//----- nvinfo : EIATTR_KPARAM_INFO
	.align		4
.L_33:
        /*00d8*/ 	.byte	0x04, 0x17
        /*00da*/ 	.short	(.L_35 - .L_34)
.L_34:
        /*00dc*/ 	.word	0x00000000
        /*00e0*/ 	.short	0x0000
        /*00e2*/ 	.short	0x0000
        /*00e4*/ 	.byte	0x00, 0xf4, 0x21, 0x00


	//----- nvinfo : EIATTR_EXPLICIT_CLUSTER
	.align		4
.L_35:
        /*00e8*/ 	.byte	0x01, 0x3e
	.zero		2


	//----- nvinfo : EIATTR_CTA_PER_CLUSTER
	.align		4
        /*00ec*/ 	.byte	0x04, 0x3d
        /*00ee*/ 	.short	(.L_37 - .L_36)
.L_36:
        /*00f0*/ 	.word	0x00000002
        /*00f4*/ 	.word	0x00000001
        /*00f8*/ 	.word	0x00000001


	//----- nvinfo : EIATTR_SPARSE_MMA_MASK
	.align		4
.L_37:
        /*00fc*/ 	.byte	0x03, 0x50
        /*00fe*/ 	.short	0x0000


	//----- nvinfo : EIATTR_MAXREG_COUNT
	.align		4
        /*0100*/ 	.byte	0x03, 0x1b
        /*0102*/ 	.short	0x00ff


	//----- nvinfo : EIATTR_NUM_BARRIERS
	.align		4
        /*0104*/ 	.byte	0x02, 0x4c
        /*0106*/ 	.byte	0x01
	.zero		1


	//----- nvinfo : EIATTR_ANNOTATIONS
	.align		4
        /*0108*/ 	.byte	0x04, 0x55
        /*010a*/ 	.short	(.L_39 - .L_38)


	//   ....[0]....
.L_38:
        /*010c*/ 	.word	0x00000001
        /*0110*/ 	.byte	0x60, 0x07, 0x00, 0x00, 0x01, 0x00, 0x00, 0x00, 0x70, 0x07, 0x00, 0x00, 0x01, 0x00, 0x00, 0x00
        /* <DEDUP_REMOVED lines=1429> */
        /*5a70*/ 	.byte	0xc0, 0x6c, 0x02, 0x00


	//----- nvinfo : EIATTR_MERCURY_ISA_VERSION
	.align		4
.L_39:
        /*5a74*/ 	.byte	0x03, 0x5f
        /*5a76*/ 	.short	0x0101


	//----- nvinfo : EIATTR_EXIT_INSTR_OFFSETS
	.align		4
        /*5a78*/ 	.byte	0x04, 0x1c
        /*5a7a*/ 	.short	(.L_41 - .L_40)


	//   ....[0]....
.L_40:
        /*5a7c*/ 	.word	0x0002b0e0


	//   ....[1]....
        /*5a80*/ 	.word	0x0002b110


	//----- nvinfo : EIATTR_REQNTID
	.align		4
.L_41:
        /*5a84*/ 	.byte	0x04, 0x10
        /*5a86*/ 	.short	(.L_43 - .L_42)
.L_42:
        /*5a88*/ 	.word	0x00000080
        /*5a8c*/ 	.word	0x00000001
        /*5a90*/ 	.word	0x00000001


	//----- nvinfo : EIATTR_CBANK_PARAM_SIZE
	.align		4
.L_43:
        /*5a94*/ 	.byte	0x03, 0x19
        /*5a96*/ 	.short	0x0050


	//----- nvinfo : EIATTR_PARAM_CBANK
	.align		4
        /*5a98*/ 	.byte	0x04, 0x0a
        /*5a9a*/ 	.short	(.L_45 - .L_44)
	.align		4
.L_44:
        /*5a9c*/ 	.word	index@(.nv.constant0.matmul_kernel)
        /*5aa0*/ 	.short	0x0210
        /*5aa2*/ 	.short	0x0050


	//----- nvinfo : EIATTR_SW_WAR
	.align		4
.L_45:
        /*5aa4*/ 	.byte	0x04, 0x36
        /*5aa6*/ 	.short	(.L_47 - .L_46)
.L_46:
        /*5aa8*/ 	.word	0x00000008
.L_47:


//--------------------- .nv.callgraph             --------------------------
	.section	.nv.callgraph,"",@"SHT_CUDA_CALLGRAPH"
	.align	4
	.sectionentsize	8
	.align		4
        /*0000*/ 	.word	0x00000000
	.align		4
        /*0004*/ 	.word	0xffffffff
	.align		4
        /*0008*/ 	.word	0x00000000
	.align		4
        /*000c*/ 	.word	0xfffffffe
	.align		4
        /*0010*/ 	.word	0x00000000
	.align		4
        /*0014*/ 	.word	0xfffffffd
	.align		4
        /*0018*/ 	.word	0x00000000
	.align		4
        /*001c*/ 	.word	0xfffffffc


//--------------------- .text.matmul_kernel       --------------------------
	.section	.text.matmul_kernel,"ax",@progbits
	.align	128
        .global         matmul_kernel
        .type           matmul_kernel,@function
        .size           matmul_kernel,(.L_x_3 - matmul_kernel)
        .other          matmul_kernel,@"STO_CUDA_ENTRY STV_DEFAULT"
matmul_kernel:
.text.matmul_kernel:
[----:B------:R-:W0:Y:S08]  /*0000*/  LDC R1, c[0x0][0x28] ;  /* 0x00000a00ff017b82 */ /* 0x000e300000000800 */
[----:B------:R-:W1:Y:S01]  /*0010*/  LDC.64 R126, c[0x0][0x228] ;  /* 0x00008a00ff7e7b82 */ /* 0x000e620000000a00 */
[----:B------:R-:W2:Y:S01]  /*0020*/  S2R R10, SR_TID.X ;  /* 0x00000000000a7919 */ /* 0x000ea20000002100 */
[----:B0-----:R-:W-:Y:S01]  /*0030*/  VIADD R1, R1, 0xfffff468 ;  /* 0xfffff46801017836 */ /* 0x001fe20000000000 */
[----:B------:R-:W-:Y:S01]  /*0040*/  UMOV UR7, 0x400 ;  /* 0x0000040000077882 */ /* 0x000fe20000000000 */
[----:B------:R-:W-:Y:S01]  /*0050*/  ULDC.64 UR18, c[0x0][0x208] ;  /* 0x0000820000127ab9 */ /* 0x000fe20000000a00 */
[----:B------:R-:W-:-:S02]  /*0060*/  CS2R R24, SRZ ;  /* 0x0000000000187805 */ /* 0x000fc4000001ff00 */
[----:B------:R-:W-:Y:S02]  /*0070*/  CS2R R26, SRZ ;  /* 0x00000000001a7805 */ /* 0x000fe4000001ff00 */
[----:B------:R-:W-:Y:S01]  /*0080*/  CS2R R32, SRZ ;  /* 0x0000000000207805 */ /* 0x000fe2000001ff00 */
[----:B------:R-:W0:Y:S01]  /*0090*/  S2UR UR4, SR_CTAID.X ;  /* 0x00000000000479c3 */ /* 0x000e220000002500 */
[----:B------:R-:W-:Y:S02]  /*00a0*/  CS2R R34, SRZ ;  /* 0x0000000000227805 */ /* 0x000fe4000001ff00 */
[----:B------:R-:W-:Y:S02]  /*00b0*/  CS2R R40, SRZ ;  /* 0x0000000000287805 */ /* 0x000fe4000001ff00 */
[----:B------:R-:W-:Y:S02]  /*00c0*/  CS2R R42, SRZ ;  /* 0x00000000002a7805 */ /* 0x000fe4000001ff00 */
[----:B------:R-:W-:-:S02]  /*00d0*/  CS2R R48, SRZ ;  /* 0x0000000000307805 */ /* 0x000fc4000001ff00 */
[----:B------:R-:W-:Y:S02]  /*00e0*/  CS2R R50, SRZ ;  /* 0x0000000000327805 */ /* 0x000fe4000001ff00 */
[----:B------:R-:W-:Y:S02]  /*00f0*/  CS2R R16, SRZ ;  /* 0x0000000000107805 */ /* 0x000fe4000001ff00 */
[----:B------:R-:W-:Y:S01]  /*0100*/  CS2R R18, SRZ ;  /* 0x0000000000127805 */ /* 0x000fe2000001ff00 */
[----:B------:R-:W3:Y:S01]  /*0110*/  S2UR UR16, SR_CgaCtaId ;  /* 0x00000000001079c3 */ /* 0x000ee20000008800 */
[----:B------:R-:W-:Y:S02]  /*0120*/  CS2R R64, SRZ ;  /* 0x0000000000407805 */ /* 0x000fe4000001ff00 */
[----:B------:R-:W-:Y:S02]  /*0130*/  CS2R R66, SRZ ;  /* 0x0000000000427805 */ /* 0x000fe4000001ff00 */
[----:B------:R-:W-:-:S02]  /*0140*/  CS2R R72, SRZ ;  /* 0x0000000000487805 */ /* 0x000fc4000001ff00 */
[----:B------:R-:W-:Y:S02]  /*0150*/  CS2R R74, SRZ ;  /* 0x00000000004a7805 */ /* 0x000fe4000001ff00 */
[----:B------:R-:W-:Y:S02]  /*0160*/  CS2R R80, SRZ ;  /* 0x0000000000507805 */ /* 0x000fe4000001ff00 */
[----:B------:R-:W-:Y:S02]  /*0170*/  CS2R R82, SRZ ;  /* 0x0000000000527805 */ /* 0x000fe4000001ff00 */
[----:B------:R-:W-:Y:S01]  /*0180*/  CS2R R88, SRZ ;  /* 0x0000000000587805 */ /* 0x000fe2000001ff00 */
[----:B-1----:R-:W-:Y:S01]  /*0190*/  VIADD R0, R127, 0x1ff ;  /* 0x000001ff7f007836 */ /* 0x002fe20000000000 */
[----:B------:R-:W-:Y:S02]  /*01a0*/  CS2R R90, SRZ ;  /* 0x00000000005a7805 */ /* 0x000fe4000001ff00 */
[----:B------:R-:W-:-:S02]  /*01b0*/  CS2R R96, SRZ ;  /* 0x0000000000607805 */ /* 0x000fc4000001ff00 */
[----:B------:R-:W-:Y:S02]  /*01c0*/  CS2R R98, SRZ ;  /* 0x0000000000627805 */ /* 0x000fe4000001ff00 */
[----:B------:R-:W-:Y:S02]  /*01d0*/  CS2R R104, SRZ ;  /* 0x0000000000687805 */ /* 0x000fe4000001ff00 */
[----:B------:R-:W-:Y:S02]  /*01e0*/  SHF.R.S32.HI R3, RZ, 0x1f, R0 ;  /* 0x0000001fff037819 */ /* 0x000fe40000011400 */
[----:B------:R-:W-:Y:S02]  /*01f0*/  CS2R R106, SRZ ;  /* 0x00000000006a7805 */ /* 0x000fe4000001ff00 */
[----:B------:R-:W-:Y:S02]  /*0200*/  CS2R R112, SRZ ;  /* 0x0000000000707805 */ /* 0x000fe4000001ff00 */
[----:B0-----:R-:W-:Y:S01]  /*0210*/  I2FP.F32.U32 R5, UR4 ;  /* 0x0000000400057c45 */ /* 0x001fe20008201000 */
[----:B------:R-:W-:Y:S01]  /*0220*/  ULDC UR4, c[0x0][0x150] ;  /* 0x0000540000047ab9 */ /* 0x000fe20000000800 */
[----:B------:R-:W-:-:S02]  /*0230*/  LEA.HI R3, R3, R0, RZ, 0x9 ;  /* 0x0000000003037211 */ /* 0x000fc400078f48ff */
[----:B------:R-:W-:Y:S02]  /*0240*/  CS2R R114, SRZ ;  /* 0x0000000000727805 */ /* 0x000fe4000001ff00 */
[----:B------:R-:W-:Y:S01]  /*0250*/  CS2R R120, SRZ ;  /* 0x0000000000787805 */ /* 0x000fe2000001ff00 */
[----:B------:R-:W-:Y:S01]  /*0260*/  FMUL R5, R5, UR4 ;  /* 0x0000000405057c20 */ /* 0x000fe20008400000 */
[----:B------:R-:W-:Y:S02]  /*0270*/  SHF.R.S32.HI R3, RZ, 0x9, R3 ;  /* 0x00000009ff037819 */ /* 0x000fe40000011403 */
[----:B------:R-:W-:Y:S01]  /*0280*/  CS2R R122, SRZ ;  /* 0x00000000007a7805 */ /* 0x000fe2000001ff00 */
[----:B---3--:R-:W-:Y:S01]  /*0290*/  USHF.L.U32 UR4, UR16, 0x8, URZ ;  /* 0x0000000810047899 */ /* 0x008fe2000800063f */
[----:B------:R-:W-:Y:S01]  /*02a0*/  CS2R R128, SRZ ;  /* 0x0000000000807805 */ /* 0x000fe2000001ff00 */
[----:B------:R-:W-:Y:S01]  /*02b0*/  ULEA UR7, UR16, UR7, 0x18 ;  /* 0x0000000710077291 */ /* 0x000fe2000f8ec03f */
[----:B------:R-:W-:Y:S01]  /*02c0*/  IMAD.SHL.U32 R4, R3, 0x8, RZ ;  /* 0x0000000803047824 */ /* 0x000fe200078e00ff */
[----:B------:R-:W0:Y:S01]  /*02d0*/  F2I.U32.TRUNC.NTZ R5, R5 ;  /* 0x0000000500057305 */ /* 0x000e22000020f000 */
[----:B------:R-:W-:Y:S01]  /*02e0*/  ULOP3.LUT UR4, UR4, 0x100, URZ, 0xc0, !UPT ;  /* 0x0000010004047892 */ /* 0x000fe2000f8ec03f */
[----:B------:R-:W-:-:S02]  /*02f0*/  CS2R R130, SRZ ;  /* 0x0000000000827805 */ /* 0x000fc4000001ff00 */
[----:B------:R-:W-:Y:S02]  /*0300*/  CS2R R136, SRZ ;  /* 0x0000000000887805 */ /* 0x000fe4000001ff00 */
[----:B------:R-:W-:Y:S02]  /*0310*/  IABS R7, R4 ;  /* 0x0000000400077213 */ /* 0x000fe40000000000 */
[----:B------:R-:W-:Y:S02]  /*0320*/  CS2R R138, SRZ ;  /* 0x00000000008a7805 */ /* 0x000fe4000001ff00 */
[----:B------:R-:W-:Y:S02]  /*0330*/  CS2R R144, SRZ ;  /* 0x0000000000907805 */ /* 0x000fe4000001ff00 */
[----:B------:R-:W-:Y:S01]  /*0340*/  CS2R R146, SRZ ;  /* 0x0000000000927805 */ /* 0x000fe2000001ff00 */
[----:B------:R-:W1:Y:S01]  /*0350*/  I2F.RP R0, R7 ;  /* 0x0000000700007306 */ /* 0x000e620000209400 */
[----:B0-----:R-:W-:-:S07]  /*0360*/  IABS R11, R5 ;  /* 0x00000005000b7213 */ /* 0x001fce0000000000 */
[----:B-1----:R-:W0:Y:S02]  /*0370*/  MUFU.RCP R0, R0 ;  /* 0x0000000000007308 */ /* 0x002e240000001000 */
[----:B0-----:R-:W-:Y:S01]  /*0380*/  VIADD R2, R0, 0xffffffe ;  /* 0x0ffffffe00027836 */ /* 0x001fe20000000000 */
[----:B------:R-:W-:-:S05]  /*0390*/  IABS R0, R4 ;  /* 0x0000000400007213 */ /* 0x000fca0000000000 */
[----:B------:R0:W1:Y:S01]  /*03a0*/  F2I.FTZ.U32.TRUNC.NTZ R3, R2 ;  /* 0x0000000200037305 */ /* 0x000062000021f000 */
[----:B------:R-:W-:Y:S02]  /*03b0*/  IMAD.MOV R0, RZ, RZ, -R0 ;  /* 0x000000ffff007224 */ /* 0x000fe400078e0a00 */
[----:B0-----:R-:W-:Y:S02]  /*03c0*/  IMAD.MOV.U32 R2, RZ, RZ, RZ ;  /* 0x000000ffff027224 */ /* 0x001fe400078e00ff */
[----:B-1----:R-:W-:-:S04]  /*03d0*/  IMAD.MOV R6, RZ, RZ, -R3 ;  /* 0x000000ffff067224 */ /* 0x002fc800078e0a03 */
[----:B------:R-:W-:-:S04]  /*03e0*/  IMAD R9, R6, R7, RZ ;  /* 0x0000000706097224 */ /* 0x000fc800078e02ff */
[----:B------:R-:W-:-:S06]  /*03f0*/  IMAD.HI.U32 R2, R3, R9, R2 ;  /* 0x0000000903027227 */ /* 0x000fcc00078e0002 */
[----:B------:R-:W-:-:S04]  /*0400*/  IMAD.HI.U32 R2, R2, R11, RZ ;  /* 0x0000000b02027227 */ /* 0x000fc800078e00ff */
[----:B------:R-:W-:-:S05]  /*0410*/  IMAD R0, R2, R0, R11 ;  /* 0x0000000002007224 */ /* 0x000fca00078e020b */
[----:B------:R-:W-:-:S13]  /*0420*/  ISETP.GT.U32.AND P1, PT, R7, R0, PT ;  /* 0x000000000700720c */ /* 0x000fda0003f24070 */
[----:B------:R-:W-:Y:S02]  /*0430*/  @!P1 IMAD.IADD R0, R0, 0x1, -R7 ;  /* 0x0000000100009824 */ /* 0x000fe400078e0a07 */
[----:B------:R-:W-:Y:S01]  /*0440*/  @!P1 VIADD R2, R2, 0x1 ;  /* 0x0000000102029836 */ /* 0x000fe20000000000 */
[----:B------:R-:W-:Y:S02]  /*0450*/  ISETP.NE.AND P1, PT, R4, RZ, PT ;  /* 0x000000ff0400720c */ /* 0x000fe40003f25270 */
[----:B------:R-:W-:Y:S02]  /*0460*/  ISETP.GE.U32.AND P0, PT, R0, R7, PT ;  /* 0x000000070000720c */ /* 0x000fe40003f06070 */
[----:B------:R-:W-:-:S04]  /*0470*/  LOP3.LUT R0, R5, R4, RZ, 0x3c, !PT ;  /* 0x0000000405007212 */ /* 0x000fc800078e3cff */
[----:B------:R-:W-:Y:S01]  /*0480*/  ISETP.GE.AND P2, PT, R0, RZ, PT ;  /* 0x000000ff0000720c */ /* 0x000fe20003f46270 */
[----:B------:R-:W-:-:S05]  /*0490*/  VIADD R0, R126, 0x3f ;  /* 0x0000003f7e007836 */ /* 0x000fca0000000000 */
[----:B------:R-:W-:Y:S01]  /*04a0*/  SHF.R.S32.HI R3, RZ, 0x1f, R0 ;  /* 0x0000001fff037819 */ /* 0x000fe20000011400 */
[----:B------:R-:W-:-:S03]  /*04b0*/  @P0 VIADD R2, R2, 0x1 ;  /* 0x0000000102020836 */ /* 0x000fc60000000000 */
[----:B------:R-:W-:-:S03]  /*04c0*/  LEA.HI R3, R3, R0, RZ, 0x6 ;  /* 0x0000000003037211 */ /* 0x000fc600078f30ff */
[----:B------:R-:W-:Y:S01]  /*04d0*/  @!P2 IMAD.MOV R2, RZ, RZ, -R2 ;  /* 0x000000ffff02a224 */ /* 0x000fe200078e0a02 */
[----:B------:R-:W-:-:S05]  /*04e0*/  @!P1 LOP3.LUT R2, RZ, R4, RZ, 0x33, !PT ;  /* 0x00000004ff029212 */ /* 0x000fca00078e33ff */
[----:B------:R-:W-:Y:S02]  /*04f0*/  IMAD.SHL.U32 R6, R2, 0x8, RZ ;  /* 0x0000000802067824 */ /* 0x000fe400078e00ff */
[----:B------:R-:W-:-:S03]  /*0500*/  IMAD.MOV R2, RZ, RZ, -R2 ;  /* 0x000000ffff027224 */ /* 0x000fc600078e0a02 */
[----:B------:R-:W-:Y:S01]  /*0510*/  LEA.HI.SX32 R3, R3, -R6, 0x1a ;  /* 0x8000000603037211 */ /* 0x000fe200078fd2ff */
[----:B------:R-:W-:-:S03]  /*0520*/  IMAD R4, R4, R2, R5 ;  /* 0x0000000204047224 */ /* 0x000fc600078e0205 */
[----:B------:R-:W-:Y:S02]  /*0530*/  VIMNMX R11, R3, 0x8, PT ;  /* 0x00000008030b7848 */ /* 0x000fe40003fe0100 */
[----:B------:R-:W-:Y:S02]  /*0540*/  IABS R9, R4 ;  /* 0x0000000400097213 */ /* 0x000fe40000000000 */
[----:B------:R-:W-:-:S04]  /*0550*/  IABS R7, R11 ;  /* 0x0000000b00077213 */ /* 0x000fc80000000000 */
[----:B------:R-:W0:Y:S08]  /*0560*/  I2F.RP R0, R7 ;  /* 0x0000000700007306 */ /* 0x000e300000209400 */
[----:B0-----:R-:W0:Y:S02]  /*0570*/  MUFU.RCP R0, R0 ;  /* 0x0000000000007308 */ /* 0x001e240000001000 */
[----:B0-----:R-:W-:-:S06]  /*0580*/  VIADD R3, R0, 0xffffffe ;  /* 0x0ffffffe00037836 */ /* 0x001fcc0000000000 */
[----:B------:R-:W0:Y:S02]  /*0590*/  F2I.FTZ.U32.TRUNC.NTZ R3, R3 ;  /* 0x0000000300037305 */ /* 0x000e24000021f000 */
[----:B0-----:R-:W-:-:S04]  /*05a0*/  IMAD.MOV R8, RZ, RZ, -R3 ;  /* 0x000000ffff087224 */ /* 0x001fc800078e0a03 */
[----:B------:R-:W-:Y:S01]  /*05b0*/  IMAD.MOV.U32 R2, RZ, RZ, R8 ;  /* 0x000000ffff027224 */ /* 0x000fe200078e0008 */
[----:B------:R-:W-:-:S03]  /*05c0*/  IABS R8, R11 ;  /* 0x0000000b00087213 */ /* 0x000fc60000000000 */
[----:B------:R-:W-:Y:S02]  /*05d0*/  IMAD R5, R2, R7, RZ ;  /* 0x0000000702057224 */ /* 0x000fe400078e02ff */
[----:B------:R-:W-:Y:S02]  /*05e0*/  IMAD.MOV.U32 R2, RZ, RZ, RZ ;  /* 0x000000ffff027224 */ /* 0x000fe400078e00ff */
[----:B------:R-:W-:Y:S02]  /*05f0*/  IMAD.MOV R0, RZ, RZ, -R8 ;  /* 0x000000ffff007224 */ /* 0x000fe400078e0a08 */
[----:B------:R-:W-:Y:S01]  /*0600*/  IMAD.HI.U32 R2, R3, R5, R2 ;  /* 0x0000000503027227 */ /* 0x000fe200078e0002 */
[----:B--2---:R-:W-:Y:S01]  /*0610*/  LOP3.LUT R3, R10, 0x3f, RZ, 0xc0, !PT ;  /* 0x0000003f0a037812 */ /* 0x004fe200078ec0ff */
[----:B------:R-:W0:Y:S04]  /*0620*/  LDC R5, c[0x0][0x230] ;  /* 0x00008c00ff057b82 */ /* 0x000e280000000800 */
[----:B------:R-:W-:-:S04]  /*0630*/  IMAD.HI.U32 R2, R2, R9, RZ ;  /* 0x0000000902027227 */ /* 0x000fc800078e00ff */
[----:B------:R-:W-:-:S05]  /*0640*/  IMAD R0, R2, R0, R9 ;  /* 0x0000000002007224 */ /* 0x000fca00078e0209 */
[----:B------:R-:W-:Y:S01]  /*0650*/  ISETP.GT.U32.AND P1, PT, R7, R0, PT ;  /* 0x000000000700720c */ /* 0x000fe20003f24070 */
[----:B0-----:R-:W-:-:S12]  /*0660*/  VIADD R5, R5, 0x7f ;  /* 0x0000007f05057836 */ /* 0x001fd80000000000 */
[----:B------:R-:W-:Y:S02]  /*0670*/  @!P1 IMAD.IADD R0, R0, 0x1, -R7 ;  /* 0x0000000100009824 */ /* 0x000fe400078e0a07 */
[----:B------:R-:W-:Y:S01]  /*0680*/  @!P1 VIADD R2, R2, 0x1 ;  /* 0x0000000102029836 */ /* 0x000fe20000000000 */
[----:B------:R-:W-:Y:S02]  /*0690*/  ISETP.NE.AND P1, PT, R11, RZ, PT ;  /* 0x000000ff0b00720c */ /* 0x000fe40003f25270 */
[----:B------:R-:W-:Y:S02]  /*06a0*/  ISETP.GE.U32.AND P0, PT, R0, R7, PT ;  /* 0x000000070000720c */ /* 0x000fe40003f06070 */
[----:B------:R-:W-:-:S04]  /*06b0*/  LOP3.LUT R0, R4, R11, RZ, 0x3c, !PT ;  /* 0x0000000b04007212 */ /* 0x000fc800078e3cff */
[----:B------:R-:W-:-:S07]  /*06c0*/  ISETP.GE.AND P2, PT, R0, RZ, PT ;  /* 0x000000ff0000720c */ /* 0x000fce0003f46270 */
[----:B------:R-:W-:Y:S01]  /*06d0*/  @P0 VIADD R2, R2, 0x1 ;  /* 0x0000000102020836 */ /* 0x000fe20000000000 */
[----:B------:R-:W-:-:S05]  /*06e0*/  ISETP.GE.AND P0, PT, R5, 0x80, PT ;  /* 0x000000800500780c */ /* 0x000fca0003f06270 */
[----:B------:R-:W-:Y:S01]  /*06f0*/  @!P2 IMAD.MOV R2, RZ, RZ, -R2 ;  /* 0x000000ffff02a224 */ /* 0x000fe200078e0a02 */
[----:B------:R-:W-:-:S05]  /*0700*/  @!P1 LOP3.LUT R2, RZ, R11, RZ, 0x33, !PT ;  /* 0x0000000bff029212 */ /* 0x000fca00078e33ff */
[----:B------:R-:W-:Y:S02]  /*0710*/  IMAD.MOV R0, RZ, RZ, -R2 ;  /* 0x000000ffff007224 */ /* 0x000fe400078e0a02 */
[----:B------:R-:W-:Y:S02]  /*0720*/  IMAD.SHL.U32 R12, R2, 0x200, RZ ;  /* 0x00000200020c7824 */ /* 0x000fe400078e00ff */
[----:B------:R-:W-:-:S04]  /*0730*/  IMAD R0, R11, R0, R4 ;  /* 0x000000000b007224 */ /* 0x000fc800078e0204 */
[----:B------:R-:W-:-:S04]  /*0740*/  IMAD.IADD R0, R6, 0x1, R0 ;  /* 0x0000000106007824 */ /* 0x000fc800078e0200 */
[----:B------:R-:W-:-:S05]  /*0750*/  IMAD R20, R0, 0x40, R3 ;  /* 0x0000004000147824 */ /* 0x000fca00078e0203 */
[----:B------:R0:W-:Y:S04]  /*0760*/  STL [R1+0xb2c], R20 ;  /* 0x000b2c1401007387 */ /* 0x0001e80000100800 */
[----:B------:R0:W-:Y:S01]  /*0770*/  STL [R1+0xb34], R12 ;  /* 0x000b340c01007387 */ /* 0x0001e20000100800 */
[----:B------:R-:W-:Y:S05]  /*0780*/  @!P0 BRA `(.L_x_0) ;  /* 0x00000264003c8947 */ /* 0x000fea0003800000 */
[----:B------:R-:W-:Y:S01]  /*0790*/  IABS R10, R126 ;  /* 0x0000007e000a7213 */ /* 0x000fe20000000000 */
[----:B------:R-:W-:Y:S01]  /*07a0*/  ULDC UR9, c[0x0][0x238] ;  /* 0x00008e0000097ab9 */ /* 0x000fe20000000800 */
[----:B------:R-:W-:Y:S01]  /*07b0*/  IABS R4, R127 ;  /* 0x0000007f00047213 */ /* 0x000fe20000000000 */
[----:B------:R-:W-:Y:S01]  /*07c0*/  ULDC UR10, c[0x0][0x23c] ;  /* 0x00008f00000a7ab9 */ /* 0x000fe20000000800 */
[----:B------:R-:W1:Y:S01]  /*07d0*/  I2F.RP R0, R10 ;  /* 0x0000000a00007306 */ /* 0x000e620000209400 */
[----:B------:R-:W-:Y:S01]  /*07e0*/  IABS R11, R20 ;  /* 0x00000014000b7213 */ /* 0x000fe20000000000 */
[----:B------:R-:W-:Y:S01]  /*07f0*/  ULDC.64 UR12, c[0x0][0x210] ;  /* 0x00008400000c7ab9 */ /* 0x000fe20000000a00 */
[----:B------:R-:W-:-:S05]  /*0800*/  ISETP.GE.AND P3, PT, R20, RZ, PT ;  /* 0x000000ff1400720c */ /* 0x000fca0003f66270 */
[----:B------:R-:W2:Y:S08]  /*0810*/  I2F.RP R8, R4 ;  /* 0x0000000400087306 */ /* 0x000eb00000209400 */
[----:B-1----:R-:W1:Y:S08]  /*0820*/  MUFU.RCP R0, R0 ;  /* 0x0000000000007308 */ /* 0x002e700000001000 */
[----:B--2---:R-:W2:Y:S01]  /*0830*/  MUFU.RCP R8, R8 ;  /* 0x0000000800087308 */ /* 0x004ea20000001000 */
[----:B-1----:R-:W-:-:S07]  /*0840*/  VIADD R2, R0, 0xffffffe ;  /* 0x0ffffffe00027836 */ /* 0x002fce0000000000 */
[----:B------:R1:W3:Y:S01]  /*0850*/  F2I.FTZ.U32.TRUNC.NTZ R3, R2 ;  /* 0x0000000200037305 */ /* 0x0002e2000021f000 */
[----:B--2---:R-:W-:-:S07]  /*0860*/  VIADD R6, R8, 0xffffffe ;  /* 0x0ffffffe08067836 */ /* 0x004fce0000000000 */
[----:B------:R2:W4:Y:S01]  /*0870*/  F2I.FTZ.U32.TRUNC.NTZ R7, R6 ;  /* 0x0000000600077305 */ /* 0x000522000021f000 */
[----:B-1----:R-:W-:Y:S02]  /*0880*/  IMAD.MOV.U32 R2, RZ, RZ, RZ ;  /* 0x000000ffff027224 */ /* 0x002fe400078e00ff */
[----:B---3--:R-:W-:Y:S02]  /*0890*/  IMAD.MOV R9, RZ, RZ, -R3 ;  /* 0x000000ffff097224 */ /* 0x008fe400078e0a03 */
[----:B--2---:R-:W-:Y:S02]  /*08a0*/  IMAD.MOV.U32 R6, RZ, RZ, RZ ;  /* 0x000000ffff067224 */ /* 0x004fe400078e00ff */
[----:B------:R-:W-:-:S04]  /*08b0*/  IMAD R9, R9, R10, RZ ;  /* 0x0000000a09097224 */ /* 0x000fc800078e02ff */
[----:B------:R-:W-:Y:S01]  /*08c0*/  IMAD.HI.U32 R3, R3, R9, R2 ;  /* 0x0000000903037227 */ /* 0x000fe200078e0002 */
[----:B------:R-:W-:Y:S01]  /*08d0*/  LOP3.LUT R2, R12, UR4, RZ, 0xfc, !PT ;  /* 0x000000040c027c12 */ /* 0x000fe2000f8efcff */
[----:B------:R-:W-:Y:S02]  /*08e0*/  ULDC.64 UR4, c[0x0][0x218] ;  /* 0x0000860000047ab9 */ /* 0x000fe40000000a00 */
[----:B----4-:R-:W-:Y:S01]  /*08f0*/  IMAD.MOV R9, RZ, RZ, -R7 ;  /* 0x000000ffff097224 */ /* 0x010fe200078e0a07 */
[C---:B0-----:R-:W-:Y:S01]  /*0900*/  LOP3.LUT R12, R2.reuse, 0xff, RZ, 0xfc, !PT ;  /* 0x000000ff020c7812 */ /* 0x041fe200078efcff */
[----:B------:R-:W-:Y:S01]  /*0910*/  IMAD.HI.U32 R3, R3, R11, RZ ;  /* 0x0000000b03037227 */ /* 0x000fe200078e00ff */
[C---:B------:R-:W-:Y:S02]  /*0920*/  LOP3.LUT R14, R2.reuse, 0xfe, RZ, 0xfc, !PT ;  /* 0x000000fe020e7812 */ /* 0x040fe400078efcff */
[----:B------:R-:W-:Y:S01]  /*0930*/  IABS R8, R12 ;  /* 0x0000000c00087213 */ /* 0x000fe20000000000 */
[----:B------:R-:W-:Y:S01]  /*0940*/  IMAD.MOV R3, RZ, RZ, -R3 ;  /* 0x000000ffff037224 */ /* 0x000fe200078e0a03 */
[C---:B------:R-:W-:Y:S01]  /*0950*/  LOP3.LUT R16, R2.reuse, 0xfc, RZ, 0xfc, !PT ;  /* 0x000000fc02107812 */ /* 0x040fe200078efcff */
[----:B------:R-:W-:Y:S01]  /*0960*/  IMAD R9, R9, R4, RZ ;  /* 0x0000000409097224 */ /* 0x000fe200078e02ff */
[----:B------:R-:W-:Y:S01]  /*0970*/  LOP3.LUT R15, R2, 0xfd, RZ, 0xfc, !PT ;  /* 0x000000fd020f7812 */ /* 0x000fe200078efcff */
[----:B------:R-:W-:Y:S01]  /*0980*/  IMAD R3, R10, R3, R11 ;  /* 0x000000030a037224 */ /* 0x000fe200078e020b */
[----:B------:R-:W-:Y:S01]  /*0990*/  IABS R13, R16 ;  /* 0x00000010000d7213 */ /* 0x000fe20000000000 */
[----:B------:R-:W-:Y:S01]  /*09a0*/  IMAD.HI.U32 R0, R7, R9, R6 ;  /* 0x0000000907007227 */ /* 0x000fe200078e0006 */
[----:B------:R-:W-:-:S02]  /*09b0*/  IABS R9, R14 ;  /* 0x0000000e00097213 */ /* 0x000fc40000000000 */
[----:B------:R-:W-:Y:S01]  /*09c0*/  ISETP.GT.U32.AND P0, PT, R10, R3, PT ;  /* 0x000000030a00720c */ /* 0x000fe20003f04070 */
[----:B------:R-:W-:Y:S01]  /*09d0*/  IMAD.MOV.U32 R7, RZ, RZ, R8 ;  /* 0x000000ffff077224 */ /* 0x000fe200078e0008 */
[----:B------:R-:W-:Y:S02]  /*09e0*/  SHF.R.S32.HI R8, RZ, 0x1f, R5 ;  /* 0x0000001fff087819 */ /* 0x000fe40000011405 */
[----:B------:R-:W-:Y:S01]  /*09f0*/  IABS R11, R15 ;  /* 0x0000000f000b7213 */ /* 0x000fe20000000000 */
[----:B------:R-:W-:Y:S01]  /*0a00*/  IMAD.HI.U32 R6, R0, R7, RZ ;  /* 0x0000000700067227 */ /* 0x000fe200078e00ff */
[----:B------:R-:W-:Y:S02]  /*0a10*/  LEA.HI R5, R8, R5, RZ, 0x7 ;  /* 0x0000000508057211 */ /* 0x000fe400078f38ff */
[----:B------:R-:W-:Y:S01]  /*0a20*/  ISETP.GE.AND P1, PT, R12, RZ, PT ;  /* 0x000000ff0c00720c */ /* 0x000fe20003f26270 */
[----:B------:R-:W-:Y:S01]  /*0a30*/  IMAD.MOV R6, RZ, RZ, -R6 ;  /* 0x000000ffff067224 */ /* 0x000fe200078e0a06 */
[----:B------:R-:W-:Y:S01]  /*0a40*/  LOP3.LUT R12, R2, 0xfb, RZ, 0xfc, !PT ;  /* 0x000000fb020c7812 */ /* 0x000fe200078efcff */
[----:B------:R0:W-:Y:S01]  /*0a50*/  STL [R1+0xa28], R5 ;  /* 0x000a280501007387 */ /* 0x0001e20000100800 */
[----:B------:R-:W-:Y:S01]  /*0a60*/  ISETP.GE.AND P2, PT, R14, RZ, PT ;  /* 0x000000ff0e00720c */ /* 0x000fe20003f46270 */
[----:B------:R-:W-:Y:S01]  /*0a70*/  @!P0 IMAD.IADD R3, R3, 0x1, -R10 ;  /* 0x0000000103038824 */ /* 0x000fe200078e0a0a */
[----:B------:R-:W-:Y:S01]  /*0a80*/  ISETP.GE.AND P0, PT, R15, RZ, PT ;  /* 0x000000ff0f00720c */ /* 0x000fe20003f06270 */
[----:B------:R-:W-:Y:S01]  /*0a90*/  IMAD R7, R4, R6, R7 ;  /* 0x0000000604077224 */ /* 0x000fe200078e0207 */
[----:B------:R-:W-:Y:S01]  /*0aa0*/  IABS R15, R12 ;  /* 0x0000000c000f7213 */ /* 0x000fe20000000000 */
[----:B------:R-:W-:Y:S01]  /*0ab0*/  IMAD.HI.U32 R6, R0, R11, RZ ;  /* 0x0000000b00067227 */ /* 0x000fe200078e00ff */
[----:B------:R-:W-:-:S02]  /*0ac0*/  ISETP.GT.U32.AND P6, PT, R10, R3, PT ;  /* 0x000000030a00720c */ /* 0x000fc40003fc4070 */
[----:B------:R-:W-:Y:S01]  /*0ad0*/  ISETP.GT.U32.AND P5, PT, R4, R7, PT ;  /* 0x000000070400720c */ /* 0x000fe20003fa4070 */
[----:B0-----:R-:W-:Y:S01]  /*0ae0*/  IMAD.HI.U32 R5, R0, R9, RZ ;  /* 0x0000000900057227 */ /* 0x001fe200078e00ff */
[C---:B------:R-:W-:Y:S02]  /*0af0*/  LOP3.LUT R14, R2.reuse, 0xfa, RZ, 0xfc, !PT ;  /* 0x000000fa020e7812 */ /* 0x040fe400078efcff */
[----:B------:R-:W-:Y:S01]  /*0b00*/  LOP3.LUT R18, R2, 0xf9, RZ, 0xfc, !PT ;  /* 0x000000f902127812 */ /* 0x000fe200078efcff */
[----:B------:R-:W-:Y:S01]  /*0b10*/  IMAD.MOV R8, RZ, RZ, -R5 ;  /* 0x000000ffff087224 */ /* 0x000fe200078e0a05 */
[----:B------:R-:W-:Y:S01]  /*0b20*/  IABS R17, R14 ;  /* 0x0000000e00117213 */ /* 0x000fe20000000000 */
[----:B------:R-:W-:Y:S01]  /*0b30*/  IMAD.HI.U32 R5, R0, R13, RZ ;  /* 0x0000000d00057227 */ /* 0x000fe200078e00ff */
[----:B------:R-:W-:Y:S02]  /*0b40*/  IABS R19, R18 ;  /* 0x0000001200137213 */ /* 0x000fe40000000000 */
[----:B------:R-:W-:Y:S01]  /*0b50*/  LOP3.LUT R25, R2, 0x6d, RZ, 0xfc, !PT ;  /* 0x0000006d02197812 */ /* 0x000fe200078efcff */
[----:B------:R-:W-:Y:S01]  /*0b60*/  IMAD R9, R4, R8, R9 ;  /* 0x0000000804097224 */ /* 0x000fe200078e0209 */
[----:B------:R-:W-:Y:S01]  /*0b70*/  LOP3.LUT R29, R2, 0x6b, RZ, 0xfc, !PT ;  /* 0x0000006b021d7812 */ /* 0x000fe200078efcff */
[----:B------:R-:W-:Y:S01]  /*0b80*/  IMAD.MOV R5, RZ, RZ, -R5 ;  /* 0x000000ffff057224 */ /* 0x000fe200078e0a05 */
[----:B------:R-:W-:Y:S01]  /*0b90*/  IABS R27, R25 ;  /* 0x00000019001b7213 */ /* 0x000fe20000000000 */
[----:B------:R-:W-:Y:S01]  /*0ba0*/  IMAD.MOV R6, RZ, RZ, -R6 ;  /* 0x000000ffff067224 */ /* 0x000fe200078e0a06 */
[----:B------:R-:W-:Y:S01]  /*0bb0*/  ISETP.GT.U32.AND P4, PT, R4, R9, PT ;  /* 0x000000090400720c */ /* 0x000fe20003f84070 */
[----:B------:R-:W-:Y:S01]  /*0bc0*/  @!P6 IMAD.IADD R3, R3, 0x1, -R10 ;  /* 0x000000010303e824 */ /* 0x000fe200078e0a0a */
[----:B------:R-:W-:Y:S01]  /*0bd0*/  ISETP.NE.AND P6, PT, R126, RZ, PT ;  /* 0x000000ff7e00720c */ /* 0x000fe20003fc5270 */
[C---:B------:R-:W-:Y:S01]  /*0be0*/  IMAD R13, R4.reuse, R5, R13 ;  /* 0x00000005040d7224 */ /* 0x040fe200078e020d */
[----:B------:R-:W-:Y:S01]  /*0bf0*/  IABS R35, R29 ;  /* 0x0000001d00237213 */ /* 0x000fe20000000000 */
[----:B------:R-:W-:Y:S01]  /*0c00*/  IMAD R11, R4, R6, R11 ;  /* 0x00000006040b7224 */ /* 0x000fe200078e020b */
[C---:B------:R-:W-:Y:S01]  /*0c10*/  LOP3.LUT R33, R2.reuse, 0x6a, RZ, 0xfc, !PT ;  /* 0x0000006a02217812 */ /* 0x040fe200078efcff */
[----:B------:R-:W-:Y:S01]  /*0c20*/  IMAD.MOV.U32 R5, RZ, RZ, R3 ;  /* 0x000000ffff057224 */ /* 0x000fe200078e0003 */
[----:B------:R-:W-:Y:S01]  /*0c30*/  LOP3.LUT R37, R2, 0x69, RZ, 0xfc, !PT ;  /* 0x0000006902257812 */ /* 0x000fe200078efcff */
[----:B------:R-:W-:Y:S01]  /*0c40*/  IMAD.HI.U32 R3, R0, R15, RZ ;  /* 0x0000000f00037227 */ /* 0x000fe200078e00ff */
[----:B------:R-:W-:-:S02]  /*0c50*/  IABS R39, R33 ;  /* 0x0000002100277213 */ /* 0x000fc40000000000 */
[C---:B------:R-:W-:Y:S01]  /*0c60*/  LOP3.LUT R44, R2.reuse, 0x2c, RZ, 0xfc, !PT ;  /* 0x0000002c022c7812 */ /* 0x040fe200078efcff */
[--C-:B------:R-:W-:Y:S01]  /*0c70*/  @!P4 IMAD.IADD R9, R9, 0x1, -R4.reuse ;  /* 0x000000010909c824 */ /* 0x100fe200078e0a04 */
[----:B------:R-:W-:Y:S01]  /*0c80*/  LOP3.LUT R48, R2, 0x2b, RZ, 0xfc, !PT ;  /* 0x0000002b02307812 */ /* 0x000fe200078efcff */
[----:B------:R-:W-:Y:S01]  /*0c90*/  @!P3 IMAD.MOV R5, RZ, RZ, -R5 ;  /* 0x000000ffff05b224 */ /* 0x000fe200078e0a05 */
[C---:B------:R-:W-:Y:S01]  /*0ca0*/  ISETP.GT.U32.AND P3, PT, R4.reuse, R11, PT ;  /* 0x0000000b0400720c */ /* 0x040fe20003f64070 */
[----:B------:R-:W-:Y:S01]  /*0cb0*/  @!P5 IMAD.IADD R7, R7, 0x1, -R4 ;  /* 0x000000010707d824 */ /* 0x000fe200078e0a04 */
[----:B------:R-:W-:Y:S01]  /*0cc0*/  ISETP.GT.U32.AND P4, PT, R4, R9, PT ;  /* 0x000000090400720c */ /* 0x000fe20003f84070 */
[----:B------:R-:W-:Y:S01]  /*0cd0*/  IMAD.MOV R3, RZ, RZ, -R3 ;  /* 0x000000ffff037224 */ /* 0x000fe200078e0a03 */
[----:B------:R-:W-:Y:S01]  /*0ce0*/  @!P6 LOP3.LUT R5, RZ, R126, RZ, 0x33, !PT ;  /* 0x0000007eff05e212 */ /* 0x000fe200078e33ff */
[----:B------:R-:W-:Y:S01]  /*0cf0*/  IMAD.HI.U32 R6, R0, R17, RZ ;  /* 0x0000001100067227 */ /* 0x000fe200078e00ff */
[----:B------:R-:W-:-:S02]  /*0d00*/  ISETP.GT.U32.AND P5, PT, R4, R7, PT ;  /* 0x000000070400720c */ /* 0x000fc40003fa4070 */
[C---:B------:R-:W-:Y:S01]  /*0d10*/  ISETP.GT.U32.AND P6, PT, R4.reuse, R13, PT ;  /* 0x0000000d0400720c */ /* 0x040fe20003fc4070 */
[----:B------:R-:W-:Y:S01]  /*0d20*/  IMAD R3, R4, R3, R15 ;  /* 0x0000000304037224 */ /* 0x000fe200078e020f */
[----:B------:R0:W-:Y:S01]  /*0d30*/  STL [R1+0xb74], R5 ;  /* 0x000b740501007387 */ /* 0x0001e20000100800 */
[----:B------:R-:W-:Y:S01]  /*0d40*/  IMAD.HI.U32 R8, R0, R19, RZ ;  /* 0x0000001300087227 */ /* 0x000fe200078e00ff */
[C---:B------:R-:W-:Y:S02]  /*0d50*/  LOP3.LUT R52, R2.reuse, 0x2a, RZ, 0xfc, !PT ;  /* 0x0000002a02347812 */ /* 0x040fe400078efcff */
[----:B------:R-:W-:Y:S01]  /*0d60*/  LOP3.LUT R63, R2, 0x25, RZ, 0xfc, !PT ;  /* 0x00000025023f7812 */ /* 0x000fe200078efcff */
[--C-:B------:R-:W-:Y:S01]  /*0d70*/  @!P3 IMAD.IADD R11, R11, 0x1, -R4.reuse ;  /* 0x000000010b0bb824 */ /* 0x100fe200078e0a04 */
[----:B------:R-:W-:Y:S01]  /*0d80*/  ISETP.GT.U32.AND P3, PT, R4, R3, PT ;  /* 0x000000030400720c */ /* 0x000fe20003f64070 */
[--C-:B------:R-:W-:Y:S01]  /*0d90*/  @!P4 IMAD.IADD R9, R9, 0x1, -R4.reuse ;  /* 0x000000010909c824 */ /* 0x100fe200078e0a04 */
[----:B------:R-:W-:Y:S01]  /*0da0*/  LOP3.LUT R78, R2, 0x24, RZ, 0xfc, !PT ;  /* 0x00000024024e7812 */ /* 0x000fe200078efcff */
[--C-:B------:R-:W-:Y:S01]  /*0db0*/  @!P5 IMAD.IADD R7, R7, 0x1, -R4.reuse ;  /* 0x000000010707d824 */ /* 0x100fe200078e0a04 */
[----:B------:R-:W-:Y:S01]  /*0dc0*/  ISETP.GT.U32.AND P4, PT, R4, R11, PT ;  /* 0x0000000b0400720c */ /* 0x000fe20003f84070 */
[----:B------:R-:W-:Y:S01]  /*0dd0*/  @!P6 IMAD.IADD R13, R13, 0x1, -R4 ;  /* 0x000000010d0de824 */ /* 0x000fe200078e0a04 */
[----:B------:R-:W-:Y:S01]  /*0de0*/  ISETP.GE.AND P5, PT, R16, RZ, PT ;  /* 0x000000ff1000720c */ /* 0x000fe20003fa6270 */
[----:B------:R-:W-:Y:S01]  /*0df0*/  IMAD.MOV R6, RZ, RZ, -R6 ;  /* 0x000000ffff067224 */ /* 0x000fe200078e0a06 */
[----:B------:R-:W-:Y:S01]  /*0e00*/  LOP3.LUT R16, R2, 0xf8, RZ, 0xfc, !PT ;  /* 0x000000f802107812 */ /* 0x000fe200078efcff */
[----:B------:R-:W-:Y:S01]  /*0e10*/  IMAD.MOV R8, RZ, RZ, -R8 ;  /* 0x000000ffff087224 */ /* 0x000fe200078e0a08 */
[----:B------:R-:W-:Y:S01]  /*0e20*/  ISETP.GE.AND P6, PT, R12, RZ, PT ;  /* 0x000000ff0c00720c */ /* 0x000fe20003fc6270 */
[C---:B------:R-:W-:Y:S01]  /*0e30*/  IMAD R15, R4.reuse, R6, R17 ;  /* 0x00000006040f7224 */ /* 0x040fe200078e0211 */
[----:B------:R-:W-:Y:S01]  /*0e40*/  IABS R10, R16 ;  /* 0x00000010000a7213 */ /* 0x000fe20000000000 */
[--C-:B------:R-:W-:Y:S01]  /*0e50*/  @!P3 IMAD.IADD R3, R3, 0x1, -R4.reuse ;  /* 0x000000010303b824 */ /* 0x100fe200078e0a04 */
[C---:B------:R-:W-:Y:S01]  /*0e60*/  ISETP.GT.U32.AND P3, PT, R4.reuse, R13, PT ;  /* 0x0000000d0400720c */ /* 0x040fe20003f64070 */
[----:B------:R-:W-:Y:S01]  /*0e70*/  IMAD R17, R4, R8, R19 ;  /* 0x0000000804117224 */ /* 0x000fe200078e0213 */
[----:B------:R-:W-:Y:S01]  /*0e80*/  LOP3.LUT R12, R2, 0xf7, RZ, 0xfc, !PT ;  /* 0x000000f7020c7812 */ /* 0x000fe200078efcff */
[----:B------:R-:W-:Y:S01]  /*0e90*/  @!P4 IMAD.IADD R11, R11, 0x1, -R4 ;  /* 0x000000010b0bc824 */ /* 0x000fe200078e0a04 */
[----:B------:R-:W-:Y:S01]  /*0ea0*/  ISETP.GT.U32.AND P4, PT, R4, R3, PT ;  /* 0x000000030400720c */ /* 0x000fe20003f84070 */
[----:B------:R-:W-:Y:S01]  /*0eb0*/  IMAD.MOV.U32 R19, RZ, RZ, R10 ;  /* 0x000000ffff137224 */ /* 0x000fe200078e000a */
[----:B------:R-:W-:Y:S01]  /*0ec0*/  IABS R21, R12 ;  /* 0x0000000c00157213 */ /* 0x000fe20000000000 */
[----:B------:R-:W-:Y:S01]  /*0ed0*/  IMAD.MOV.U32 R20, RZ, RZ, R7 ;  /* 0x000000ffff147224 */ /* 0x000fe200078e0007 */
[C---:B------:R-:W-:Y:S01]  /*0ee0*/  LOP3.LUT R10, R2.reuse, 0xf5, RZ, 0xfc, !PT ;  /* 0x000000f5020a7812 */ /* 0x040fe200078efcff */
[----:B------:R-:W-:Y:S01]  /*0ef0*/  IMAD.MOV.U32 R8, RZ, RZ, R9 ;  /* 0x000000ffff087224 */ /* 0x000fe200078e0009 */
[----:B------:R-:W-:Y:S01]  /*0f00*/  LOP3.LUT R211, R2, 0x13, RZ, 0xfc, !PT ;  /* 0x0000001302d37812 */ /* 0x000fe200078efcff */
[----:B------:R-:W-:-:S04]  /*0f10*/  IMAD.HI.U32 R6, R0, R19, RZ ;  /* 0x0000001300067227 */ /* 0x000fc800078e00ff */
[----:B------:R-:W-:Y:S01]  /*0f20*/  @!P1 IMAD.MOV R20, RZ, RZ, -R20 ;  /* 0x000000ffff149224 */ /* 0x000fe200078e0a14 */
[C---:B------:R-:W-:Y:S01]  /*0f30*/  ISETP.GT.U32.AND P1, PT, R4.reuse, R15, PT ;  /* 0x0000000f0400720c */ /* 0x040fe20003f24070 */
[----:B0-----:R-:W-:Y:S02]  /*0f40*/  IMAD.MOV.U32 R5, RZ, RZ, R11 ;  /* 0x000000ffff057224 */ /* 0x001fe400078e000b */
[----:B------:R-:W-:Y:S01]  /*0f50*/  @!P2 IMAD.MOV R8, RZ, RZ, -R8 ;  /* 0x000000ffff08a224 */ /* 0x000fe200078e0a08 */
[----:B------:R-:W-:Y:S01]  /*0f60*/  ISETP.GT.U32.AND P2, PT, R4, R17, PT ;  /* 0x000000110400720c */ /* 0x000fe20003f44070 */
[----:B------:R-:W-:Y:S01]  /*0f70*/  IMAD.HI.U32 R7, R0, R21, RZ ;  /* 0x0000001500077227 */ /* 0x000fe200078e00ff */
[----:B------:R-:W-:Y:S03]  /*0f80*/  STL [R1+0x20], R20 ;  /* 0x0000201401007387 */ /* 0x000fe60000100800 */
[----:B------:R-:W-:Y:S01]  /*0f90*/  @!P3 IMAD.IADD R13, R13, 0x1, -R4 ;  /* 0x000000010d0db824 */ /* 0x000fe200078e0a04 */
[----:B------:R0:W-:Y:S01]  /*0fa0*/  STL [R1+0x1c], R8 ;  /* 0x00001c0801007387 */ /* 0x0001e20000100800 */
[----:B------:R-:W-:Y:S01]  /*0fb0*/  IMAD.MOV R6, RZ, RZ, -R6 ;  /* 0x000000ffff067224 */ /* 0x000fe200078e0a06 */
[----:B------:R-:W-:Y:S01]  /*0fc0*/  ISETP.GE.AND P3, PT, R18, RZ, PT ;  /* 0x000000ff1200720c */ /* 0x000fe20003f66270 */
[----:B------:R-:W-:Y:S01]  /*0fd0*/  @!P0 IMAD.MOV R5, RZ, RZ, -R5 ;  /* 0x000000ffff058224 */ /* 0x000fe200078e0a05 */
[----:B------:R-:W-:Y:S01]  /*0fe0*/  ISETP.GE.AND P0, PT, R14, RZ, PT ;  /* 0x000000ff0e00720c */ /* 0x000fe20003f06270 */
[----:B------:R-:W-:Y:S01]  /*0ff0*/  IMAD.MOV R9, RZ, RZ, -R7 ;  /* 0x000000ffff097224 */ /* 0x000fe200078e0a07 */
[----:B------:R-:W-:Y:S01]  /*1000*/  LOP3.LUT R14, R2, 0xf1, RZ, 0xfc, !PT ;  /* 0x000000f1020e7812 */ /* 0x000fe200078efcff */
[----:B------:R-:W-:Y:S01]  /*1010*/  @!P4 IMAD.IADD R3, R3, 0x1, -R4 ;  /* 0x000000010303c824 */ /* 0x000fe200078e0a04 */
[----:B------:R1:W-:Y:S01]  /*1020*/  STL [R1+0x18], R5 ;  /* 0x0000180501007387 */ /* 0x0003e20000100800 */
[----:B------:R-:W-:Y:S01]  /*1030*/  IMAD R7, R4, R6, R19 ;  /* 0x0000000604077224 */ /* 0x000fe200078e0213 */
[----:B------:R-:W-:Y:S01]  /*1040*/  LOP3.LUT R6, R2, 0xf6, RZ, 0xfc, !PT ;  /* 0x000000f602067812 */ /* 0x000fe200078efcff */
[----:B0-----:R-:W-:Y:S01]  /*1050*/  IMAD.MOV.U32 R8, RZ, RZ, R13 ;  /* 0x000000ffff087224 */ /* 0x001fe200078e000d */
[----:B------:R-:W-:Y:S01]  /*1060*/  IABS R13, R10 ;  /* 0x0000000a000d7213 */ /* 0x000fe20000000000 */
[C---:B------:R-:W-:Y:S01]  /*1070*/  IMAD R9, R4.reuse, R9, R21 ;  /* 0x0000000904097224 */ /* 0x040fe200078e0215 */
[----:B------:R-:W-:Y:S01]  /*1080*/  IABS R11, R6 ;  /* 0x00000006000b7213 */ /* 0x000fe20000000000 */
[----:B------:R-:W-:Y:S01]  /*1090*/  @!P5 IMAD.MOV R8, RZ, RZ, -R8 ;  /* 0x000000ffff08d224 */ /* 0x000fe200078e0a08 */
[----:B------:R-:W-:Y:S01]  /*10a0*/  ISETP.GT.U32.AND P5, PT, R4, R7, PT ;  /* 0x000000070400720c */ /* 0x000fe20003fa4070 */
[--C-:B------:R-:W-:Y:S01]  /*10b0*/  @!P2 IMAD.IADD R17, R17, 0x1, -R4.reuse ;  /* 0x000000011111a824 */ /* 0x100fe200078e0a04 */
[----:B------:R-:W-:Y:S01]  /*10c0*/  ISETP.GE.AND P4, PT, R16, RZ, PT ;  /* 0x000000ff1000720c */ /* 0x000fe20003f86270 */
[----:B-1----:R-:W-:Y:S01]  /*10d0*/  IMAD.MOV.U32 R5, RZ, RZ, R3 ;  /* 0x000000ffff057224 */ /* 0x002fe200078e0003 */
[----:B------:R0:W-:Y:S01]  /*10e0*/  STL [R1+0x14], R8 ;  /* 0x0000140801007387 */ /* 0x0001e20000100800 */
[----:B------:R-:W-:Y:S01]  /*10f0*/  @!P1 IMAD.IADD R15, R15, 0x1, -R4 ;  /* 0x000000010f0f9824 */ /* 0x000fe200078e0a04 */
[C---:B------:R-:W-:Y:S01]  /*1100*/  ISETP.GT.U32.AND P2, PT, R4.reuse, R17, PT ;  /* 0x000000110400720c */ /* 0x040fe20003f44070 */
[----:B------:R-:W-:Y:S01]  /*1110*/  @!P6 IMAD.MOV R5, RZ, RZ, -R5 ;  /* 0x000000ffff05e224 */ /* 0x000fe200078e0a05 */
[----:B------:R-:W-:Y:S01]  /*1120*/  ISETP.GT.U32.AND P6, PT, R4, R9, PT ;  /* 0x000000090400720c */ /* 0x000fe20003fc4070 */
[----:B------:R-:W-:Y:S01]  /*1130*/  IMAD.HI.U32 R3, R0, R11, RZ ;  /* 0x0000000b00037227 */ /* 0x000fe200078e00ff */
[----:B------:R-:W-:-:S02]  /*1140*/  ISETP.GT.U32.AND P1, PT, R4, R15, PT ;  /* 0x0000000f0400720c */ /* 0x000fc40003f24070 */
[----:B------:R1:W-:Y:S01]  /*1150*/  STL [R1+0x10], R5 ;  /* 0x0000100501007387 */ /* 0x0003e20000100800 */
[--C-:B------:R-:W-:Y:S01]  /*1160*/  @!P5 IMAD.IADD R7, R7, 0x1, -R4.reuse ;  /* 0x000000010707d824 */ /* 0x100fe200078e0a04 */
[C---:B------:R-:W-:Y:S01]  /*1170*/  LOP3.LUT R19, R2.reuse, 0xf0, RZ, 0xfc, !PT ;  /* 0x000000f002137812 */ /* 0x040fe200078efcff */
[----:B------:R-:W-:Y:S01]  /*1180*/  IMAD.MOV R3, RZ, RZ, -R3 ;  /* 0x000000ffff037224 */ /* 0x000fe200078e0a03 */
[----:B------:R-:W-:Y:S02]  /*1190*/  LOP3.LUT R21, R2, 0x6e, RZ, 0xfc, !PT ;  /* 0x0000006e02157812 */ /* 0x000fe400078efcff */
[----:B------:R-:W-:Y:S01]  /*11a0*/  ISETP.GT.U32.AND P5, PT, R4, R7, PT ;  /* 0x000000070400720c */ /* 0x000fe20003fa4070 */
[--C-:B------:R-:W-:Y:S01]  /*11b0*/  @!P2 IMAD.IADD R17, R17, 0x1, -R4.reuse ;  /* 0x000000011111a824 */ /* 0x100fe200078e0a04 */
[----:B------:R-:W-:Y:S01]  /*11c0*/  ISETP.GE.AND P2, PT, R6, RZ, PT ;  /* 0x000000ff0600720c */ /* 0x000fe20003f46270 */
[----:B------:R-:W-:Y:S01]  /*11d0*/  @!P6 IMAD.IADD R9, R9, 0x1, -R4 ;  /* 0x000000010909e824 */ /* 0x000fe200078e0a04 */
[----:B------:R-:W-:Y:S01]  /*11e0*/  IABS R23, R21 ;  /* 0x0000001500177213 */ /* 0x000fe20000000000 */
[----:B------:R-:W-:-:S03]  /*11f0*/  IMAD.HI.U32 R6, R0, R13, RZ ;  /* 0x0000000d00067227 */ /* 0x000fc600078e00ff */
[----:B------:R-:W-:Y:S01]  /*1200*/  ISETP.GT.U32.AND P6, PT, R4, R9, PT ;  /* 0x000000090400720c */ /* 0x000fe20003fc4070 */
[----:B------:R-:W-:Y:S01]  /*1210*/  @!P1 IMAD.IADD R15, R15, 0x1, -R4 ;  /* 0x000000010f0f9824 */ /* 0x000fe200078e0a04 */
[----:B------:R-:W-:Y:S01]  /*1220*/  ISETP.GE.AND P1, PT, R12, RZ, PT ;  /* 0x000000ff0c00720c */ /* 0x000fe20003f26270 */
[----:B------:R-:W-:Y:S01]  /*1230*/  IMAD.MOV R6, RZ, RZ, -R6 ;  /* 0x000000ffff067224 */ /* 0x000fe200078e0a06 */
[----:B------:R-:W-:Y:S01]  /*1240*/  LOP3.LUT R12, R2, 0xf4, RZ, 0xfc, !PT ;  /* 0x000000f4020c7812 */ /* 0x000fe200078efcff */
[C---:B------:R-:W-:Y:S02]  /*1250*/  IMAD R16, R4.reuse, R3, R11 ;  /* 0x0000000304107224 */ /* 0x040fe400078e020b */
[C---:B------:R-:W-:Y:S01]  /*1260*/  IMAD R18, R4.reuse, R6, R13 ;  /* 0x0000000604127224 */ /* 0x040fe200078e020d */
[----:B0-----:R-:W-:Y:S01]  /*1270*/  IABS R8, R12 ;  /* 0x0000000c00087213 */ /* 0x001fe20000000000 */
[----:B------:R-:W-:Y:S01]  /*1280*/  @!P5 IMAD.IADD R7, R7, 0x1, -R4 ;  /* 0x000000010707d824 */ /* 0x000fe200078e0a04 */
[----:B------:R-:W-:Y:S01]  /*1290*/  ISETP.GT.U32.AND P5, PT, R4, R16, PT ;  /* 0x000000100400720c */ /* 0x000fe20003fa4070 */
[----:B-1----:R-:W-:-:S02]  /*12a0*/  IMAD.MOV.U32 R5, RZ, RZ, R15 ;  /* 0x000000ffff057224 */ /* 0x002fc400078e000f */
[----:B------:R-:W-:Y:S01]  /*12b0*/  @!P6 IMAD.IADD R9, R9, 0x1, -R4 ;  /* 0x000000010909e824 */ /* 0x000fe200078e0a04 */
[----:B------:R-:W-:Y:S01]  /*12c0*/  ISETP.GT.U32.AND P6, PT, R4, R18, PT ;  /* 0x000000120400720c */ /* 0x000fe20003fc4070 */
[----:B------:R-:W-:Y:S01]  /*12d0*/  IMAD.MOV.U32 R11, RZ, RZ, R8 ;  /* 0x000000ffff0b7224 */ /* 0x000fe200078e0008 */
[----:B------:R-:W-:Y:S01]  /*12e0*/  LOP3.LUT R8, R2, 0xf3, RZ, 0xfc, !PT ;  /* 0x000000f302087812 */ /* 0x000fe200078efcff */
[----:B------:R-:W-:Y:S01]  /*12f0*/  @!P0 IMAD.MOV R5, RZ, RZ, -R5 ;  /* 0x000000ffff058224 */ /* 0x000fe200078e0a05 */
[----:B------:R-:W-:Y:S01]  /*1300*/  ISETP.GE.AND P0, PT, R10, RZ, PT ;  /* 0x000000ff0a00720c */ /* 0x000fe20003f06270 */
[----:B------:R-:W-:Y:S01]  /*1310*/  IMAD.HI.U32 R3, R0, R11, RZ ;  /* 0x0000000b00037227 */ /* 0x000fe200078e00ff */
[----:B------:R-:W-:Y:S02]  /*1320*/  IABS R13, R8 ;  /* 0x00000008000d7213 */ /* 0x000fe40000000000 */
[----:B------:R0:W-:Y:S01]  /*1330*/  STL [R1+0xc], R5 ;  /* 0x00000c0501007387 */ /* 0x0001e20000100800 */
[----:B------:R-:W-:Y:S01]  /*1340*/  IMAD.MOV R3, RZ, RZ, -R3 ;  /* 0x000000ffff037224 */ /* 0x000fe200078e0a03 */
[----:B------:R-:W-:Y:S01]  /*1350*/  LOP3.LUT R10, R2, 0xf2, RZ, 0xfc, !PT ;  /* 0x000000f2020a7812 */ /* 0x000fe200078efcff */
[----:B------:R-:W-:-:S02]  /*1360*/  @!P5 IMAD.IADD R16, R16, 0x1, -R4 ;  /* 0x000000011010d824 */ /* 0x000fc400078e0a04 */
[----:B------:R-:W-:Y:S01]  /*1370*/  IMAD R20, R4, R3, R11 ;  /* 0x0000000304147224 */ /* 0x000fe200078e020b */
[----:B------:R-:W-:Y:S01]  /*1380*/  IABS R11, R14 ;  /* 0x0000000e000b7213 */ /* 0x000fe20000000000 */
[----:B------:R-:W-:Y:S01]  /*1390*/  @!P6 IMAD.IADD R18, R18, 0x1, -R4 ;  /* 0x000000011212e824 */ /* 0x000fe200078e0a04 */
[----:B------:R-:W-:Y:S01]  /*13a0*/  ISETP.GT.U32.AND P6, PT, R4, R16, PT ;  /* 0x000000100400720c */ /* 0x000fe20003fc4070 */
[----:B------:R-:W-:Y:S01]  /*13b0*/  IMAD.HI.U32 R3, R0, R13, RZ ;  /* 0x0000000d00037227 */ /* 0x000fe200078e00ff */
[----:B------:R-:W-:Y:S02]  /*13c0*/  IABS R15, R10 ;  /* 0x0000000a000f7213 */ /* 0x000fe40000000000 */
[----:B------:R-:W-:Y:S01]  /*13d0*/  ISETP.GT.U32.AND P5, PT, R4, R20, PT ;  /* 0x000000140400720c */ /* 0x000fe20003fa4070 */
[----:B0-----:R-:W-:Y:S01]  /*13e0*/  IMAD.MOV.U32 R5, RZ, RZ, R17 ;  /* 0x000000ffff057224 */ /* 0x001fe200078e0011 */
[----:B------:R-:W-:Y:S01]  /*13f0*/  LOP3.LUT R17, R2, 0xdc, RZ, 0xfc, !PT ;  /* 0x000000dc02117812 */ /* 0x000fe200078efcff */
[----:B------:R-:W-:-:S02]  /*1400*/  IMAD.MOV R3, RZ, RZ, -R3 ;  /* 0x000000ffff037224 */ /* 0x000fc400078e0a03 */
[----:B------:R-:W-:Y:S01]  /*1410*/  @!P3 IMAD.MOV R5, RZ, RZ, -R5 ;  /* 0x000000ffff05b224 */ /* 0x000fe200078e0a05 */
[----:B------:R-:W-:Y:S01]  /*1420*/  ISETP.GE.AND P3, PT, R12, RZ, PT ;  /* 0x000000ff0c00720c */ /* 0x000fe20003f66270 */
[----:B------:R-:W-:Y:S01]  /*1430*/  IMAD R22, R4, R3, R13 ;  /* 0x0000000304167224 */ /* 0x000fe200078e020d */
[----:B------:R-:W-:Y:S01]  /*1440*/  IABS R3, R19 ;  /* 0x0000001300037213 */ /* 0x000fe20000000000 */
[----:B------:R-:W-:Y:S01]  /*1450*/  @!P6 IMAD.IADD R16, R16, 0x1, -R4 ;  /* 0x000000011010e824 */ /* 0x000fe200078e0a04 */
[----:B------:R0:W-:Y:S01]  /*1460*/  STL [R1+0x8], R5 ;  /* 0x0000080501007387 */ /* 0x0001e20000100800 */
[----:B------:R-:W-:Y:S01]  /*1470*/  IMAD.HI.U32 R6, R0, R15, RZ ;  /* 0x0000000f00067227 */ /* 0x000fe200078e00ff */
[----:B------:R-:W-:Y:S02]  /*1480*/  ISETP.GT.U32.AND P6, PT, R4, R22, PT ;  /* 0x000000160400720c */ /* 0x000fe40003fc4070 */
[----:B------:R-:W-:Y:S01]  /*1490*/  LOP3.LUT R12, R2, 0xed, RZ, 0xfc, !PT ;  /* 0x000000ed020c7812 */ /* 0x000fe200078efcff */
[----:B------:R-:W-:-:S02]  /*14a0*/  IMAD.MOV R6, RZ, RZ, -R6 ;  /* 0x000000ffff067224 */ /* 0x000fc400078e0a06 */
[----:B------:R-:W-:Y:S02]  /*14b0*/  @!P5 IMAD.IADD R20, R20, 0x1, -R4 ;  /* 0x000000011414d824 */ /* 0x000fe400078e0a04 */
[----:B------:R-:W-:Y:S01]  /*14c0*/  IMAD R24, R4, R6, R15 ;  /* 0x0000000604187224 */ /* 0x000fe200078e020f */
[----:B------:R-:W-:Y:S01]  /*14d0*/  LOP3.LUT R15, R2, 0xdd, RZ, 0xfc, !PT ;  /* 0x000000dd020f7812 */ /* 0x000fe200078efcff */
[----:B0-----:R-:W-:Y:S01]  /*14e0*/  IMAD.MOV.U32 R5, RZ, RZ, R7 ;  /* 0x000000ffff057224 */ /* 0x001fe200078e0007 */
[----:B------:R-:W-:Y:S01]  /*14f0*/  ISETP.GT.U32.AND P5, PT, R4, R20, PT ;  /* 0x000000140400720c */ /* 0x000fe20003fa4070 */
[----:B------:R-:W-:Y:S02]  /*1500*/  IMAD.MOV.U32 R7, RZ, RZ, R3 ;  /* 0x000000ffff077224 */ /* 0x000fe400078e0003 */
[----:B------:R-:W-:-:S04]  /*1510*/  IMAD.HI.U32 R3, R0, R11, RZ ;  /* 0x0000000b00037227 */ /* 0x000fc800078e00ff */
[----:B------:R-:W-:Y:S02]  /*1520*/  IMAD.MOV R3, RZ, RZ, -R3 ;  /* 0x000000ffff037224 */ /* 0x000fe400078e0a03 */
[----:B------:R-:W-:Y:S01]  /*1530*/  @!P4 IMAD.MOV R5, RZ, RZ, -R5 ;  /* 0x000000ffff05c224 */ /* 0x000fe200078e0a05 */
[C---:B------:R-:W-:Y:S01]  /*1540*/  ISETP.GT.U32.AND P4, PT, R4.reuse, R18, PT ;  /* 0x000000120400720c */ /* 0x040fe20003f84070 */
[----:B------:R-:W-:Y:S01]  /*1550*/  IMAD R26, R4, R3, R11 ;  /* 0x00000003041a7224 */ /* 0x000fe200078e020b */
[----:B------:R-:W-:Y:S01]  /*1560*/  IABS R11, R12 ;  /* 0x0000000c000b7213 */ /* 0x000fe20000000000 */
[----:B------:R-:W-:Y:S01]  /*1570*/  @!P6 IMAD.IADD R22, R22, 0x1, -R4 ;  /* 0x000000011616e824 */ /* 0x000fe200078e0a04 */
[----:B------:R0:W-:Y:S01]  /*1580*/  STL [R1+0x4], R5 ;  /* 0x0000040501007387 */ /* 0x0001e20000100800 */
[----:B------:R-:W-:Y:S01]  /*1590*/  IMAD.HI.U32 R6, R0, R7, RZ ;  /* 0x0000000700067227 */ /* 0x000fe200078e00ff */
[----:B------:R-:W-:-:S03]  /*15a0*/  ISETP.GT.U32.AND P6, PT, R4, R26, PT ;  /* 0x0000001a0400720c */ /* 0x000fc60003fc4070 */
[----:B------:R-:W-:Y:S02]  /*15b0*/  IMAD.MOV R6, RZ, RZ, -R6 ;  /* 0x000000ffff067224 */ /* 0x000fe400078e0a06 */
[----:B------:R-:W-:Y:S01]  /*15c0*/  @!P2 IMAD.MOV R16, RZ, RZ, -R16 ;  /* 0x000000ffff10a224 */ /* 0x000fe200078e0a10 */
[----:B------:R-:W-:Y:S01]  /*15d0*/  ISETP.GT.U32.AND P2, PT, R4, R24, PT ;  /* 0x000000180400720c */ /* 0x000fe20003f44070 */
[----:B------:R-:W-:Y:S01]  /*15e0*/  @!P4 IMAD.IADD R18, R18, 0x1, -R4 ;  /* 0x000000011212c824 */ /* 0x000fe200078e0a04 */
[----:B------:R-:W-:Y:S01]  /*15f0*/  ISETP.GE.AND P4, PT, R10, RZ, PT ;  /* 0x000000ff0a00720c */ /* 0x000fe20003f86270 */
[----:B0-----:R-:W-:Y:S01]  /*1600*/  IMAD.MOV.U32 R5, RZ, RZ, R9 ;  /* 0x000000ffff057224 */ /* 0x001fe200078e0009 */
[----:B------:R-:W-:Y:S01]  /*1610*/  LOP3.LUT R10, R2, 0xee, RZ, 0xfc, !PT ;  /* 0x000000ee020a7812 */ /* 0x000fe200078efcff */
[----:B------:R-:W-:Y:S02]  /*1620*/  IMAD R28, R4, R6, R7 ;  /* 0x00000006041c7224 */ /* 0x000fe400078e0207 */
[----:B------:R-:W-:Y:S01]  /*1630*/  @!P1 IMAD.MOV R5, RZ, RZ, -R5 ;  /* 0x000000ffff059224 */ /* 0x000fe200078e0a05 */
[----:B------:R-:W-:Y:S01]  /*1640*/  ISETP.GE.AND P1, PT, R8, RZ, PT ;  /* 0x000000ff0800720c */ /* 0x000fe20003f26270 */
[----:B------:R-:W-:Y:S01]  /*1650*/  @!P0 IMAD.MOV R18, RZ, RZ, -R18 ;  /* 0x000000ffff128224 */ /* 0x000fe200078e0a12 */
[----:B------:R-:W-:Y:S01]  /*1660*/  LOP3.LUT R8, R2, 0xef, RZ, 0xfc, !PT ;  /* 0x000000ef02087812 */ /* 0x000fe200078efcff */
[--C-:B------:R-:W-:Y:S01]  /*1670*/  @!P6 IMAD.IADD R26, R26, 0x1, -R4.reuse ;  /* 0x000000011a1ae824 */ /* 0x100fe200078e0a04 */
[----:B------:R-:W-:Y:S01]  /*1680*/  ISETP.GT.U32.AND P0, PT, R4, R22, PT ;  /* 0x000000160400720c */ /* 0x000fe20003f04070 */
[--C-:B------:R-:W-:Y:S01]  /*1690*/  @!P5 IMAD.IADD R20, R20, 0x1, -R4.reuse ;  /* 0x000000011414d824 */ /* 0x100fe200078e0a04 */
[----:B------:R-:W-:Y:S01]  /*16a0*/  IABS R7, R8 ;  /* 0x0000000800077213 */ /* 0x000fe20000000000 */
[--C-:B------:R-:W-:Y:S01]  /*16b0*/  @!P2 IMAD.IADD R24, R24, 0x1, -R4.reuse ;  /* 0x000000011818a824 */ /* 0x100fe200078e0a04 */
[----:B------:R-:W-:Y:S01]  /*16c0*/  ISETP.GT.U32.AND P6, PT, R4, R26, PT ;  /* 0x0000001a0400720c */ /* 0x000fe20003fc4070 */
[----:B------:R-:W-:Y:S01]  /*16d0*/  IMAD.HI.U32 R6, R0, R11, RZ ;  /* 0x0000000b00067227 */ /* 0x000fe200078e00ff */
[----:B------:R-:W-:Y:S01]  /*16e0*/  ISETP.GE.AND P5, PT, R14, RZ, PT ;  /* 0x000000ff0e00720c */ /* 0x000fe20003fa6270 */
[----:B------:R0:W-:Y:S01]  /*16f0*/  STL [R1+0xb78], R5 ;  /* 0x000b780501007387 */ /* 0x0001e20000100800 */
[----:B------:R-:W-:Y:S01]  /*1700*/  LOP3.LUT R14, R2, 0xec, RZ, 0xfc, !PT ;  /* 0x000000ec020e7812 */ /* 0x000fe200078efcff */
[----:B------:R-:W-:Y:S01]  /*1710*/  IMAD.HI.U32 R3, R0, R7, RZ ;  /* 0x0000000700037227 */ /* 0x000fe200078e00ff */
[----:B------:R-:W-:Y:S01]  /*1720*/  ISETP.GT.U32.AND P2, PT, R4, R24, PT ;  /* 0x000000180400720c */ /* 0x000fe20003f44070 */
[----:B------:R1:W-:Y:S01]  /*1730*/  STL [R1+0xb7c], R16 ;  /* 0x000b7c1001007387 */ /* 0x0003e20000100800 */
[----:B------:R-:W-:Y:S01]  /*1740*/  IABS R13, R14 ;  /* 0x0000000e000d7213 */ /* 0x000fe20000000000 */
[----:B------:R-:W-:Y:S01]  /*1750*/  IMAD.MOV R3, RZ, RZ, -R3 ;  /* 0x000000ffff037224 */ /* 0x000fe200078e0a03 */
[----:B------:R-:W-:Y:S01]  /*1760*/  IABS R9, R10 ;  /* 0x0000000a00097213 */ /* 0x000fe20000000000 */
[--C-:B------:R-:W-:Y:S01]  /*1770*/  @!P0 IMAD.IADD R22, R22, 0x1, -R4.reuse ;  /* 0x0000000116168824 */ /* 0x100fe200078e0a04 */
[C---:B------:R-:W-:Y:S01]  /*1780*/  ISETP.GT.U32.AND P0, PT, R4.reuse, R28, PT ;  /* 0x0000001c0400720c */ /* 0x040fe20003f04070 */
[----:B------:R-:W-:Y:S01]  /*1790*/  IMAD R30, R4, R3, R7 ;  /* 0x00000003041e7224 */ /* 0x000fe200078e0207 */
[----:B------:R2:W-:Y:S01]  /*17a0*/  STL [R1+0xb80], R18 ;  /* 0x000b801201007387 */ /* 0x0005e20000100800 */
[----:B------:R-:W-:Y:S01]  /*17b0*/  @!P6 IMAD.IADD R26, R26, 0x1, -R4 ;  /* 0x000000011a1ae824 */ /* 0x000fe200078e0a04 */
[----:B0-----:R-:W-:Y:S01]  /*17c0*/  LOP3.LUT R5, R2, 0x8, RZ, 0xfc, !PT ;  /* 0x0000000802057812 */ /* 0x001fe200078efcff */
[----:B------:R-:W-:Y:S01]  /*17d0*/  IMAD.HI.U32 R7, R0, R13, RZ ;  /* 0x0000000d00077227 */ /* 0x000fe200078e00ff */
[----:B------:R-:W-:-:S02]  /*17e0*/  ISETP.GT.U32.AND P6, PT, R4, R30, PT ;  /* 0x0000001e0400720c */ /* 0x000fc40003fc4070 */
[----:B-1----:R-:W-:Y:S01]  /*17f0*/  LOP3.LUT R16, R2, 0x3, RZ, 0xfc, !PT ;  /* 0x0000000302107812 */ /* 0x002fe200078efcff */
[----:B------:R-:W-:Y:S01]  /*1800*/  IMAD.HI.U32 R3, R0, R9, RZ ;  /* 0x0000000900037227 */ /* 0x000fe200078e00ff */
[----:B--2---:R-:W-:-:S03]  /*1810*/  LOP3.LUT R18, R2, 0x1, RZ, 0xfc, !PT ;  /* 0x0000000102127812 */ /* 0x004fc600078efcff */
[----:B------:R-:W-:Y:S01]  /*1820*/  @!P0 IMAD.IADD R28, R28, 0x1, -R4 ;  /* 0x000000011c1c8824 */ /* 0x000fe200078e0a04 */
[----:B------:R-:W-:Y:S01]  /*1830*/  ISETP.GE.AND P0, PT, R8, RZ, PT ;  /* 0x000000ff0800720c */ /* 0x000fe20003f06270 */
[----:B------:R-:W-:Y:S01]  /*1840*/  IMAD.MOV R6, RZ, RZ, -R6 ;  /* 0x000000ffff067224 */ /* 0x000fe200078e0a06 */
[----:B------:R-:W-:Y:S01]  /*1850*/  LOP3.LUT R8, R2, 0xea, RZ, 0xfc, !PT ;  /* 0x000000ea02087812 */ /* 0x000fe200078efcff */
[----:B------:R-:W-:Y:S02]  /*1860*/  IMAD.MOV R7, RZ, RZ, -R7 ;  /* 0x000000ffff077224 */ /* 0x000fe400078e0a07 */
[--C-:B------:R-:W-:Y:S01]  /*1870*/  @!P6 IMAD.IADD R30, R30, 0x1, -R4.reuse ;  /* 0x000000011e1ee824 */ /* 0x100fe200078e0a04 */
[----:B------:R-:W-:Y:S01]  /*1880*/  ISETP.GT.U32.AND P6, PT, R4, R28, PT ;  /* 0x0000001c0400720c */ /* 0x000fe20003fc4070 */
[----:B------:R-:W-:Y:S02]  /*1890*/  IMAD.MOV R3, RZ, RZ, -R3 ;  /* 0x000000ffff037224 */ /* 0x000fe400078e0a03 */
[----:B------:R-:W-:Y:S01]  /*18a0*/  @!P2 IMAD.IADD R24, R24, 0x1, -R4 ;  /* 0x000000011818a824 */ /* 0x000fe200078e0a04 */
[----:B------:R-:W-:Y:S01]  /*18b0*/  ISETP.GE.AND P2, PT, R19, RZ, PT ;  /* 0x000000ff1300720c */ /* 0x000fe20003f46270 */
[----:B------:R-:W-:Y:S01]  /*18c0*/  IMAD R34, R4, R6, R11 ;  /* 0x0000000604227224 */ /* 0x000fe200078e020b */
[----:B------:R-:W-:Y:S01]  /*18d0*/  LOP3.LUT R6, R2, 0xeb, RZ, 0xfc, !PT ;  /* 0x000000eb02067812 */ /* 0x000fe200078efcff */
[C---:B------:R-:W-:Y:S01]  /*18e0*/  IMAD R36, R4.reuse, R7, R13 ;  /* 0x0000000704247224 */ /* 0x040fe200078e020d */
[----:B------:R-:W-:Y:S01]  /*18f0*/  IABS R13, R17 ;  /* 0x00000011000d7213 */ /* 0x000fe20000000000 */
[C---:B------:R-:W-:Y:S01]  /*1900*/  IMAD R32, R4.reuse, R3, R9 ;  /* 0x0000000304207224 */ /* 0x040fe200078e0209 */
[----:B------:R-:W-:Y:S01]  /*1910*/  IABS R7, R6 ;  /* 0x0000000600077213 */ /* 0x000fe20000000000 */
[----:B------:R-:W-:Y:S01]  /*1920*/  @!P4 IMAD.MOV R24, RZ, RZ, -R24 ;  /* 0x000000ffff18c224 */ /* 0x000fe200078e0a18 */
[----:B------:R-:W-:Y:S01]  /*1930*/  ISETP.GT.U32.AND P4, PT, R4, R34, PT ;  /* 0x000000220400720c */ /* 0x000fe20003f84070 */
[----:B------:R-:W-:Y:S01]  /*1940*/  @!P6 IMAD.IADD R28, R28, 0x1, -R4 ;  /* 0x000000011c1ce824 */ /* 0x000fe200078e0a04 */
[C---:B------:R-:W-:Y:S01]  /*1950*/  ISETP.GT.U32.AND P6, PT, R4.reuse, R36, PT ;  /* 0x000000240400720c */ /* 0x040fe20003fc4070 */
[----:B------:R-:W-:Y:S01]  /*1960*/  @!P3 IMAD.MOV R20, RZ, RZ, -R20 ;  /* 0x000000ffff14b224 */ /* 0x000fe200078e0a14 */
[C---:B------:R-:W-:Y:S01]  /*1970*/  ISETP.GT.U32.AND P3, PT, R4.reuse, R32, PT ;  /* 0x000000200400720c */ /* 0x040fe20003f64070 */
[----:B------:R-:W-:Y:S01]  /*1980*/  @!P1 IMAD.MOV R22, RZ, RZ, -R22 ;  /* 0x000000ffff169224 */ /* 0x000fe200078e0a16 */
[----:B------:R-:W-:Y:S01]  /*1990*/  ISETP.GT.U32.AND P1, PT, R4, R30, PT ;  /* 0x0000001e0400720c */ /* 0x000fe20003f24070 */
[----:B------:R-:W-:Y:S01]  /*19a0*/  IMAD.HI.U32 R3, R0, R7, RZ ;  /* 0x0000000700037227 */ /* 0x000fe200078e00ff */
[----:B------:R-:W-:Y:S01]  /*19b0*/  IABS R9, R8 ;  /* 0x0000000800097213 */ /* 0x000fe20000000000 */
[----:B------:R-:W-:Y:S02]  /*19c0*/  STL [R1+0xb84], R20 ;  /* 0x000b841401007387 */ /* 0x000fe40000100800 */
[----:B------:R-:W-:-:S02]  /*19d0*/  IMAD.MOV R38, RZ, RZ, -R3 ;  /* 0x000000ffff267224 */ /* 0x000fc400078e0a03 */
[--C-:B------:R-:W-:Y:S01]  /*19e0*/  @!P4 IMAD.IADD R34, R34, 0x1, -R4.reuse ;  /* 0x000000012222c824 */ /* 0x100fe200078e0a04 */
[----:B------:R0:W-:Y:S01]  /*19f0*/  STL [R1+0xb88], R22 ;  /* 0x000b881601007387 */ /* 0x0001e20000100800 */
[--C-:B------:R-:W-:Y:S02]  /*1a00*/  @!P6 IMAD.IADD R36, R36, 0x1, -R4.reuse ;  /* 0x000000012424e824 */ /* 0x100fe400078e0a04 */
[--C-:B------:R-:W-:Y:S01]  /*1a10*/  @!P3 IMAD.IADD R32, R32, 0x1, -R4.reuse ;  /* 0x000000012020b824 */ /* 0x100fe200078e0a04 */
[----:B------:R-:W-:Y:S01]  /*1a20*/  ISETP.GT.U32.AND P6, PT, R4, R34, PT ;  /* 0x000000220400720c */ /* 0x000fe20003fc4070 */
[----:B------:R-:W-:Y:S01]  /*1a30*/  @!P1 IMAD.IADD R30, R30, 0x1, -R4 ;  /* 0x000000011e1e9824 */ /* 0x000fe200078e0a04 */
[----:B------:R-:W-:Y:S01]  /*1a40*/  ISETP.GE.AND P1, PT, R12, RZ, PT ;  /* 0x000000ff0c00720c */ /* 0x000fe20003f26270 */
[C---:B------:R-:W-:Y:S01]  /*1a50*/  IMAD R38, R4.reuse, R38, R7 ;  /* 0x0000002604267224 */ /* 0x040fe200078e0207 */
[C---:B------:R-:W-:Y:S01]  /*1a60*/  ISETP.GT.U32.AND P4, PT, R4.reuse, R32, PT ;  /* 0x000000200400720c */ /* 0x040fe20003f84070 */
[----:B------:R-:W-:Y:S01]  /*1a70*/  @!P2 IMAD.MOV R28, RZ, RZ, -R28 ;  /* 0x000000ffff1ca224 */ /* 0x000fe200078e0a1c */
[C---:B------:R-:W-:Y:S01]  /*1a80*/  ISETP.GT.U32.AND P2, PT, R4.reuse, R36, PT ;  /* 0x000000240400720c */ /* 0x040fe20003f44070 */
[----:B------:R-:W-:Y:S01]  /*1a90*/  @!P0 IMAD.MOV R30, RZ, RZ, -R30 ;  /* 0x000000ffff1e8224 */ /* 0x000fe200078e0a1e */
[----:B------:R-:W-:Y:S01]  /*1aa0*/  ISETP.GT.U32.AND P0, PT, R4, R38, PT ;  /* 0x000000260400720c */ /* 0x000fe20003f04070 */
[----:B------:R-:W-:Y:S01]  /*1ab0*/  IMAD.HI.U32 R3, R0, R9, RZ ;  /* 0x0000000900037227 */ /* 0x000fe200078e00ff */
[----:B------:R-:W-:-:S02]  /*1ac0*/  LOP3.LUT R7, R2, 0xe9, RZ, 0xfc, !PT ;  /* 0x000000e902077812 */ /* 0x000fc400078efcff */
[----:B------:R-:W-:Y:S01]  /*1ad0*/  ISETP.GE.AND P3, PT, R14, RZ, PT ;  /* 0x000000ff0e00720c */ /* 0x000fe20003f66270 */
[----:B------:R-:W-:Y:S01]  /*1ae0*/  @!P5 IMAD.MOV R26, RZ, RZ, -R26 ;  /* 0x000000ffff1ad224 */ /* 0x000fe200078e0a1a */
[----:B------:R-:W-:Y:S01]  /*1af0*/  ISETP.GE.AND P5, PT, R10, RZ, PT ;  /* 0x000000ff0a00720c */ /* 0x000fe20003fa6270 */
[----:B------:R-:W-:Y:S01]  /*1b00*/  IMAD.MOV R3, RZ, RZ, -R3 ;  /* 0x000000ffff037224 */ /* 0x000fe200078e0a03 */
[----:B------:R-:W-:Y:S01]  /*1b10*/  IABS R41, R7 ;  /* 0x0000000700297213 */ /* 0x000fe20000000000 */
[--C-:B------:R-:W-:Y:S01]  /*1b20*/  @!P6 IMAD.IADD R34, R34, 0x1, -R4.reuse ;  /* 0x000000012222e824 */ /* 0x100fe200078e0a04 */
[----:B------:R-:W-:Y:S01]  /*1b30*/  LOP3.LUT R10, R2, 0xe2, RZ, 0xfc, !PT ;  /* 0x000000e2020a7812 */ /* 0x000fe200078efcff */
[----:B------:R-:W-:Y:S01]  /*1b40*/  IMAD R40, R4, R3, R9 ;  /* 0x0000000304287224 */ /* 0x000fe200078e0209 */
[----:B------:R-:W-:Y:S01]  /*1b50*/  LOP3.LUT R9, R2, 0xe8, RZ, 0xfc, !PT ;  /* 0x000000e802097812 */ /* 0x000fe200078efcff */
[--C-:B------:R-:W-:Y:S01]  /*1b60*/  @!P2 IMAD.IADD R36, R36, 0x1, -R4.reuse ;  /* 0x000000012424a824 */ /* 0x100fe200078e0a04 */
[----:B------:R-:W-:Y:S01]  /*1b70*/  ISETP.GE.AND P2, PT, R8, RZ, PT ;  /* 0x000000ff0800720c */ /* 0x000fe20003f46270 */
[--C-:B------:R-:W-:Y:S01]  /*1b80*/  @!P4 IMAD.IADD R32, R32, 0x1, -R4.reuse ;  /* 0x000000012020c824 */ /* 0x100fe200078e0a04 */
[----:B------:R-:W-:Y:S01]  /*1b90*/  ISETP.GT.U32.AND P6, PT, R4, R40, PT ;  /* 0x000000280400720c */ /* 0x000fe20003fc4070 */
[----:B------:R-:W-:Y:S01]  /*1ba0*/  @!P0 IMAD.IADD R38, R38, 0x1, -R4 ;  /* 0x0000000126268824 */ /* 0x000fe200078e0a04 */
[----:B------:R-:W-:Y:S01]  /*1bb0*/  LOP3.LUT R8, R2, 0xe7, RZ, 0xfc, !PT ;  /* 0x000000e702087812 */ /* 0x000fe200078efcff */
[----:B------:R-:W-:Y:S01]  /*1bc0*/  IMAD.HI.U32 R3, R0, R41, RZ ;  /* 0x0000002900037227 */ /* 0x000fe200078e00ff */
[----:B------:R-:W-:-:S02]  /*1bd0*/  ISETP.GE.AND P4, PT, R6, RZ, PT ;  /* 0x000000ff0600720c */ /* 0x000fc40003f86270 */
[----:B------:R-:W-:Y:S01]  /*1be0*/  IABS R45, R8 ;  /* 0x00000008002d7213 */ /* 0x000fe20000000000 */
[----:B------:R-:W-:Y:S01]  /*1bf0*/  @!P5 IMAD.MOV R32, RZ, RZ, -R32 ;  /* 0x000000ffff20d224 */ /* 0x000fe200078e0a20 */
[C---:B------:R-:W-:Y:S01]  /*1c00*/  ISETP.GT.U32.AND P5, PT, R4.reuse, R38, PT ;  /* 0x000000260400720c */ /* 0x040fe20003fa4070 */
[----:B------:R-:W-:Y:S01]  /*1c10*/  IMAD.MOV R3, RZ, RZ, -R3 ;  /* 0x000000ffff037224 */ /* 0x000fe200078e0a03 */
[----:B------:R-:W-:Y:S01]  /*1c20*/  IABS R43, R9 ;  /* 0x00000009002b7213 */ /* 0x000fe20000000000 */
[----:B------:R-:W-:Y:S01]  /*1c30*/  @!P1 IMAD.MOV R34, RZ, RZ, -R34 ;  /* 0x000000ffff229224 */ /* 0x000fe200078e0a22 */
[----:B------:R-:W-:Y:S01]  /*1c40*/  ISETP.GE.AND P0, PT, R7, RZ, PT ;  /* 0x000000ff0700720c */ /* 0x000fe20003f06270 */
[----:B------:R-:W-:Y:S01]  /*1c50*/  IMAD R41, R4, R3, R41 ;  /* 0x0000000304297224 */ /* 0x000fe200078e0229 */
[----:B------:R-:W-:Y:S01]  /*1c60*/  IABS R55, R10 ;  /* 0x0000000a00377213 */ /* 0x000fe20000000000 */
[----:B------:R-:W-:Y:S01]  /*1c70*/  IMAD.HI.U32 R3, R0, R45, RZ ;  /* 0x0000002d00037227 */ /* 0x000fe200078e00ff */
[----:B------:R-:W-:-:S02]  /*1c80*/  LOP3.LUT R14, R2, 0xe0, RZ, 0xfc, !PT ;  /* 0x000000e0020e7812 */ /* 0x000fc400078efcff */
[----:B------:R-:W-:Y:S01]  /*1c90*/  ISETP.GT.U32.AND P1, PT, R4, R41, PT ;  /* 0x000000290400720c */ /* 0x000fe20003f24070 */
[--C-:B------:R-:W-:Y:S01]  /*1ca0*/  @!P6 IMAD.IADD R40, R40, 0x1, -R4.reuse ;  /* 0x000000012828e824 */ /* 0x100fe200078e0a04 */
[----:B------:R-:W-:Y:S01]  /*1cb0*/  LOP3.LUT R12, R2, 0xe1, RZ, 0xfc, !PT ;  /* 0x000000e1020c7812 */ /* 0x000fe200078efcff */
[----:B------:R-:W-:Y:S01]  /*1cc0*/  IMAD.MOV R3, RZ, RZ, -R3 ;  /* 0x000000ffff037224 */ /* 0x000fe200078e0a03 */
[----:B------:R-:W-:Y:S01]  /*1cd0*/  IABS R11, R14 ;  /* 0x0000000e000b7213 */ /* 0x000fe20000000000 */
[----:B------:R-:W-:Y:S01]  /*1ce0*/  @!P5 IMAD.IADD R38, R38, 0x1, -R4 ;  /* 0x000000012626d824 */ /* 0x000fe200078e0a04 */
[C---:B------:R-:W-:Y:S01]  /*1cf0*/  ISETP.GT.U32.AND P6, PT, R4.reuse, R40, PT ;  /* 0x000000280400720c */ /* 0x040fe20003fc4070 */
[----:B------:R-:W-:Y:S01]  /*1d00*/  IMAD R45, R4, R3, R45 ;  /* 0x00000003042d7224 */ /* 0x000fe200078e022d */
[C---:B0-----:R-:W-:Y:S01]  /*1d10*/  LOP3.LUT R22, R2.reuse, 0x4, RZ, 0xfc, !PT ;  /* 0x0000000402167812 */ /* 0x041fe200078efcff */
[----:B------:R-:W-:Y:S01]  /*1d20*/  @!P4 IMAD.MOV R38, RZ, RZ, -R38 ;  /* 0x000000ffff26c224 */ /* 0x000fe200078e0a26 */
[----:B------:R-:W-:Y:S01]  /*1d30*/  LOP3.LUT R20, R2, 0x2, RZ, 0xfc, !PT ;  /* 0x0000000202147812 */ /* 0x000fe200078efcff */
[----:B------:R-:W-:Y:S01]  /*1d40*/  IMAD.HI.U32 R6, R0, R43, RZ ;  /* 0x0000002b00067227 */ /* 0x000fe200078e00ff */
[----:B------:R-:W-:-:S03]  /*1d50*/  ISETP.GT.U32.AND P4, PT, R4, R45, PT ;  /* 0x0000002d0400720c */ /* 0x000fc60003f84070 */
[----:B------:R-:W-:Y:S02]  /*1d60*/  IMAD.MOV R6, RZ, RZ, -R6 ;  /* 0x000000ffff067224 */ /* 0x000fe400078e0a06 */
[--C-:B------:R-:W-:Y:S02]  /*1d70*/  @!P1 IMAD.IADD R41, R41, 0x1, -R4.reuse ;  /* 0x0000000129299824 */ /* 0x100fe400078e0a04 */
[----:B------:R-:W-:Y:S01]  /*1d80*/  @!P6 IMAD.IADD R40, R40, 0x1, -R4 ;  /* 0x000000012828e824 */ /* 0x000fe200078e0a04 */
[----:B------:R-:W-:Y:S01]  /*1d90*/  ISETP.GE.AND P6, PT, R8, RZ, PT ;  /* 0x000000ff0800720c */ /* 0x000fe20003fc6270 */
[----:B------:R-:W-:Y:S01]  /*1da0*/  IMAD R43, R4, R6, R43 ;  /* 0x00000006042b7224 */ /* 0x000fe200078e022b */
[C---:B------:R-:W-:Y:S01]  /*1db0*/  LOP3.LUT R8, R2.reuse, 0xe5, RZ, 0xfc, !PT ;  /* 0x000000e502087812 */ /* 0x040fe200078efcff */
[----:B------:R-:W-:Y:S01]  /*1dc0*/  @!P2 IMAD.MOV R40, RZ, RZ, -R40 ;  /* 0x000000ffff28a224 */ /* 0x000fe200078e0a28 */
[----:B------:R-:W-:Y:S01]  /*1dd0*/  LOP3.LUT R6, R2, 0xe6, RZ, 0xfc, !PT ;  /* 0x000000e602067812 */ /* 0x000fe200078efcff */
[----:B------:R-:W-:Y:S01]  /*1de0*/  @!P4 IMAD.IADD R45, R45, 0x1, -R4 ;  /* 0x000000012d2dc824 */ /* 0x000fe200078e0a04 */
[----:B------:R-:W-:Y:S01]  /*1df0*/  ISETP.GT.U32.AND P5, PT, R4, R43, PT ;  /* 0x0000002b0400720c */ /* 0x000fe20003fa4070 */
[----:B------:R-:W-:Y:S01]  /*1e00*/  @!P3 IMAD.MOV R36, RZ, RZ, -R36 ;  /* 0x000000ffff24b224 */ /* 0x000fe200078e0a24 */
[----:B------:R-:W-:-:S02]  /*1e10*/  IABS R49, R8 ;  /* 0x0000000800317213 */ /* 0x000fc40000000000 */
[----:B------:R-:W-:Y:S02]  /*1e20*/  IABS R47, R6 ;  /* 0x00000006002f7213 */ /* 0x000fe40000000000 */
[----:B------:R-:W-:Y:S01]  /*1e30*/  ISETP.GE.AND P2, PT, R6, RZ, PT ;  /* 0x000000ff0600720c */ /* 0x000fe20003f46270 */
[----:B------:R-:W-:Y:S01]  /*1e40*/  IMAD.HI.U32 R6, R0, R49, RZ ;  /* 0x0000003100067227 */ /* 0x000fe200078e00ff */
[C---:B------:R-:W-:Y:S02]  /*1e50*/  ISETP.GT.U32.AND P4, PT, R4.reuse, R45, PT ;  /* 0x0000002d0400720c */ /* 0x040fe40003f84070 */
[----:B------:R-:W-:Y:S01]  /*1e60*/  ISETP.GT.U32.AND P1, PT, R4, R41, PT ;  /* 0x000000290400720c */ /* 0x000fe20003f24070 */
[----:B------:R-:W-:Y:S01]  /*1e70*/  IMAD.MOV R6, RZ, RZ, -R6 ;  /* 0x000000ffff067224 */ /* 0x000fe200078e0a06 */
[----:B------:R-:W-:Y:S01]  /*1e80*/  ISETP.GE.AND P3, PT, R9, RZ, PT ;  /* 0x000000ff0900720c */ /* 0x000fe20003f66270 */
[----:B------:R-:W-:Y:S01]  /*1e90*/  @!P5 IMAD.IADD R43, R43, 0x1, -R4 ;  /* 0x000000012b2bd824 */ /* 0x000fe200078e0a04 */
[----:B------:R-:W-:Y:S01]  /*1ea0*/  LOP3.LUT R9, R2, 0xe4, RZ, 0xfc, !PT ;  /* 0x000000e402097812 */ /* 0x000fe200078efcff */
[----:B------:R-:W-:-:S02]  /*1eb0*/  IMAD R49, R4, R6, R49 ;  /* 0x0000000604317224 */ /* 0x000fc400078e0231 */
[----:B------:R-:W-:Y:S01]  /*1ec0*/  IMAD.HI.U32 R3, R0, R47, RZ ;  /* 0x0000002f00037227 */ /* 0x000fe200078e00ff */
[----:B------:R-:W-:Y:S02]  /*1ed0*/  IABS R51, R9 ;  /* 0x0000000900337213 */ /* 0x000fe40000000000 */
[C---:B------:R-:W-:Y:S01]  /*1ee0*/  ISETP.GT.U32.AND P5, PT, R4.reuse, R43, PT ;  /* 0x0000002b0400720c */ /* 0x040fe20003fa4070 */
[--C-:B------:R-:W-:Y:S01]  /*1ef0*/  @!P4 IMAD.IADD R45, R45, 0x1, -R4.reuse ;  /* 0x000000012d2dc824 */ /* 0x100fe200078e0a04 */
[----:B------:R-:W-:Y:S01]  /*1f00*/  ISETP.GT.U32.AND P4, PT, R4, R49, PT ;  /* 0x000000310400720c */ /* 0x000fe20003f84070 */
[----:B------:R-:W-:Y:S02]  /*1f10*/  IMAD.MOV R3, RZ, RZ, -R3 ;  /* 0x000000ffff037224 */ /* 0x000fe400078e0a03 */
[----:B------:R-:W-:Y:S01]  /*1f20*/  @!P1 IMAD.IADD R41, R41, 0x1, -R4 ;  /* 0x0000000129299824 */ /* 0x000fe200078e0a04 */
[----:B------:R-:W-:Y:S01]  /*1f30*/  ISETP.GE.AND P1, PT, R8, RZ, PT ;  /* 0x000000ff0800720c */ /* 0x000fe20003f26270 */
[----:B------:R-:W-:Y:S01]  /*1f40*/  IMAD R47, R4, R3, R47 ;  /* 0x00000003042f7224 */ /* 0x000fe200078e022f */
[----:B------:R-:W-:Y:S01]  /*1f50*/  LOP3.LUT R3, R2, 0xe3, RZ, 0xfc, !PT ;  /* 0x000000e302037812 */ /* 0x000fe200078efcff */
[----:B------:R-:W-:-:S03]  /*1f60*/  IMAD.HI.U32 R7, R0, R51, RZ ;  /* 0x0000003300077227 */ /* 0x000fc600078e00ff */
[----:B------:R-:W-:Y:S01]  /*1f70*/  IABS R53, R3 ;  /* 0x0000000300357213 */ /* 0x000fe20000000000 */
[----:B------:R-:W-:Y:S01]  /*1f80*/  @!P0 IMAD.MOV R41, RZ, RZ, -R41 ;  /* 0x000000ffff298224 */ /* 0x000fe200078e0a29 */
[C---:B------:R-:W-:Y:S01]  /*1f90*/  ISETP.GT.U32.AND P0, PT, R4.reuse, R47, PT ;  /* 0x0000002f0400720c */ /* 0x040fe20003f04070 */
[----:B------:R-:W-:Y:S02]  /*1fa0*/  IMAD.MOV R7, RZ, RZ, -R7 ;  /* 0x000000ffff077224 */ /* 0x000fe400078e0a07 */
[--C-:B------:R-:W-:Y:S01]  /*1fb0*/  @!P5 IMAD.IADD R43, R43, 0x1, -R4.reuse ;  /* 0x000000012b2bd824 */ /* 0x100fe200078e0a04 */
[----:B------:R-:W-:Y:S01]  /*1fc0*/  ISETP.GE.AND P5, PT, R9, RZ, PT ;  /* 0x000000ff0900720c */ /* 0x000fe20003fa6270 */
[C---:B------:R-:W-:Y:S01]  /*1fd0*/  IMAD R51, R4.reuse, R7, R51 ;  /* 0x0000000704337224 */ /* 0x040fe200078e0233 */
[----:B------:R-:W-:Y:S01]  /*1fe0*/  IABS R9, R12 ;  /* 0x0000000c00097213 */ /* 0x000fe20000000000 */
[----:B------:R-:W-:Y:S02]  /*1ff0*/  @!P4 IMAD.IADD R49, R49, 0x1, -R4 ;  /* 0x000000013131c824 */ /* 0x000fe400078e0a04 */
[----:B------:R-:W-:Y:S01]  /*2000*/  @!P3 IMAD.MOV R43, RZ, RZ, -R43 ;  /* 0x000000ffff2bb224 */ /* 0x000fe200078e0a2b */
[----:B------:R-:W-:Y:S01]  /*2010*/  ISETP.GE.AND P3, PT, R3, RZ, PT ;  /* 0x000000ff0300720c */ /* 0x000fe20003f66270 */
[----:B------:R-:W-:Y:S01]  /*2020*/  @!P6 IMAD.MOV R45, RZ, RZ, -R45 ;  /* 0x000000ffff2de224 */ /* 0x000fe200078e0a2d */
[----:B------:R-:W-:Y:S01]  /*2030*/  ISETP.GT.U32.AND P4, PT, R4, R49, PT ;  /* 0x000000310400720c */ /* 0x000fe20003f84070 */
[----:B------:R-:W-:Y:S01]  /*2040*/  IMAD.HI.U32 R3, R0, R53, RZ ;  /* 0x0000003500037227 */ /* 0x000fe200078e00ff */
[----:B------:R-:W-:-:S03]  /*2050*/  ISETP.GT.U32.AND P6, PT, R4, R51, PT ;  /* 0x000000330400720c */ /* 0x000fc60003fc4070 */
[----:B------:R-:W-:-:S04]  /*2060*/  IMAD.HI.U32 R6, R0, R55, RZ ;  /* 0x0000003700067227 */ /* 0x000fc800078e00ff */
[----:B------:R-:W-:Y:S02]  /*2070*/  @!P0 IMAD.IADD R47, R47, 0x1, -R4 ;  /* 0x000000012f2f8824 */ /* 0x000fe400078e0a04 */
[----:B------:R-:W-:Y:S02]  /*2080*/  IMAD.MOV R3, RZ, RZ, -R3 ;  /* 0x000000ffff037224 */ /* 0x000fe400078e0a03 */
[----:B------:R-:W-:Y:S01]  /*2090*/  IMAD.MOV R6, RZ, RZ, -R6 ;  /* 0x000000ffff067224 */ /* 0x000fe200078e0a06 */
[C---:B------:R-:W-:Y:S01]  /*20a0*/  ISETP.GT.U32.AND P0, PT, R4.reuse, R47, PT ;  /* 0x0000002f0400720c */ /* 0x040fe20003f04070 */
[C---:B------:R-:W-:Y:S02]  /*20b0*/  IMAD R53, R4.reuse, R3, R53 ;  /* 0x0000000304357224 */ /* 0x040fe400078e0235 */
[C---:B------:R-:W-:Y:S02]  /*20c0*/  IMAD R55, R4.reuse, R6, R55 ;  /* 0x0000000604377224 */ /* 0x040fe400078e0237 */
[--C-:B------:R-:W-:Y:S01]  /*20d0*/  @!P4 IMAD.IADD R49, R49, 0x1, -R4.reuse ;  /* 0x000000013131c824 */ /* 0x100fe200078e0a04 */
[C---:B------:R-:W-:Y:S01]  /*20e0*/  ISETP.GT.U32.AND P4, PT, R4.reuse, R53, PT ;  /* 0x000000350400720c */ /* 0x040fe20003f84070 */
[----:B------:R-:W-:Y:S01]  /*20f0*/  @!P6 IMAD.IADD R51, R51, 0x1, -R4 ;  /* 0x000000013333e824 */ /* 0x000fe200078e0a04 */
[----:B------:R-:W-:Y:S01]  /*2100*/  ISETP.GT.U32.AND P6, PT, R4, R55, PT ;  /* 0x000000370400720c */ /* 0x000fe20003fc4070 */
[----:B------:R-:W-:-:S04]  /*2110*/  IMAD.HI.U32 R8, R0, R11, RZ ;  /* 0x0000000b00087227 */ /* 0x000fc800078e00ff */
[----:B------:R-:W-:-:S04]  /*2120*/  IMAD.HI.U32 R7, R0, R9, RZ ;  /* 0x0000000900077227 */ /* 0x000fc800078e00ff */
[----:B------:R-:W-:Y:S02]  /*2130*/  IMAD.MOV R8, RZ, RZ, -R8 ;  /* 0x000000ffff087224 */ /* 0x000fe400078e0a08 */
[--C-:B------:R-:W-:Y:S01]  /*2140*/  @!P0 IMAD.IADD R47, R47, 0x1, -R4.reuse ;  /* 0x000000012f2f8824 */ /* 0x100fe200078e0a04 */
[----:B------:R-:W-:Y:S01]  /*2150*/  ISETP.GE.AND P0, PT, R10, RZ, PT ;  /* 0x000000ff0a00720c */ /* 0x000fe20003f06270 */
[----:B------:R-:W-:Y:S01]  /*2160*/  IMAD.MOV R7, RZ, RZ, -R7 ;  /* 0x000000ffff077224 */ /* 0x000fe200078e0a07 */
[----:B------:R-:W-:Y:S01]  /*2170*/  LOP3.LUT R10, R2, 0xde, RZ, 0xfc, !PT ;  /* 0x000000de020a7812 */ /* 0x000fe200078efcff */
[----:B------:R-:W-:Y:S01]  /*2180*/  IMAD R58, R4, R8, R11 ;  /* 0x00000008043a7224 */ /* 0x000fe200078e020b */
[----:B------:R-:W-:Y:S01]  /*2190*/  LOP3.LUT R8, R2, 0xdf, RZ, 0xfc, !PT ;  /* 0x000000df02087812 */ /* 0x000fe200078efcff */
[C---:B------:R-:W-:Y:S01]  /*21a0*/  IMAD R56, R4.reuse, R7, R9 ;  /* 0x0000000704387224 */ /* 0x040fe200078e0209 */
[----:B------:R-:W-:Y:S01]  /*21b0*/  IABS R9, R10 ;  /* 0x0000000a00097213 */ /* 0x000fe20000000000 */
[--C-:B------:R-:W-:Y:S01]  /*21c0*/  @!P4 IMAD.IADD R53, R53, 0x1, -R4.reuse ;  /* 0x000000013535c824 */ /* 0x100fe200078e0a04 */
[----:B------:R-:W-:Y:S01]  /*21d0*/  IABS R7, R8 ;  /* 0x0000000800077213 */ /* 0x000fe20000000000 */
[----:B------:R-:W-:Y:S01]  /*21e0*/  @!P6 IMAD.IADD R55, R55, 0x1, -R4 ;  /* 0x000000013737e824 */ /* 0x000fe200078e0a04 */
[C---:B------:R-:W-:Y:S01]  /*21f0*/  ISETP.GT.U32.AND P4, PT, R4.reuse, R51, PT ;  /* 0x000000330400720c */ /* 0x040fe20003f84070 */
[----:B------:R-:W-:Y:S01]  /*2200*/  @!P2 IMAD.MOV R47, RZ, RZ, -R47 ;  /* 0x000000ffff2fa224 */ /* 0x000fe200078e0a2f */
[----:B------:R-:W-:Y:S01]  /*2210*/  ISETP.GT.U32.AND P2, PT, R4, R53, PT ;  /* 0x000000350400720c */ /* 0x000fe20003f44070 */
[----:B------:R-:W-:Y:S01]  /*2220*/  IMAD.HI.U32 R3, R0, R7, RZ ;  /* 0x0000000700037227 */ /* 0x000fe200078e00ff */
[----:B------:R-:W-:-:S02]  /*2230*/  ISETP.GT.U32.AND P6, PT, R4, R55, PT ;  /* 0x000000370400720c */ /* 0x000fc40003fc4070 */
[----:B------:R-:W-:Y:S01]  /*2240*/  IABS R11, R15 ;  /* 0x0000000f000b7213 */ /* 0x000fe20000000000 */
[----:B------:R-:W-:-:S04]  /*2250*/  IMAD.HI.U32 R6, R0, R9, RZ ;  /* 0x0000000900067227 */ /* 0x000fc800078e00ff */
[----:B------:R-:W-:Y:S02]  /*2260*/  IMAD.MOV R3, RZ, RZ, -R3 ;  /* 0x000000ffff037224 */ /* 0x000fe400078e0a03 */
[----:B------:R-:W-:Y:S02]  /*2270*/  IMAD.MOV R62, RZ, RZ, -R6 ;  /* 0x000000ffff3e7224 */ /* 0x000fe400078e0a06 */
[----:B------:R-:W-:Y:S01]  /*2280*/  @!P1 IMAD.MOV R49, RZ, RZ, -R49 ;  /* 0x000000ffff319224 */ /* 0x000fe200078e0a31 */
[C---:B------:R-:W-:Y:S01]  /*2290*/  ISETP.GT.U32.AND P1, PT, R4.reuse, R56, PT ;  /* 0x000000380400720c */ /* 0x040fe20003f24070 */
[----:B------:R-:W-:Y:S01]  /*22a0*/  @!P4 IMAD.IADD R51, R51, 0x1, -R4 ;  /* 0x000000013333c824 */ /* 0x000fe200078e0a04 */
[C---:B------:R-:W-:Y:S01]  /*22b0*/  ISETP.GT.U32.AND P4, PT, R4.reuse, R58, PT ;  /* 0x0000003a0400720c */ /* 0x040fe20003f84070 */
[C---:B------:R-:W-:Y:S02]  /*22c0*/  IMAD R60, R4.reuse, R3, R7 ;  /* 0x00000003043c7224 */ /* 0x040fe400078e0207 */
[----:B------:R-:W-:-:S02]  /*22d0*/  IMAD R62, R4, R62, R9 ;  /* 0x0000003e043e7224 */ /* 0x000fc400078e0209 */
[--C-:B------:R-:W-:Y:S01]  /*22e0*/  @!P2 IMAD.IADD R53, R53, 0x1, -R4.reuse ;  /* 0x000000013535a824 */ /* 0x100fe200078e0a04 */
[C---:B------:R-:W-:Y:S01]  /*22f0*/  ISETP.GT.U32.AND P2, PT, R4.reuse, R60, PT ;  /* 0x0000003c0400720c */ /* 0x040fe20003f44070 */
[----:B------:R-:W-:Y:S01]  /*2300*/  @!P6 IMAD.IADD R55, R55, 0x1, -R4 ;  /* 0x000000013737e824 */ /* 0x000fe200078e0a04 */
[----:B------:R-:W-:Y:S01]  /*2310*/  ISETP.GT.U32.AND P6, PT, R4, R62, PT ;  /* 0x0000003e0400720c */ /* 0x000fe20003fc4070 */
[----:B------:R-:W-:-:S04]  /*2320*/  IMAD.HI.U32 R3, R0, R11, RZ ;  /* 0x0000000b00037227 */ /* 0x000fc800078e00ff */
[--C-:B------:R-:W-:Y:S01]  /*2330*/  @!P1 IMAD.IADD R56, R56, 0x1, -R4.reuse ;  /* 0x0000000138389824 */ /* 0x100fe200078e0a04 */
[----:B------:R-:W-:Y:S01]  /*2340*/  ISETP.GE.AND P1, PT, R12, RZ, PT ;  /* 0x000000ff0c00720c */ /* 0x000fe20003f26270 */
[--C-:B------:R-:W-:Y:S01]  /*2350*/  @!P4 IMAD.IADD R58, R58, 0x1, -R4.reuse ;  /* 0x000000013a3ac824 */ /* 0x100fe200078e0a04 */
[----:B------:R-:W-:Y:S01]  /*2360*/  LOP3.LUT R12, R2, 0xda, RZ, 0xfc, !PT ;  /* 0x000000da020c7812 */ /* 0x000fe200078efcff */
[----:B------:R-:W-:Y:S01]  /*2370*/  IMAD.HI.U32 R6, R0, R13, RZ ;  /* 0x0000000d00067227 */ /* 0x000fe200078e00ff */
[----:B------:R-:W-:Y:S02]  /*2380*/  ISETP.GE.AND P4, PT, R14, RZ, PT ;  /* 0x000000ff0e00720c */ /* 0x000fe40003f86270 */
[----:B------:R-:W-:Y:S01]  /*2390*/  IABS R9, R12 ;  /* 0x0000000c00097213 */ /* 0x000fe20000000000 */
[--C-:B------:R-:W-:Y:S01]  /*23a0*/  @!P2 IMAD.IADD R60, R60, 0x1, -R4.reuse ;  /* 0x000000013c3ca824 */ /* 0x100fe200078e0a04 */
[----:B------:R-:W-:Y:S01]  /*23b0*/  ISETP.GT.U32.AND P2, PT, R4, R56, PT ;  /* 0x000000380400720c */ /* 0x000fe20003f44070 */
[----:B------:R-:W-:Y:S01]  /*23c0*/  @!P6 IMAD.IADD R62, R62, 0x1, -R4 ;  /* 0x000000013e3ee824 */ /* 0x000fe200078e0a04 */
[----:B------:R-:W-:Y:S01]  /*23d0*/  ISETP.GT.U32.AND P6, PT, R4, R58, PT ;  /* 0x0000003a0400720c */ /* 0x000fe20003fc4070 */
[----:B------:R-:W-:Y:S01]  /*23e0*/  IMAD.MOV R3, RZ, RZ, -R3 ;  /* 0x000000ffff037224 */ /* 0x000fe200078e0a03 */
[----:B------:R-:W-:Y:S01]  /*23f0*/  LOP3.LUT R14, R2, 0xd0, RZ, 0xfc, !PT ;  /* 0x000000d0020e7812 */ /* 0x000fe200078efcff */
[----:B------:R-:W-:Y:S01]  /*2400*/  @!P5 IMAD.MOV R51, RZ, RZ, -R51 ;  /* 0x000000ffff33d224 */ /* 0x000fe200078e0a33 */
[----:B------:R-:W-:Y:S01]  /*2410*/  ISETP.GT.U32.AND P5, PT, R4, R60, PT ;  /* 0x0000003c0400720c */ /* 0x000fe20003fa4070 */
[----:B------:R-:W-:-:S02]  /*2420*/  IMAD.MOV R6, RZ, RZ, -R6 ;  /* 0x000000ffff067224 */ /* 0x000fc400078e0a06 */
[----:B------:R-:W-:Y:S01]  /*2430*/  IMAD R64, R4, R3, R11 ;  /* 0x0000000304407224 */ /* 0x000fe200078e020b */
[----:B------:R-:W-:Y:S01]  /*2440*/  LOP3.LUT R11, R2, 0xdb, RZ, 0xfc, !PT ;  /* 0x000000db020b7812 */ /* 0x000fe200078efcff */
[----:B------:R-:W-:Y:S01]  /*2450*/  IMAD R66, R4, R6, R13 ;  /* 0x0000000604427224 */ /* 0x000fe200078e020d */
[----:B------:R-:W-:Y:S01]  /*2460*/  LOP3.LUT R13, R2, 0xd1, RZ, 0xfc, !PT ;  /* 0x000000d1020d7812 */ /* 0x000fe200078efcff */
[----:B------:R-:W-:Y:S01]  /*2470*/  @!P3 IMAD.MOV R53, RZ, RZ, -R53 ;  /* 0x000000ffff35b224 */ /* 0x000fe200078e0a35 */
[----:B------:R-:W-:Y:S01]  /*2480*/  IABS R7, R11 ;  /* 0x0000000b00077213 */ /* 0x000fe20000000000 */
[--C-:B------:R-:W-:Y:S01]  /*2490*/  @!P2 IMAD.IADD R56, R56, 0x1, -R4.reuse ;  /* 0x000000013838a824 */ /* 0x100fe200078e0a04 */
[----:B------:R-:W-:Y:S01]  /*24a0*/  ISETP.GT.U32.AND P3, PT, R4, R62, PT ;  /* 0x0000003e0400720c */ /* 0x000fe20003f64070 */
[----:B------:R-:W-:Y:S01]  /*24b0*/  @!P6 IMAD.IADD R58, R58, 0x1, -R4 ;  /* 0x000000013a3ae824 */ /* 0x000fe200078e0a04 */
[----:B------:R-:W-:Y:S01]  /*24c0*/  ISETP.GE.AND P2, PT, R8, RZ, PT ;  /* 0x000000ff0800720c */ /* 0x000fe20003f46270 */
[----:B------:R-:W-:Y:S01]  /*24d0*/  IMAD.HI.U32 R3, R0, R7, RZ ;  /* 0x0000000700037227 */ /* 0x000fe200078e00ff */
[----:B------:R-:W-:-:S02]  /*24e0*/  ISETP.GT.U32.AND P6, PT, R4, R66, PT ;  /* 0x000000420400720c */ /* 0x000fc40003fc4070 */
[----:B------:R-:W-:Y:S01]  /*24f0*/  LOP3.LUT R8, R2, 0xd4, RZ, 0xfc, !PT ;  /* 0x000000d402087812 */ /* 0x000fe200078efcff */
[----:B------:R-:W-:Y:S01]  /*2500*/  @!P5 IMAD.IADD R60, R60, 0x1, -R4 ;  /* 0x000000013c3cd824 */ /* 0x000fe200078e0a04 */
[----:B------:R-:W-:Y:S01]  /*2510*/  ISETP.GE.AND P5, PT, R10, RZ, PT ;  /* 0x000000ff0a00720c */ /* 0x000fe20003fa6270 */
[----:B------:R-:W-:Y:S01]  /*2520*/  IMAD.HI.U32 R6, R0, R9, RZ ;  /* 0x0000000900067227 */ /* 0x000fe200078e00ff */
[----:B------:R-:W-:Y:S02]  /*2530*/  IABS R81, R8 ;  /* 0x0000000800517213 */ /* 0x000fe40000000000 */
[----:B------:R-:W-:Y:S01]  /*2540*/  LOP3.LUT R10, R2, 0xd3, RZ, 0xfc, !PT ;  /* 0x000000d3020a7812 */ /* 0x000fe200078efcff */
[----:B------:R-:W-:Y:S02]  /*2550*/  IMAD.MOV R3, RZ, RZ, -R3 ;  /* 0x000000ffff037224 */ /* 0x000fe400078e0a03 */
[----:B------:R-:W-:Y:S01]  /*2560*/  @!P0 IMAD.MOV R55, RZ, RZ, -R55 ;  /* 0x000000ffff378224 */ /* 0x000fe200078e0a37 */
[C---:B------:R-:W-:Y:S01]  /*2570*/  ISETP.GT.U32.AND P0, PT, R4.reuse, R64, PT ;  /* 0x000000400400720c */ /* 0x040fe20003f04070 */
[----:B------:R-:W-:Y:S01]  /*2580*/  IMAD.MOV R6, RZ, RZ, -R6 ;  /* 0x000000ffff067224 */ /* 0x000fe200078e0a06 */
[----:B------:R-:W-:Y:S01]  /*2590*/  IABS R83, R10 ;  /* 0x0000000a00537213 */ /* 0x000fe20000000000 */
[----:B------:R-:W-:Y:S01]  /*25a0*/  IMAD R68, R4, R3, R7 ;  /* 0x0000000304447224 */ /* 0x000fe200078e0207 */
[----:B------:R-:W-:Y:S01]  /*25b0*/  LOP3.LUT R3, R2, 0xd9, RZ, 0xfc, !PT ;  /* 0x000000d902037812 */ /* 0x000fe200078efcff */
[--C-:B------:R-:W-:Y:S01]  /*25c0*/  @!P3 IMAD.IADD R62, R62, 0x1, -R4.reuse ;  /* 0x000000013e3eb824 */ /* 0x100fe200078e0a04 */
[----:B------:R-:W-:Y:S01]  /*25d0*/  ISETP.GE.AND P3, PT, R15, RZ, PT ;  /* 0x000000ff0f00720c */ /* 0x000fe20003f66270 */
[----:B------:R-:W-:Y:S01]  /*25e0*/  @!P6 IMAD.IADD R66, R66, 0x1, -R4 ;  /* 0x000000014242e824 */ /* 0x000fe200078e0a04 */
[----:B------:R-:W-:Y:S01]  /*25f0*/  IABS R71, R3 ;  /* 0x0000000300477213 */ /* 0x000fe20000000000 */
[----:B------:R-:W-:Y:S01]  /*2600*/  IMAD R70, R4, R6, R9 ;  /* 0x0000000604467224 */ /* 0x000fe200078e0209 */
[----:B------:R-:W-:Y:S01]  /*2610*/  LOP3.LUT R6, R2, 0xd8, RZ, 0xfc, !PT ;  /* 0x000000d802067812 */ /* 0x000fe200078efcff */
[----:B------:R-:W-:Y:S01]  /*2620*/  @!P2 IMAD.MOV R60, RZ, RZ, -R60 ;  /* 0x000000ffff3ca224 */ /* 0x000fe200078e0a3c */
[C---:B------:R-:W-:Y:S01]  /*2630*/  ISETP.GT.U32.AND P2, PT, R4.reuse, R68, PT ;  /* 0x000000440400720c */ /* 0x040fe20003f44070 */
[----:B------:R-:W-:Y:S01]  /*2640*/  @!P4 IMAD.MOV R58, RZ, RZ, -R58 ;  /* 0x000000ffff3ac224 */ /* 0x000fe200078e0a3a */
[C---:B------:R-:W-:Y:S01]  /*2650*/  ISETP.GT.U32.AND P4, PT, R4.reuse, R66, PT ;  /* 0x000000420400720c */ /* 0x040fe20003f84070 */
[----:B------:R-:W-:Y:S01]  /*2660*/  @!P5 IMAD.MOV R62, RZ, RZ, -R62 ;  /* 0x000000ffff3ed224 */ /* 0x000fe200078e0a3e */
[----:B------:R-:W-:Y:S01]  /*2670*/  ISETP.GT.U32.AND P5, PT, R4, R70, PT ;  /* 0x000000460400720c */ /* 0x000fe20003fa4070 */
[----:B------:R-:W-:Y:S01]  /*2680*/  @!P0 IMAD.IADD R64, R64, 0x1, -R4 ;  /* 0x0000000140408824 */ /* 0x000fe200078e0a04 */
[----:B------:R-:W-:Y:S01]  /*2690*/  IABS R73, R6 ;  /* 0x0000000600497213 */ /* 0x000fe20000000000 */
[----:B------:R-:W-:Y:S01]  /*26a0*/  @!P1 IMAD.MOV R56, RZ, RZ, -R56 ;  /* 0x000000ffff389224 */ /* 0x000fe200078e0a38 */
[----:B------:R-:W-:-:S02]  /*26b0*/  ISETP.GE.AND P6, PT, R11, RZ, PT ;  /* 0x000000ff0b00720c */ /* 0x000fc40003fc6270 */
[----:B------:R-:W-:Y:S02]  /*26c0*/  ISETP.GT.U32.AND P1, PT, R4, R64, PT ;  /* 0x000000400400720c */ /* 0x000fe40003f24070 */
[----:B------:R-:W-:Y:S01]  /*26d0*/  ISETP.GE.AND P0, PT, R17, RZ, PT ;  /* 0x000000ff1100720c */ /* 0x000fe20003f06270 */
[--C-:B------:R-:W-:Y:S01]  /*26e0*/  @!P2 IMAD.IADD R68, R68, 0x1, -R4.reuse ;  /* 0x000000014444a824 */ /* 0x100fe200078e0a04 */
[----:B------:R-:W-:Y:S01]  /*26f0*/  ISETP.GE.AND P2, PT, R6, RZ, PT ;  /* 0x000000ff0600720c */ /* 0x000fe20003f46270 */
[--C-:B------:R-:W-:Y:S01]  /*2700*/  @!P4 IMAD.IADD R66, R66, 0x1, -R4.reuse ;  /* 0x000000014242c824 */ /* 0x100fe200078e0a04 */
[----:B------:R-:W-:Y:S01]  /*2710*/  ISETP.GE.AND P4, PT, R3, RZ, PT ;  /* 0x000000ff0300720c */ /* 0x000fe20003f86270 */
[----:B------:R-:W-:Y:S01]  /*2720*/  @!P5 IMAD.IADD R70, R70, 0x1, -R4 ;  /* 0x000000014646d824 */ /* 0x000fe200078e0a04 */
[----:B------:R-:W-:Y:S01]  /*2730*/  ISETP.GT.U32.AND P5, PT, R4, R68, PT ;  /* 0x000000440400720c */ /* 0x000fe20003fa4070 */
[----:B------:R-:W-:Y:S01]  /*2740*/  IMAD.HI.U32 R3, R0, R71, RZ ;  /* 0x0000004700037227 */ /* 0x000fe200078e00ff */
[----:B------:R-:W-:-:S02]  /*2750*/  LOP3.LUT R7, R2, 0xd7, RZ, 0xfc, !PT ;  /* 0x000000d702077812 */ /* 0x000fc400078efcff */
[----:B------:R-:W-:Y:S01]  /*2760*/  IABS R9, R14 ;  /* 0x0000000e00097213 */ /* 0x000fe20000000000 */
[----:B------:R-:W-:Y:S01]  /*2770*/  IMAD.MOV R3, RZ, RZ, -R3 ;  /* 0x000000ffff037224 */ /* 0x000fe200078e0a03 */
[----:B------:R-:W-:Y:S01]  /*2780*/  IABS R75, R7 ;  /* 0x00000007004b7213 */ /* 0x000fe20000000000 */
[----:B------:R-:W-:Y:S01]  /*2790*/  @!P1 IMAD.IADD R64, R64, 0x1, -R4 ;  /* 0x0000000140409824 */ /* 0x000fe200078e0a04 */
[----:B------:R-:W-:Y:S01]  /*27a0*/  ISETP.GE.AND P1, PT, R12, RZ, PT ;  /* 0x000000ff0c00720c */ /* 0x000fe20003f26270 */
[----:B------:R-:W-:Y:S01]  /*27b0*/  IMAD R71, R4, R3, R71 ;  /* 0x0000000304477224 */ /* 0x000fe200078e0247 */
[----:B------:R-:W-:Y:S01]  /*27c0*/  LOP3.LUT R3, R2, 0xd6, RZ, 0xfc, !PT ;  /* 0x000000d602037812 */ /* 0x000fe200078efcff */
[----:B------:R-:W-:Y:S01]  /*27d0*/  IMAD.HI.U32 R6, R0, R73, RZ ;  /* 0x0000004900067227 */ /* 0x000fe200078e00ff */
[----:B------:R-:W-:Y:S02]  /*27e0*/  LOP3.LUT R12, R2, 0xd2, RZ, 0xfc, !PT ;  /* 0x000000d2020c7812 */ /* 0x000fe400078efcff */
[----:B------:R-:W-:Y:S01]  /*27f0*/  IABS R77, R3 ;  /* 0x00000003004d7213 */ /* 0x000fe20000000000 */
[----:B------:R-:W-:Y:S01]  /*2800*/  @!P3 IMAD.MOV R64, RZ, RZ, -R64 ;  /* 0x000000ffff40b224 */ /* 0x000fe200078e0a40 */
[----:B------:R-:W-:Y:S01]  /*2810*/  ISETP.GT.U32.AND P3, PT, R4, R70, PT ;  /* 0x000000460400720c */ /* 0x000fe20003f64070 */
[----:B------:R-:W-:Y:S01]  /*2820*/  @!P5 IMAD.IADD R68, R68, 0x1, -R4 ;  /* 0x000000014444d824 */ /* 0x000fe200078e0a04 */
[----:B------:R-:W-:Y:S01]  /*2830*/  ISETP.GT.U32.AND P5, PT, R4, R71, PT ;  /* 0x000000470400720c */ /* 0x000fe20003fa4070 */
[----:B------:R-:W-:Y:S01]  /*2840*/  IMAD.MOV R6, RZ, RZ, -R6 ;  /* 0x000000ffff067224 */ /* 0x000fe200078e0a06 */
[----:B------:R-:W-:Y:S01]  /*2850*/  IABS R85, R12 ;  /* 0x0000000c00557213 */ /* 0x000fe20000000000 */
[----:B------:R-:W-:Y:S01]  /*2860*/  @!P6 IMAD.MOV R68, RZ, RZ, -R68 ;  /* 0x000000ffff44e224 */ /* 0x000fe200078e0a44 */
[----:B------:R-:W-:Y:S01]  /*2870*/  LOP3.LUT R17, R2, 0xb2, RZ, 0xfc, !PT ;  /* 0x000000b202117812 */ /* 0x000fe200078efcff */
[----:B------:R-:W-:Y:S01]  /*2880*/  IMAD R73, R4, R6, R73 ;  /* 0x0000000604497224 */ /* 0x000fe200078e0249 */
[----:B------:R-:W-:Y:S01]  /*2890*/  LOP3.LUT R6, R2, 0xd5, RZ, 0xfc, !PT ;  /* 0x000000d502067812 */ /* 0x000fe200078efcff */
[----:B------:R-:W-:Y:S01]  /*28a0*/  @!P0 IMAD.MOV R66, RZ, RZ, -R66 ;  /* 0x000000ffff428224 */ /* 0x000fe200078e0a42 */
[----:B------:R-:W-:-:S02]  /*28b0*/  ISETP.GE.AND P0, PT, R7, RZ, PT ;  /* 0x000000ff0700720c */ /* 0x000fc40003f06270 */
[----:B------:R-:W-:Y:S01]  /*28c0*/  ISETP.GT.U32.AND P6, PT, R4, R73, PT ;  /* 0x000000490400720c */ /* 0x000fe20003fc4070 */
[--C-:B------:R-:W-:Y:S01]  /*28d0*/  @!P3 IMAD.IADD R70, R70, 0x1, -R4.reuse ;  /* 0x000000014646b824 */ /* 0x100fe200078e0a04 */
[----:B------:R-:W-:Y:S01]  /*28e0*/  ISETP.GE.AND P3, PT, R3, RZ, PT ;  /* 0x000000ff0300720c */ /* 0x000fe20003f66270 */
[----:B------:R-:W-:Y:S01]  /*28f0*/  @!P5 IMAD.IADD R71, R71, 0x1, -R4 ;  /* 0x000000014747d824 */ /* 0x000fe200078e0a04 */
[----:B------:R-:W-:Y:S01]  /*2900*/  IABS R79, R6 ;  /* 0x00000006004f7213 */ /* 0x000fe20000000000 */
[----:B------:R-:W-:Y:S01]  /*2910*/  IMAD.HI.U32 R3, R0, R75, RZ ;  /* 0x0000004b00037227 */ /* 0x000fe200078e00ff */
[----:B------:R-:W-:Y:S02]  /*2920*/  IABS R15, R17 ;  /* 0x00000011000f7213 */ /* 0x000fe40000000000 */
[----:B------:R-:W-:Y:S01]  /*2930*/  ISETP.GT.U32.AND P5, PT, R4, R71, PT ;  /* 0x000000470400720c */ /* 0x000fe20003fa4070 */
[----:B------:R-:W-:Y:S02]  /*2940*/  IMAD.MOV R7, RZ, RZ, -R3 ;  /* 0x000000ffff077224 */ /* 0x000fe400078e0a03 */
[----:B------:R-:W-:-:S04]  /*2950*/  IMAD.HI.U32 R3, R0, R77, RZ ;  /* 0x0000004d00037227 */ /* 0x000fc800078e00ff */
[----:B------:R-:W-:Y:S02]  /*2960*/  @!P6 IMAD.IADD R73, R73, 0x1, -R4 ;  /* 0x000000014949e824 */ /* 0x000fe400078e0a04 */
[----:B------:R-:W-:Y:S02]  /*2970*/  IMAD.MOV R3, RZ, RZ, -R3 ;  /* 0x000000ffff037224 */ /* 0x000fe400078e0a03 */
[C---:B------:R-:W-:Y:S01]  /*2980*/  IMAD R75, R4.reuse, R7, R75 ;  /* 0x00000007044b7224 */ /* 0x040fe200078e024b */
[C---:B------:R-:W-:Y:S01]  /*2990*/  ISETP.GT.U32.AND P6, PT, R4.reuse, R73, PT ;  /* 0x000000490400720c */ /* 0x040fe20003fc4070 */
[----:B------:R-:W-:Y:S01]  /*29a0*/  IMAD R77, R4, R3, R77 ;  /* 0x00000003044d7224 */ /* 0x000fe200078e024d */
[----:B------:R-:W-:Y:S01]  /*29b0*/  IABS R7, R13 ;  /* 0x0000000d00077213 */ /* 0x000fe20000000000 */
[----:B------:R-:W-:-:S04]  /*29c0*/  IMAD.HI.U32 R3, R0, R79, RZ ;  /* 0x0000004f00037227 */ /* 0x000fc800078e00ff */
[----:B------:R-:W-:Y:S01]  /*29d0*/  @!P1 IMAD.MOV R70, RZ, RZ, -R70 ;  /* 0x000000ffff469224 */ /* 0x000fe200078e0a46 */
[----:B------:R-:W-:Y:S01]  /*29e0*/  ISETP.GE.AND P1, PT, R6, RZ, PT ;  /* 0x000000ff0600720c */ /* 0x000fe20003f26270 */
[----:B------:R-:W-:Y:S01]  /*29f0*/  @!P5 IMAD.IADD R71, R71, 0x1, -R4 ;  /* 0x000000014747d824 */ /* 0x000fe200078e0a04 */
[----:B------:R-:W-:Y:S01]  /*2a00*/  ISETP.GT.U32.AND P5, PT, R4, R75, PT ;  /* 0x0000004b0400720c */ /* 0x000fe20003fa4070 */
[----:B------:R-:W-:-:S04]  /*2a10*/  IMAD.HI.U32 R6, R0, R81, RZ ;  /* 0x0000005100067227 */ /* 0x000fc800078e00ff */
[----:B------:R-:W-:Y:S02]  /*2a20*/  IMAD.MOV R3, RZ, RZ, -R3 ;  /* 0x000000ffff037224 */ /* 0x000fe400078e0a03 */
[----:B------:R-:W-:Y:S02]  /*2a30*/  IMAD.MOV R6, RZ, RZ, -R6 ;  /* 0x000000ffff067224 */ /* 0x000fe400078e0a06 */
[C---:B------:R-:W-:Y:S02]  /*2a40*/  IMAD R79, R4.reuse, R3, R79 ;  /* 0x00000003044f7224 */ /* 0x040fe400078e024f */
[C---:B------:R-:W-:Y:S02]  /*2a50*/  IMAD R81, R4.reuse, R6, R81 ;  /* 0x0000000604517224 */ /* 0x040fe400078e0251 */
[--C-:B------:R-:W-:Y:S01]  /*2a60*/  @!P6 IMAD.IADD R73, R73, 0x1, -R4.reuse ;  /* 0x000000014949e824 */ /* 0x100fe200078e0a04 */
[C---:B------:R-:W-:Y:S01]  /*2a70*/  ISETP.GT.U32.AND P6, PT, R4.reuse, R79, PT ;  /* 0x0000004f0400720c */ /* 0x040fe20003fc4070 */
[----:B------:R-:W-:Y:S01]  /*2a80*/  @!P5 IMAD.IADD R75, R75, 0x1, -R4 ;  /* 0x000000014b4bd824 */ /* 0x000fe200078e0a04 */
[C---:B------:R-:W-:Y:S01]  /*2a90*/  ISETP.GT.U32.AND P5, PT, R4.reuse, R81, PT ;  /* 0x000000510400720c */ /* 0x040fe20003fa4070 */
[----:B------:R-:W-:Y:S01]  /*2aa0*/  @!P4 IMAD.MOV R71, RZ, RZ, -R71 ;  /* 0x000000ffff47c224 */ /* 0x000fe200078e0a47 */
[----:B------:R-:W-:Y:S01]  /*2ab0*/  ISETP.GT.U32.AND P4, PT, R4, R77, PT ;  /* 0x0000004d0400720c */ /* 0x000fe20003f84070 */
[----:B------:R-:W-:-:S04]  /*2ac0*/  IMAD.HI.U32 R3, R0, R83, RZ ;  /* 0x0000005300037227 */ /* 0x000fc800078e00ff */
[----:B------:R-:W-:Y:S02]  /*2ad0*/  IMAD.MOV R3, RZ, RZ, -R3 ;  /* 0x000000ffff037224 */ /* 0x000fe400078e0a03 */
[----:B------:R-:W-:Y:S02]  /*2ae0*/  @!P2 IMAD.MOV R73, RZ, RZ, -R73 ;  /* 0x000000ffff49a224 */ /* 0x000fe400078e0a49 */
[--C-:B------:R-:W-:Y:S02]  /*2af0*/  @!P6 IMAD.IADD R79, R79, 0x1, -R4.reuse ;  /* 0x000000014f4fe824 */ /* 0x100fe400078e0a04 */
[----:B------:R-:W-:Y:S02]  /*2b00*/  @!P5 IMAD.IADD R81, R81, 0x1, -R4 ;  /* 0x000000015151d824 */ /* 0x000fe400078e0a04 */
[C---:B------:R-:W-:Y:S01]  /*2b10*/  IMAD R83, R4.reuse, R3, R83 ;  /* 0x0000000304537224 */ /* 0x040fe200078e0253 */
[----:B------:R-:W-:Y:S01]  /*2b20*/  ISETP.GT.U32.AND P5, PT, R4, R79, PT ;  /* 0x0000004f0400720c */ /* 0x000fe20003fa4070 */
[----:B------:R-:W-:Y:S01]  /*2b30*/  IMAD.HI.U32 R3, R0, R85, RZ ;  /* 0x0000005500037227 */ /* 0x000fe200078e00ff */
[----:B------:R-:W-:-:S03]  /*2b40*/  ISETP.GT.U32.AND P2, PT, R4, R81, PT ;  /* 0x000000510400720c */ /* 0x000fc60003f44070 */
[----:B------:R-:W-:Y:S01]  /*2b50*/  @!P4 IMAD.IADD R77, R77, 0x1, -R4 ;  /* 0x000000014d4dc824 */ /* 0x000fe200078e0a04 */
[----:B------:R-:W-:Y:S01]  /*2b60*/  ISETP.GT.U32.AND P4, PT, R4, R75, PT ;  /* 0x0000004b0400720c */ /* 0x000fe20003f84070 */
[----:B------:R-:W-:Y:S02]  /*2b70*/  IMAD.MOV R3, RZ, RZ, -R3 ;  /* 0x000000ffff037224 */ /* 0x000fe400078e0a03 */
[----:B------:R-:W-:Y:S01]  /*2b80*/  IMAD.HI.U32 R6, R0, R9, RZ ;  /* 0x0000000900067227 */ /* 0x000fe200078e00ff */
[----:B------:R-:W-:-:S03]  /*2b90*/  ISETP.GT.U32.AND P6, PT, R4, R77, PT ;  /* 0x0000004d0400720c */ /* 0x000fc60003fc4070 */
[----:B------:R-:W-:Y:S02]  /*2ba0*/  IMAD R85, R4, R3, R85 ;  /* 0x0000000304557224 */ /* 0x000fe400078e0255 */
[----:B------:R-:W-:Y:S02]  /*2bb0*/  @!P5 IMAD.IADD R79, R79, 0x1, -R4 ;  /* 0x000000014f4fd824 */ /* 0x000fe400078e0a04 */
[----:B------:R-:W-:Y:S01]  /*2bc0*/  IMAD.HI.U32 R3, R0, R7, RZ ;  /* 0x0000000700037227 */ /* 0x000fe200078e00ff */
[----:B------:R-:W-:-:S03]  /*2bd0*/  ISETP.GT.U32.AND P5, PT, R4, R85, PT ;  /* 0x000000550400720c */ /* 0x000fc60003fa4070 */
[----:B------:R-:W-:Y:S02]  /*2be0*/  IMAD.MOV R3, RZ, RZ, -R3 ;  /* 0x000000ffff037224 */ /* 0x000fe400078e0a03 */
[--C-:B------:R-:W-:Y:S01]  /*2bf0*/  @!P6 IMAD.IADD R77, R77, 0x1, -R4.reuse ;  /* 0x000000014d4de824 */ /* 0x100fe200078e0a04 */
[----:B------:R-:W-:Y:S01]  /*2c00*/  ISETP.GE.AND P6, PT, R8, RZ, PT ;  /* 0x000000ff0800720c */ /* 0x000fe20003fc6270 */
[----:B------:R-:W-:Y:S01]  /*2c10*/  IMAD R86, R4, R3, R7 ;  /* 0x0000000304567224 */ /* 0x000fe200078e0207 */
[----:B------:R-:W-:Y:S01]  /*2c20*/  LOP3.LUT R8, R2, 0xcf, RZ, 0xfc, !PT ;  /* 0x000000cf02087812 */ /* 0x000fe200078efcff */
[----:B------:R-:W-:Y:S01]  /*2c30*/  @!P4 IMAD.IADD R75, R75, 0x1, -R4 ;  /* 0x000000014b4bc824 */ /* 0x000fe200078e0a04 */
[----:B------:R-:W-:Y:S01]  /*2c40*/  ISETP.GT.U32.AND P4, PT, R4, R83, PT ;  /* 0x000000530400720c */ /* 0x000fe20003f84070 */
[----:B------:R-:W-:Y:S01]  /*2c50*/  IMAD.MOV R6, RZ, RZ, -R6 ;  /* 0x000000ffff067224 */ /* 0x000fe200078e0a06 */
[----:B------:R-:W-:Y:S01]  /*2c60*/  IABS R11, R8 ;  /* 0x00000008000b7213 */ /* 0x000fe20000000000 */
[----:B------:R-:W-:-:S02]  /*2c70*/  @!P5 IMAD.IADD R85, R85, 0x1, -R4 ;  /* 0x000000015555d824 */ /* 0x000fc400078e0a04 */
[--C-:B------:R-:W-:Y:S01]  /*2c80*/  @!P2 IMAD.IADD R81, R81, 0x1, -R4.reuse ;  /* 0x000000015151a824 */ /* 0x100fe200078e0a04 */
[----:B------:R-:W-:Y:S01]  /*2c90*/  ISETP.GE.AND P2, PT, R10, RZ, PT ;  /* 0x000000ff0a00720c */ /* 0x000fe20003f46270 */
[----:B------:R-:W-:Y:S01]  /*2ca0*/  IMAD.HI.U32 R3, R0, R11, RZ ;  /* 0x0000000b00037227 */ /* 0x000fe200078e00ff */
[----:B------:R-:W-:Y:S02]  /*2cb0*/  ISETP.GT.U32.AND P5, PT, R4, R85, PT ;  /* 0x000000550400720c */ /* 0x000fe40003fa4070 */
[----:B------:R-:W-:Y:S01]  /*2cc0*/  LOP3.LUT R10, R2, 0xce, RZ, 0xfc, !PT ;  /* 0x000000ce020a7812 */ /* 0x000fe200078efcff */
[----:B------:R-:W-:Y:S02]  /*2cd0*/  IMAD.MOV R3, RZ, RZ, -R3 ;  /* 0x000000ffff037224 */ /* 0x000fe400078e0a03 */
[--C-:B------:R-:W-:Y:S01]  /*2ce0*/  @!P4 IMAD.IADD R83, R83, 0x1, -R4.reuse ;  /* 0x000000015353c824 */ /* 0x100fe200078e0a04 */
[----:B------:R-:W-:Y:S01]  /*2cf0*/  ISETP.GE.AND P4, PT, R12, RZ, PT ;  /* 0x000000ff0c00720c */ /* 0x000fe20003f86270 */
[C---:B------:R-:W-:Y:S01]  /*2d00*/  IMAD R90, R4.reuse, R3, R11 ;  /* 0x00000003045a7224 */ /* 0x040fe200078e020b */
[----:B------:R-:W-:Y:S01]  /*2d10*/  IABS R7, R10 ;  /* 0x0000000a00077213 */ /* 0x000fe20000000000 */
[----:B------:R-:W-:Y:S01]  /*2d20*/  IMAD R88, R4, R6, R9 ;  /* 0x0000000604587224 */ /* 0x000fe200078e0209 */
[----:B------:R-:W-:Y:S01]  /*2d30*/  LOP3.LUT R12, R2, 0xcd, RZ, 0xfc, !PT ;  /* 0x000000cd020c7812 */ /* 0x000fe200078efcff */
[----:B------:R-:W-:Y:S01]  /*2d40*/  @!P0 IMAD.MOV R75, RZ, RZ, -R75 ;  /* 0x000000ffff4b8224 */ /* 0x000fe200078e0a4b */
[C---:B------:R-:W-:Y:S01]  /*2d50*/  ISETP.GT.U32.AND P0, PT, R4.reuse, R83, PT ;  /* 0x000000530400720c */ /* 0x040fe20003f04070 */
[----:B------:R-:W-:Y:S01]  /*2d60*/  @!P5 IMAD.IADD R85, R85, 0x1, -R4 ;  /* 0x000000015555d824 */ /* 0x000fe200078e0a04 */
[C---:B------:R-:W-:Y:S01]  /*2d70*/  ISETP.GT.U32.AND P5, PT, R4.reuse, R90, PT ;  /* 0x0000005a0400720c */ /* 0x040fe20003fa4070 */
[----:B------:R-:W-:Y:S01]  /*2d80*/  @!P6 IMAD.MOV R81, RZ, RZ, -R81 ;  /* 0x000000ffff51e224 */ /* 0x000fe200078e0a51 */
[C---:B------:R-:W-:Y:S01]  /*2d90*/  ISETP.GT.U32.AND P6, PT, R4.reuse, R88, PT ;  /* 0x000000580400720c */ /* 0x040fe20003fc4070 */
[----:B------:R-:W-:Y:S01]  /*2da0*/  @!P3 IMAD.MOV R77, RZ, RZ, -R77 ;  /* 0x000000ffff4db224 */ /* 0x000fe200078e0a4d */
[----:B------:R-:W-:Y:S01]  /*2db0*/  ISETP.GT.U32.AND P3, PT, R4, R86, PT ;  /* 0x000000560400720c */ /* 0x000fe20003f64070 */
[----:B------:R-:W-:Y:S01]  /*2dc0*/  IMAD.HI.U32 R3, R0, R7, RZ ;  /* 0x0000000700037227 */ /* 0x000fe200078e00ff */
[----:B------:R-:W-:-:S03]  /*2dd0*/  IABS R9, R12 ;  /* 0x0000000c00097213 */ /* 0x000fc60000000000 */
[----:B------:R-:W-:Y:S02]  /*2de0*/  IMAD.MOV R92, RZ, RZ, -R3 ;  /* 0x000000ffff5c7224 */ /* 0x000fe400078e0a03 */
[----:B------:R-:W-:-:S04]  /*2df0*/  IMAD.HI.U32 R3, R0, R9, RZ ;  /* 0x0000000900037227 */ /* 0x000fc800078e00ff */
[--C-:B------:R-:W-:Y:S02]  /*2e00*/  @!P5 IMAD.IADD R90, R90, 0x1, -R4.reuse ;  /* 0x000000015a5ad824 */ /* 0x100fe400078e0a04 */
[--C-:B------:R-:W-:Y:S01]  /*2e10*/  @!P0 IMAD.IADD R83, R83, 0x1, -R4.reuse ;  /* 0x0000000153538824 */ /* 0x100fe200078e0a04 */
[----:B------:R-:W-:Y:S01]  /*2e20*/  ISETP.GE.AND P0, PT, R14, RZ, PT ;  /* 0x000000ff0e00720c */ /* 0x000fe20003f06270 */
[--C-:B------:R-:W-:Y:S01]  /*2e30*/  @!P6 IMAD.IADD R88, R88, 0x1, -R4.reuse ;  /* 0x000000015858e824 */ /* 0x100fe200078e0a04 */
[----:B------:R-:W-:Y:S01]  /*2e40*/  ISETP.GT.U32.AND P5, PT, R4, R90, PT ;  /* 0x0000005a0400720c */ /* 0x000fe20003fa4070 */
[----:B------:R-:W-:Y:S01]  /*2e50*/  IMAD.MOV R3, RZ, RZ, -R3 ;  /* 0x000000ffff037224 */ /* 0x000fe200078e0a03 */
[----:B------:R-:W-:Y:S01]  /*2e60*/  LOP3.LUT R14, R2, 0xb3, RZ, 0xfc, !PT ;  /* 0x000000b3020e7812 */ /* 0x000fe200078efcff */
[--C-:B------:R-:W-:Y:S01]  /*2e70*/  @!P3 IMAD.IADD R86, R86, 0x1, -R4.reuse ;  /* 0x000000015656b824 */ /* 0x100fe200078e0a04 */
[----:B------:R-:W-:Y:S01]  /*2e80*/  ISETP.GE.AND P3, PT, R8, RZ, PT ;  /* 0x000000ff0800720c */ /* 0x000fe20003f66270 */
[----:B------:R-:W-:Y:S01]  /*2e90*/  @!P2 IMAD.MOV R83, RZ, RZ, -R83 ;  /* 0x000000ffff53a224 */ /* 0x000fe200078e0a53 */
[C---:B------:R-:W-:Y:S01]  /*2ea0*/  ISETP.GT.U32.AND P2, PT, R4.reuse, R88, PT ;  /* 0x000000580400720c */ /* 0x040fe20003f44070 */
[----:B------:R-:W-:Y:S01]  /*2eb0*/  IMAD R94, R4, R3, R9 ;  /* 0x00000003045e7224 */ /* 0x000fe200078e0209 */
[----:B------:R-:W-:Y:S01]  /*2ec0*/  LOP3.LUT R8, R2, 0xcc, RZ, 0xfc, !PT ;  /* 0x000000cc02087812 */ /* 0x000fe200078efcff */
[C---:B------:R-:W-:Y:S01]  /*2ed0*/  IMAD R92, R4.reuse, R92, R7 ;  /* 0x0000005c045c7224 */ /* 0x040fe200078e0207 */
[----:B------:R-:W-:Y:S01]  /*2ee0*/  ISETP.GT.U32.AND P6, PT, R4, R86, PT ;  /* 0x000000560400720c */ /* 0x000fe20003fc4070 */
[----:B------:R-:W-:Y:S01]  /*2ef0*/  @!P1 IMAD.MOV R79, RZ, RZ, -R79 ;  /* 0x000000ffff4f9224 */ /* 0x000fe200078e0a4f */
[----:B------:R-:W-:Y:S01]  /*2f00*/  IABS R6, R8 ;  /* 0x0000000800067213 */ /* 0x000fe20000000000 */
[----:B------:R-:W-:Y:S01]  /*2f10*/  @!P5 IMAD.IADD R90, R90, 0x1, -R4 ;  /* 0x000000015a5ad824 */ /* 0x000fe200078e0a04 */
[----:B------:R-:W-:Y:S01]  /*2f20*/  ISETP.GT.U32.AND P5, PT, R4, R94, PT ;  /* 0x0000005e0400720c */ /* 0x000fe20003fa4070 */
[----:B------:R-:W-:Y:S01]  /*2f30*/  @!P4 IMAD.MOV R85, RZ, RZ, -R85 ;  /* 0x000000ffff55c224 */ /* 0x000fe200078e0a55 */
[----:B------:R-:W-:Y:S01]  /*2f40*/  ISETP.GE.AND P1, PT, R13, RZ, PT ;  /* 0x000000ff0d00720c */ /* 0x000fe20003f26270 */
[----:B------:R-:W-:Y:S01]  /*2f50*/  IMAD.MOV.U32 R7, RZ, RZ, R6 ;  /* 0x000000ffff077224 */ /* 0x000fe200078e0006 */
[----:B------:R-:W-:Y:S01]  /*2f60*/  LOP3.LUT R13, R2, 0xcb, RZ, 0xfc, !PT ;  /* 0x000000cb020d7812 */ /* 0x000fe200078efcff */
[----:B------:R-:W-:Y:S01]  /*2f70*/  @!P2 IMAD.IADD R88, R88, 0x1, -R4 ;  /* 0x000000015858a824 */ /* 0x000fe200078e0a04 */
[----:B------:R-:W-:Y:S01]  /*2f80*/  ISETP.GE.AND P2, PT, R10, RZ, PT ;  /* 0x000000ff0a00720c */ /* 0x000fe20003f46270 */
[----:B------:R-:W-:Y:S01]  /*2f90*/  IMAD.HI.U32 R3, R0, R7, RZ ;  /* 0x0000000700037227 */ /* 0x000fe200078e00ff */
[----:B------:R-:W-:-:S02]  /*2fa0*/  LOP3.LUT R10, R2, 0xca, RZ, 0xfc, !PT ;  /* 0x000000ca020a7812 */ /* 0x000fc400078efcff */
[----:B------:R-:W-:Y:S01]  /*2fb0*/  IABS R11, R13 ;  /* 0x0000000d000b7213 */ /* 0x000fe20000000000 */
[--C-:B------:R-:W-:Y:S01]  /*2fc0*/  @!P6 IMAD.IADD R86, R86, 0x1, -R4.reuse ;  /* 0x000000015656e824 */ /* 0x100fe200078e0a04 */
[----:B------:R-:W-:Y:S01]  /*2fd0*/  ISETP.GT.U32.AND P6, PT, R4, R92, PT ;  /* 0x0000005c0400720c */ /* 0x000fe20003fc4070 */
[----:B------:R-:W-:Y:S01]  /*2fe0*/  @!P5 IMAD.IADD R94, R94, 0x1, -R4 ;  /* 0x000000015e5ed824 */ /* 0x000fe200078e0a04 */
[----:B------:R-:W-:Y:S01]  /*2ff0*/  IABS R9, R10 ;  /* 0x0000000a00097213 */ /* 0x000fe20000000000 */
[----:B------:R-:W-:Y:S02]  /*3000*/  IMAD.MOV R3, RZ, RZ, -R3 ;  /* 0x000000ffff037224 */ /* 0x000fe400078e0a03 */
[----:B------:R-:W-:Y:S01]  /*3010*/  @!P1 IMAD.MOV R86, RZ, RZ, -R86 ;  /* 0x000000ffff569224 */ /* 0x000fe200078e0a56 */
[C---:B------:R-:W-:Y:S01]  /*3020*/  ISETP.GT.U32.AND P5, PT, R4.reuse, R94, PT ;  /* 0x0000005e0400720c */ /* 0x040fe20003fa4070 */
[----:B------:R-:W-:Y:S02]  /*3030*/  IMAD R96, R4, R3, R7 ;  /* 0x0000000304607224 */ /* 0x000fe400078e0207 */
[----:B------:R-:W-:-:S03]  /*3040*/  IMAD.HI.U32 R3, R0, R9, RZ ;  /* 0x0000000900037227 */ /* 0x000fc600078e00ff */
[----:B------:R-:W-:Y:S01]  /*3050*/  ISETP.GT.U32.AND P1, PT, R4, R96, PT ;  /* 0x000000600400720c */ /* 0x000fe20003f24070 */
[----:B------:R-:W-:Y:S02]  /*3060*/  IMAD.MOV R3, RZ, RZ, -R3 ;  /* 0x000000ffff037224 */ /* 0x000fe400078e0a03 */
[--C-:B------:R-:W-:Y:S01]  /*3070*/  @!P6 IMAD.IADD R92, R92, 0x1, -R4.reuse ;  /* 0x000000015c5ce824 */ /* 0x100fe200078e0a04 */
[----:B------:R-:W-:Y:S01]  /*3080*/  ISETP.GE.AND P6, PT, R12, RZ, PT ;  /* 0x000000ff0c00720c */ /* 0x000fe20003fc6270 */
[----:B------:R-:W-:Y:S01]  /*3090*/  IMAD R100, R4, R3, R9 ;  /* 0x0000000304647224 */ /* 0x000fe200078e0209 */
[----:B------:R-:W-:Y:S01]  /*30a0*/  LOP3.LUT R12, R2, 0xc9, RZ, 0xfc, !PT ;  /* 0x000000c9020c7812 */ /* 0x000fe200078efcff */
[----:B------:R-:W-:Y:S01]  /*30b0*/  IMAD.HI.U32 R6, R0, R11, RZ ;  /* 0x0000000b00067227 */ /* 0x000fe200078e00ff */
[----:B------:R-:W-:Y:S02]  /*30c0*/  ISETP.GT.U32.AND P4, PT, R4, R92, PT ;  /* 0x0000005c0400720c */ /* 0x000fe40003f84070 */
[----:B------:R-:W-:Y:S01]  /*30d0*/  IABS R7, R12 ;  /* 0x0000000c00077213 */ /* 0x000fe20000000000 */
[----:B------:R-:W-:Y:S01]  /*30e0*/  @!P5 IMAD.IADD R94, R94, 0x1, -R4 ;  /* 0x000000015e5ed824 */ /* 0x000fe200078e0a04 */
[----:B------:R-:W-:Y:S01]  /*30f0*/  ISETP.GT.U32.AND P5, PT, R4, R100, PT ;  /* 0x000000640400720c */ /* 0x000fe20003fa4070 */
[----:B------:R-:W-:-:S02]  /*3100*/  IMAD.MOV R6, RZ, RZ, -R6 ;  /* 0x000000ffff067224 */ /* 0x000fc400078e0a06 */
[----:B------:R-:W-:Y:S02]  /*3110*/  @!P3 IMAD.MOV R90, RZ, RZ, -R90 ;  /* 0x000000ffff5ab224 */ /* 0x000fe400078e0a5a */
[----:B------:R-:W-:Y:S01]  /*3120*/  IMAD R98, R4, R6, R11 ;  /* 0x0000000604627224 */ /* 0x000fe200078e020b */
[----:B------:R-:W-:Y:S01]  /*3130*/  LOP3.LUT R6, R2, 0xc8, RZ, 0xfc, !PT ;  /* 0x000000c802067812 */ /* 0x000fe200078efcff */
[----:B------:R-:W-:Y:S01]  /*3140*/  IMAD.HI.U32 R3, R0, R7, RZ ;  /* 0x0000000700037227 */ /* 0x000fe200078e00ff */
[----:B------:R-:W-:Y:S02]  /*3150*/  LOP3.LUT R11, R2, 0xc5, RZ, 0xfc, !PT ;  /* 0x000000c5020b7812 */ /* 0x000fe400078efcff */
[----:B------:R-:W-:Y:S01]  /*3160*/  ISETP.GT.U32.AND P3, PT, R4, R98, PT ;  /* 0x000000620400720c */ /* 0x000fe20003f64070 */
[--C-:B------:R-:W-:Y:S01]  /*3170*/  @!P4 IMAD.IADD R92, R92, 0x1, -R4.reuse ;  /* 0x000000015c5cc824 */ /* 0x100fe200078e0a04 */
[----:B------:R-:W-:Y:S01]  /*3180*/  IABS R9, R6 ;  /* 0x0000000600097213 */ /* 0x000fe20000000000 */
[--C-:B------:R-:W-:Y:S01]  /*3190*/  @!P1 IMAD.IADD R96, R96, 0x1, -R4.reuse ;  /* 0x0000000160609824 */ /* 0x100fe200078e0a04 */
[----:B------:R-:W-:Y:S01]  /*31a0*/  ISETP.GE.AND P4, PT, R13, RZ, PT ;  /* 0x000000ff0d00720c */ /* 0x000fe20003f86270 */
[----:B------:R-:W-:Y:S01]  /*31b0*/  @!P5 IMAD.IADD R100, R100, 0x1, -R4 ;  /* 0x000000016464d824 */ /* 0x000fe200078e0a04 */
[----:B------:R-:W-:Y:S01]  /*31c0*/  ISETP.GE.AND P1, PT, R10, RZ, PT ;  /* 0x000000ff0a00720c */ /* 0x000fe20003f26270 */
[----:B------:R-:W-:Y:S01]  /*31d0*/  IMAD.MOV R3, RZ, RZ, -R3 ;  /* 0x000000ffff037224 */ /* 0x000fe200078e0a03 */
[----:B------:R-:W-:Y:S01]  /*31e0*/  LOP3.LUT R10, R2, 0xc6, RZ, 0xfc, !PT ;  /* 0x000000c6020a7812 */ /* 0x000fe200078efcff */
[----:B------:R-:W-:Y:S01]  /*31f0*/  @!P2 IMAD.MOV R92, RZ, RZ, -R92 ;  /* 0x000000ffff5ca224 */ /* 0x000fe200078e0a5c */
[C---:B------:R-:W-:Y:S01]  /*3200*/  ISETP.GT.U32.AND P2, PT, R4.reuse, R96, PT ;  /* 0x000000600400720c */ /* 0x040fe20003f44070 */
[C---:B------:R-:W-:Y:S01]  /*3210*/  IMAD R102, R4.reuse, R3, R7 ;  /* 0x0000000304667224 */ /* 0x040fe200078e0207 */
[----:B------:R-:W-:Y:S01]  /*3220*/  ISETP.GT.U32.AND P5, PT, R4, R100, PT ;  /* 0x000000640400720c */ /* 0x000fe20003fa4070 */
[----:B------:R-:W-:-:S04]  /*3230*/  IMAD.HI.U32 R3, R0, R9, RZ ;  /* 0x0000000900037227 */ /* 0x000fc800078e00ff */
[----:B------:R-:W-:Y:S02]  /*3240*/  @!P3 IMAD.IADD R98, R98, 0x1, -R4 ;  /* 0x000000016262b824 */ /* 0x000fe400078e0a04 */
[----:B------:R-:W-:Y:S02]  /*3250*/  IMAD.MOV R3, RZ, RZ, -R3 ;  /* 0x000000ffff037224 */ /* 0x000fe400078e0a03 */
[----:B------:R-:W-:Y:S01]  /*3260*/  @!P0 IMAD.MOV R88, RZ, RZ, -R88 ;  /* 0x000000ffff588224 */ /* 0x000fe200078e0a58 */
[C---:B------:R-:W-:Y:S01]  /*3270*/  ISETP.GT.U32.AND P3, PT, R4.reuse, R98, PT ;  /* 0x000000620400720c */ /* 0x040fe20003f64070 */
[----:B------:R-:W-:Y:S01]  /*3280*/  IMAD R104, R4, R3, R9 ;  /* 0x0000000304687224 */ /* 0x000fe200078e0209 */
[----:B------:R-:W-:Y:S01]  /*3290*/  ISETP.GE.AND P0, PT, R8, RZ, PT ;  /* 0x000000ff0800720c */ /* 0x000fe20003f06270 */
[--C-:B------:R-:W-:Y:S01]  /*32a0*/  @!P2 IMAD.IADD R96, R96, 0x1, -R4.reuse ;  /* 0x000000016060a824 */ /* 0x100fe200078e0a04 */
[----:B------:R-:W-:Y:S01]  /*32b0*/  ISETP.GT.U32.AND P2, PT, R4, R102, PT ;  /* 0x000000660400720c */ /* 0x000fe20003f44070 */
[----:B------:R-:W-:Y:S01]  /*32c0*/  @!P5 IMAD.IADD R100, R100, 0x1, -R4 ;  /* 0x000000016464d824 */ /* 0x000fe200078e0a04 */
[----:B------:R-:W-:Y:S01]  /*32d0*/  LOP3.LUT R8, R2, 0xc7, RZ, 0xfc, !PT ;  /* 0x000000c702087812 */ /* 0x000fe200078efcff */
[----:B------:R-:W-:Y:S01]  /*32e0*/  @!P6 IMAD.MOV R94, RZ, RZ, -R94 ;  /* 0x000000ffff5ee224 */ /* 0x000fe200078e0a5e */
[----:B------:R-:W-:Y:S01]  /*32f0*/  ISETP.GT.U32.AND P5, PT, R4, R104, PT ;  /* 0x000000680400720c */ /* 0x000fe20003fa4070 */
[----:B------:R-:W-:Y:S01]  /*3300*/  @!P1 IMAD.MOV R100, RZ, RZ, -R100 ;  /* 0x000000ffff649224 */ /* 0x000fe200078e0a64 */
[----:B------:R-:W-:-:S02]  /*3310*/  IABS R7, R8 ;  /* 0x0000000800077213 */ /* 0x000fc40000000000 */
[----:B------:R-:W-:Y:S01]  /*3320*/  IABS R9, R10 ;  /* 0x0000000a00097213 */ /* 0x000fe20000000000 */
[--C-:B------:R-:W-:Y:S01]  /*3330*/  @!P3 IMAD.IADD R98, R98, 0x1, -R4.reuse ;  /* 0x000000016262b824 */ /* 0x100fe200078e0a04 */
[----:B------:R-:W-:Y:S01]  /*3340*/  ISETP.GE.AND P3, PT, R6, RZ, PT ;  /* 0x000000ff0600720c */ /* 0x000fe20003f66270 */
[----:B------:R-:W-:Y:S01]  /*3350*/  IMAD.HI.U32 R3, R0, R7, RZ ;  /* 0x0000000700037227 */ /* 0x000fe200078e00ff */
[----:B------:R-:W-:Y:S02]  /*3360*/  IABS R6, R11 ;  /* 0x0000000b00067213 */ /* 0x000fe40000000000 */
[----:B------:R-:W-:Y:S01]  /*3370*/  ISETP.GE.AND P6, PT, R12, RZ, PT ;  /* 0x000000ff0c00720c */ /* 0x000fe20003fc6270 */
[--C-:B------:R-:W-:Y:S01]  /*3380*/  @!P2 IMAD.IADD R102, R102, 0x1, -R4.reuse ;  /* 0x000000016666a824 */ /* 0x100fe200078e0a04 */
[----:B------:R-:W-:Y:S01]  /*3390*/  ISETP.GE.AND P2, PT, R8, RZ, PT ;  /* 0x000000ff0800720c */ /* 0x000fe20003f46270 */
[----:B------:R-:W-:Y:S01]  /*33a0*/  IMAD.MOV R3, RZ, RZ, -R3 ;  /* 0x000000ffff037224 */ /* 0x000fe200078e0a03 */
[----:B------:R-:W-:Y:S01]  /*33b0*/  LOP3.LUT R8, R2, 0xc4, RZ, 0xfc, !PT ;  /* 0x000000c402087812 */ /* 0x000fe200078efcff */
[----:B------:R-:W-:Y:S01]  /*33c0*/  @!P5 IMAD.IADD R104, R104, 0x1, -R4 ;  /* 0x000000016868d824 */ /* 0x000fe200078e0a04 */
[----:B------:R-:W-:Y:S01]  /*33d0*/  ISETP.GE.AND P1, PT, R10, RZ, PT ;  /* 0x000000ff0a00720c */ /* 0x000fe20003f26270 */
[----:B------:R-:W-:Y:S01]  /*33e0*/  @!P0 IMAD.MOV R96, RZ, RZ, -R96 ;  /* 0x000000ffff608224 */ /* 0x000fe200078e0a60 */
[C---:B------:R-:W-:Y:S01]  /*33f0*/  ISETP.GT.U32.AND P0, PT, R4.reuse, R102, PT ;  /* 0x000000660400720c */ /* 0x040fe20003f04070 */
[C---:B------:R-:W-:Y:S01]  /*3400*/  IMAD R106, R4.reuse, R3, R7 ;  /* 0x00000003046a7224 */ /* 0x040fe200078e0207 */
[----:B------:R-:W-:Y:S01]  /*3410*/  ISETP.GT.U32.AND P5, PT, R4, R104, PT ;  /* 0x000000680400720c */ /* 0x000fe20003fa4070 */
[----:B------:R-:W-:Y:S01]  /*3420*/  IMAD.MOV.U32 R7, RZ, RZ, R6 ;  /* 0x000000ffff077224 */ /* 0x000fe200078e0006 */
[----:B------:R-:W-:Y:S01]  /*3430*/  LOP3.LUT R10, R2, 0xc2, RZ, 0xfc, !PT ;  /* 0x000000c2020a7812 */ /* 0x000fe200078efcff */
[----:B------:R-:W-:Y:S01]  /*3440*/  IMAD.HI.U32 R3, R0, R9, RZ ;  /* 0x0000000900037227 */ /* 0x000fe200078e00ff */
[----:B------:R-:W-:-:S03]  /*3450*/  LOP3.LUT R12, R2, 0xbb, RZ, 0xfc, !PT ;  /* 0x000000bb020c7812 */ /* 0x000fc600078efcff */
[----:B------:R-:W-:-:S04]  /*3460*/  IMAD.HI.U32 R6, R0, R7, RZ ;  /* 0x0000000700067227 */ /* 0x000fc800078e00ff */
[----:B------:R-:W-:Y:S01]  /*3470*/  @!P4 IMAD.MOV R98, RZ, RZ, -R98 ;  /* 0x000000ffff62c224 */ /* 0x000fe200078e0a62 */
[C---:B------:R-:W-:Y:S01]  /*3480*/  ISETP.GT.U32.AND P4, PT, R4.reuse, R106, PT ;  /* 0x0000006a0400720c */ /* 0x040fe20003f84070 */
[----:B------:R-:W-:Y:S02]  /*3490*/  IMAD.MOV R3, RZ, RZ, -R3 ;  /* 0x000000ffff037224 */ /* 0x000fe400078e0a03 */
[----:B------:R-:W-:Y:S02]  /*34a0*/  IMAD.MOV R6, RZ, RZ, -R6 ;  /* 0x000000ffff067224 */ /* 0x000fe400078e0a06 */
[----:B------:R-:W-:Y:S02]  /*34b0*/  IMAD R108, R4, R3, R9 ;  /* 0x00000003046c7224 */ /* 0x000fe400078e0209 */
[--C-:B------:R-:W-:Y:S01]  /*34c0*/  @!P0 IMAD.IADD R102, R102, 0x1, -R4.reuse ;  /* 0x0000000166668824 */ /* 0x100fe200078e0a04 */
[----:B------:R-:W-:Y:S01]  /*34d0*/  ISETP.GE.AND P0, PT, R11, RZ, PT ;  /* 0x000000ff0b00720c */ /* 0x000fe20003f06270 */
[----:B------:R-:W-:Y:S01]  /*34e0*/  IMAD R110, R4, R6, R7 ;  /* 0x00000006046e7224 */ /* 0x000fe200078e0207 */
[----:B------:R-:W-:Y:S01]  /*34f0*/  IABS R7, R8 ;  /* 0x0000000800077213 */ /* 0x000fe20000000000 */
[----:B------:R-:W-:Y:S01]  /*3500*/  @!P5 IMAD.IADD R104, R104, 0x1, -R4 ;  /* 0x000000016868d824 */ /* 0x000fe200078e0a04 */
[C---:B------:R-:W-:Y:S01]  /*3510*/  ISETP.GT.U32.AND P5, PT, R4.reuse, R108, PT ;  /* 0x0000006c0400720c */ /* 0x040fe20003fa4070 */
[----:B------:R-:W-:Y:S01]  /*3520*/  @!P6 IMAD.MOV R102, RZ, RZ, -R102 ;  /* 0x000000ffff66e224 */ /* 0x000fe200078e0a66 */
[----:B------:R-:W-:Y:S01]  /*3530*/  ISETP.GT.U32.AND P6, PT, R4, R110, PT ;  /* 0x0000006e0400720c */ /* 0x000fe20003fc4070 */
[----:B------:R-:W-:Y:S01]  /*3540*/  @!P4 IMAD.IADD R106, R106, 0x1, -R4 ;  /* 0x000000016a6ac824 */ /* 0x000fe200078e0a04 */
[----:B------:R-:W-:Y:S01]  /*3550*/  LOP3.LUT R6, R2, 0xc3, RZ, 0xfc, !PT ;  /* 0x000000c302067812 */ /* 0x000fe200078efcff */
[----:B------:R-:W-:Y:S01]  /*3560*/  IMAD.HI.U32 R3, R0, R7, RZ ;  /* 0x0000000700037227 */ /* 0x000fe200078e00ff */
[----:B------:R-:W-:-:S02]  /*3570*/  IABS R11, R10 ;  /* 0x0000000a000b7213 */ /* 0x000fc40000000000 */
[----:B------:R-:W-:Y:S01]  /*3580*/  ISETP.GT.U32.AND P4, PT, R4, R106, PT ;  /* 0x0000006a0400720c */ /* 0x000fe20003f84070 */
[----:B------:R-:W-:Y:S01]  /*3590*/  IMAD.MOV R112, RZ, RZ, -R3 ;  /* 0x000000ffff707224 */ /* 0x000fe200078e0a03 */
[----:B------:R-:W-:Y:S01]  /*35a0*/  IABS R9, R6 ;  /* 0x0000000600097213 */ /* 0x000fe20000000000 */
[----:B------:R-:W-:Y:S01]  /*35b0*/  @!P3 IMAD.MOV R104, RZ, RZ, -R104 ;  /* 0x000000ffff68b224 */ /* 0x000fe200078e0a68 */
[----:B------:R-:W-:Y:S01]  /*35c0*/  ISETP.GE.AND P3, PT, R8, RZ, PT ;  /* 0x000000ff0800720c */ /* 0x000fe20003f66270 */
[--C-:B------:R-:W-:Y:S01]  /*35d0*/  @!P5 IMAD.IADD R108, R108, 0x1, -R4.reuse ;  /* 0x000000016c6cd824 */ /* 0x100fe200078e0a04 */
[----:B------:R-:W-:Y:S01]  /*35e0*/  LOP3.LUT R8, R2, 0xc0, RZ, 0xfc, !PT ;  /* 0x000000c002087812 */ /* 0x000fe200078efcff */
[----:B------:R-:W-:Y:S02]  /*35f0*/  @!P6 IMAD.IADD R110, R110, 0x1, -R4 ;  /* 0x000000016e6ee824 */ /* 0x000fe400078e0a04 */
[C---:B------:R-:W-:Y:S01]  /*3600*/  IMAD R112, R4.reuse, R112, R7 ;  /* 0x0000007004707224 */ /* 0x040fe200078e0207 */
[----:B------:R-:W-:Y:S01]  /*3610*/  ISETP.GT.U32.AND P5, PT, R4, R108, PT ;  /* 0x0000006c0400720c */ /* 0x000fe20003fa4070 */
[----:B------:R-:W-:Y:S01]  /*3620*/  IMAD.HI.U32 R3, R0, R9, RZ ;  /* 0x0000000900037227 */ /* 0x000fe200078e00ff */
[----:B------:R-:W-:-:S02]  /*3630*/  ISETP.GT.U32.AND P6, PT, R4, R110, PT ;  /* 0x0000006e0400720c */ /* 0x000fc40003fc4070 */
[----:B------:R-:W-:Y:S01]  /*3640*/  IABS R119, R8 ;  /* 0x0000000800777213 */ /* 0x000fe20000000000 */
[----:B------:R-:W-:Y:S01]  /*3650*/  @!P4 IMAD.IADD R106, R106, 0x1, -R4 ;  /* 0x000000016a6ac824 */ /* 0x000fe200078e0a04 */
[----:B------:R-:W-:Y:S01]  /*3660*/  ISETP.GE.AND P4, PT, R6, RZ, PT ;  /* 0x000000ff0600720c */ /* 0x000fe20003f86270 */
[----:B------:R-:W-:-:S04]  /*3670*/  IMAD.HI.U32 R6, R0, R11, RZ ;  /* 0x0000000b00067227 */ /* 0x000fc800078e00ff */
[----:B------:R-:W-:Y:S02]  /*3680*/  IMAD.MOV R6, RZ, RZ, -R6 ;  /* 0x000000ffff067224 */ /* 0x000fe400078e0a06 */
[--C-:B------:R-:W-:Y:S01]  /*3690*/  @!P5 IMAD.IADD R108, R108, 0x1, -R4.reuse ;  /* 0x000000016c6cd824 */ /* 0x100fe200078e0a04 */
[C---:B------:R-:W-:Y:S01]  /*36a0*/  ISETP.GT.U32.AND P5, PT, R4.reuse, R112, PT ;  /* 0x000000700400720c */ /* 0x040fe20003fa4070 */
[----:B------:R-:W-:Y:S01]  /*36b0*/  IMAD R116, R4, R6, R11 ;  /* 0x0000000604747224 */ /* 0x000fe200078e020b */
[----:B------:R-:W-:Y:S01]  /*36c0*/  LOP3.LUT R11, R2, 0xbc, RZ, 0xfc, !PT ;  /* 0x000000bc020b7812 */ /* 0x000fe200078efcff */
[----:B------:R-:W-:Y:S02]  /*36d0*/  @!P6 IMAD.IADD R110, R110, 0x1, -R4 ;  /* 0x000000016e6ee824 */ /* 0x000fe400078e0a04 */
[----:B------:R-:W-:Y:S02]  /*36e0*/  IMAD.MOV R3, RZ, RZ, -R3 ;  /* 0x000000ffff037224 */ /* 0x000fe400078e0a03 */
[----:B------:R-:W-:Y:S01]  /*36f0*/  @!P0 IMAD.MOV R110, RZ, RZ, -R110 ;  /* 0x000000ffff6e8224 */ /* 0x000fe200078e0a6e */
[C---:B------:R-:W-:Y:S01]  /*3700*/  ISETP.GT.U32.AND P0, PT, R4.reuse, R116, PT ;  /* 0x000000740400720c */ /* 0x040fe20003f04070 */
[----:B------:R-:W-:Y:S01]  /*3710*/  IMAD R114, R4, R3, R9 ;  /* 0x0000000304727224 */ /* 0x000fe200078e0209 */
[C---:B------:R-:W-:Y:S01]  /*3720*/  LOP3.LUT R3, R2.reuse, 0xc1, RZ, 0xfc, !PT ;  /* 0x000000c102037812 */ /* 0x040fe200078efcff */
[----:B------:R-:W-:Y:S01]  /*3730*/  @!P1 IMAD.MOV R108, RZ, RZ, -R108 ;  /* 0x000000ffff6c9224 */ /* 0x000fe200078e0a6c */
[----:B------:R-:W-:Y:S01]  /*3740*/  LOP3.LUT R9, R2, 0xbf, RZ, 0xfc, !PT ;  /* 0x000000bf02097812 */ /* 0x000fe200078efcff */
[----:B------:R-:W-:Y:S01]  /*3750*/  @!P5 IMAD.IADD R112, R112, 0x1, -R4 ;  /* 0x000000017070d824 */ /* 0x000fe200078e0a04 */
[----:B------:R-:W-:Y:S01]  /*3760*/  ISETP.GT.U32.AND P1, PT, R4, R114, PT ;  /* 0x000000720400720c */ /* 0x000fe20003f24070 */
[----:B------:R-:W-:Y:S01]  /*3770*/  @!P2 IMAD.MOV R106, RZ, RZ, -R106 ;  /* 0x000000ffff6aa224 */ /* 0x000fe200078e0a6a */
[----:B------:R-:W-:Y:S01]  /*3780*/  ISETP.GE.AND P2, PT, R10, RZ, PT ;  /* 0x000000ff0a00720c */ /* 0x000fe20003f46270 */
[----:B------:R-:W-:Y:S01]  /*3790*/  IMAD.HI.U32 R6, R0, R119, RZ ;  /* 0x0000007700067227 */ /* 0x000fe200078e00ff */
[----:B------:R-:W-:-:S02]  /*37a0*/  ISETP.GT.U32.AND P5, PT, R4, R112, PT ;  /* 0x000000700400720c */ /* 0x000fc40003fa4070 */
[----:B------:R-:W-:Y:S01]  /*37b0*/  LOP3.LUT R10, R2, 0xbe, RZ, 0xfc, !PT ;  /* 0x000000be020a7812 */ /* 0x000fe200078efcff */
[----:B------:R-:W-:Y:S01]  /*37c0*/  @!P0 IMAD.IADD R116, R116, 0x1, -R4 ;  /* 0x0000000174748824 */ /* 0x000fe200078e0a04 */
[----:B------:R-:W-:Y:S01]  /*37d0*/  IABS R117, R3 ;  /* 0x0000000300757213 */ /* 0x000fe20000000000 */
[----:B------:R-:W-:Y:S01]  /*37e0*/  IMAD.MOV R6, RZ, RZ, -R6 ;  /* 0x000000ffff067224 */ /* 0x000fe200078e0a06 */
[----:B------:R-:W-:Y:S02]  /*37f0*/  IABS R123, R10 ;  /* 0x0000000a007b7213 */ /* 0x000fe40000000000 */
[C---:B------:R-:W-:Y:S01]  /*3800*/  ISETP.GT.U32.AND P0, PT, R4.reuse, R116, PT ;  /* 0x000000740400720c */ /* 0x040fe20003f04070 */
[----:B------:R-:W-:Y:S01]  /*3810*/  IMAD R119, R4, R6, R119 ;  /* 0x0000000604777224 */ /* 0x000fe200078e0277 */
[----:B------:R-:W-:Y:S01]  /*3820*/  ISETP.GE.AND P6, PT, R3, RZ, PT ;  /* 0x000000ff0300720c */ /* 0x000fe20003fc6270 */
[----:B------:R-:W-:Y:S01]  /*3830*/  IMAD.HI.U32 R6, R0, R123, RZ ;  /* 0x0000007b00067227 */ /* 0x000fe200078e00ff */
[----:B------:R-:W-:-:S03]  /*3840*/  IABS R121, R9 ;  /* 0x0000000900797213 */ /* 0x000fc60000000000 */
[--C-:B------:R-:W-:Y:S02]  /*3850*/  @!P1 IMAD.IADD R114, R114, 0x1, -R4.reuse ;  /* 0x0000000172729824 */ /* 0x100fe400078e0a04 */
[----:B------:R-:W-:Y:S01]  /*3860*/  @!P5 IMAD.IADD R112, R112, 0x1, -R4 ;  /* 0x000000017070d824 */ /* 0x000fe200078e0a04 */
[----:B------:R-:W-:Y:S01]  /*3870*/  ISETP.GE.AND P5, PT, R8, RZ, PT ;  /* 0x000000ff0800720c */ /* 0x000fe20003fa6270 */
[----:B------:R-:W-:Y:S01]  /*3880*/  IMAD.MOV R6, RZ, RZ, -R6 ;  /* 0x000000ffff067224 */ /* 0x000fe200078e0a06 */
[C---:B------:R-:W-:Y:S01]  /*3890*/  ISETP.GT.U32.AND P1, PT, R4.reuse, R114, PT ;  /* 0x000000720400720c */ /* 0x040fe20003f24070 */
[----:B------:R-:W-:Y:S01]  /*38a0*/  @!P3 IMAD.MOV R112, RZ, RZ, -R112 ;  /* 0x000000ffff70b224 */ /* 0x000fe200078e0a70 */
[----:B------:R-:W-:Y:S01]  /*38b0*/  ISETP.GT.U32.AND P3, PT, R4, R119, PT ;  /* 0x000000770400720c */ /* 0x000fe20003f64070 */
[----:B------:R-:W-:Y:S01]  /*38c0*/  IMAD.HI.U32 R3, R0, R117, RZ ;  /* 0x0000007500037227 */ /* 0x000fe200078e00ff */
[----:B------:R-:W-:-:S03]  /*38d0*/  LOP3.LUT R8, R2, 0xbd, RZ, 0xfc, !PT ;  /* 0x000000bd02087812 */ /* 0x000fc600078efcff */
[----:B------:R-:W-:Y:S01]  /*38e0*/  IMAD R123, R4, R6, R123 ;  /* 0x00000006047b7224 */ /* 0x000fe200078e027b */
[----:B------:R-:W-:Y:S01]  /*38f0*/  IABS R125, R8 ;  /* 0x00000008007d7213 */ /* 0x000fe20000000000 */
[----:B------:R-:W-:Y:S02]  /*3900*/  @!P0 IMAD.IADD R116, R116, 0x1, -R4 ;  /* 0x0000000174748824 */ /* 0x000fe400078e0a04 */
[----:B------:R-:W-:Y:S02]  /*3910*/  IMAD.MOV R7, RZ, RZ, -R3 ;  /* 0x000000ffff077224 */ /* 0x000fe400078e0a03 */
[----:B------:R-:W-:Y:S01]  /*3920*/  @!P2 IMAD.MOV R116, RZ, RZ, -R116 ;  /* 0x000000ffff74a224 */ /* 0x000fe200078e0a74 */
[----:B------:R-:W-:Y:S01]  /*3930*/  ISETP.GT.U32.AND P2, PT, R4, R123, PT ;  /* 0x0000007b0400720c */ /* 0x000fe20003f44070 */
[----:B------:R-:W-:-:S04]  /*3940*/  IMAD.HI.U32 R3, R0, R121, RZ ;  /* 0x0000007900037227 */ /* 0x000fc800078e00ff */
[----:B------:R-:W-:Y:S01]  /*3950*/  IMAD R117, R4, R7, R117 ;  /* 0x0000000704757224 */ /* 0x000fe200078e0275 */
[----:B------:R-:W-:Y:S01]  /*3960*/  IABS R7, R11 ;  /* 0x0000000b00077213 */ /* 0x000fe20000000000 */
[----:B------:R-:W-:Y:S02]  /*3970*/  IMAD.MOV R3, RZ, RZ, -R3 ;  /* 0x000000ffff037224 */ /* 0x000fe400078e0a03 */
[--C-:B------:R-:W-:Y:S01]  /*3980*/  @!P1 IMAD.IADD R114, R114, 0x1, -R4.reuse ;  /* 0x0000000172729824 */ /* 0x100fe200078e0a04 */
[C---:B------:R-:W-:Y:S01]  /*3990*/  ISETP.GT.U32.AND P1, PT, R4.reuse, R117, PT ;  /* 0x000000750400720c */ /* 0x040fe20003f24070 */
[----:B------:R-:W-:Y:S02]  /*39a0*/  @!P3 IMAD.IADD R119, R119, 0x1, -R4 ;  /* 0x000000017777b824 */ /* 0x000fe400078e0a04 */
[----:B------:R-:W-:Y:S02]  /*39b0*/  IMAD R121, R4, R3, R121 ;  /* 0x0000000304797224 */ /* 0x000fe400078e0279 */
[----:B------:R-:W-:Y:S01]  /*39c0*/  IMAD.HI.U32 R3, R0, R125, RZ ;  /* 0x0000007d00037227 */ /* 0x000fe200078e00ff */
[----:B------:R-:W-:-:S02]  /*39d0*/  ISETP.GT.U32.AND P3, PT, R4, R119, PT ;  /* 0x000000770400720c */ /* 0x000fc40003f64070 */
[C---:B------:R-:W-:Y:S01]  /*39e0*/  ISETP.GT.U32.AND P0, PT, R4.reuse, R121, PT ;  /* 0x000000790400720c */ /* 0x040fe20003f04070 */
[--C-:B------:R-:W-:Y:S02]  /*39f0*/  @!P2 IMAD.IADD R123, R123, 0x1, -R4.reuse ;  /* 0x000000017b7ba824 */ /* 0x100fe400078e0a04 */
[----:B------:R-:W-:Y:S02]  /*3a00*/  IMAD.MOV R3, RZ, RZ, -R3 ;  /* 0x000000ffff037224 */ /* 0x000fe400078e0a03 */
[----:B------:R-:W-:Y:S01]  /*3a10*/  @!P1 IMAD.IADD R117, R117, 0x1, -R4 ;  /* 0x0000000175759824 */ /* 0x000fe200078e0a04 */
[C---:B------:R-:W-:Y:S01]  /*3a20*/  ISETP.GT.U32.AND P2, PT, R4.reuse, R123, PT ;  /* 0x0000007b0400720c */ /* 0x040fe20003f44070 */
[----:B------:R-:W-:Y:S02]  /*3a30*/  IMAD R125, R4, R3, R125 ;  /* 0x00000003047d7224 */ /* 0x000fe400078e027d */
[----:B------:R-:W-:Y:S01]  /*3a40*/  IMAD.HI.U32 R3, R0, R7, RZ ;  /* 0x0000000700037227 */ /* 0x000fe200078e00ff */
[----:B------:R-:W-:-:S03]  /*3a50*/  ISETP.GT.U32.AND P1, PT, R4, R117, PT ;  /* 0x000000750400720c */ /* 0x000fc60003f24070 */
[----:B------:R-:W-:Y:S02]  /*3a60*/  IMAD.MOV R3, RZ, RZ, -R3 ;  /* 0x000000ffff037224 */ /* 0x000fe400078e0a03 */
[--C-:B------:R-:W-:Y:S01]  /*3a70*/  @!P3 IMAD.IADD R119, R119, 0x1, -R4.reuse ;  /* 0x000000017777b824 */ /* 0x100fe200078e0a04 */
[C---:B------:R-:W-:Y:S01]  /*3a80*/  ISETP.GT.U32.AND P3, PT, R4.reuse, R125, PT ;  /* 0x0000007d0400720c */ /* 0x040fe20003f64070 */
[----:B------:R-:W-:Y:S02]  /*3a90*/  @!P0 IMAD.IADD R121, R121, 0x1, -R4 ;  /* 0x0000000179798824 */ /* 0x000fe400078e0a04 */
[----:B------:R-:W-:Y:S01]  /*3aa0*/  IMAD R128, R4, R3, R7 ;  /* 0x0000000304807224 */ /* 0x000fe200078e0207 */
[----:B------:R-:W-:Y:S01]  /*3ab0*/  LOP3.LUT R3, R2, 0xba, RZ, 0xfc, !PT ;  /* 0x000000ba02037812 */ /* 0x000fe200078efcff */
[----:B------:R-:W-:Y:S01]  /*3ac0*/  @!P4 IMAD.MOV R114, RZ, RZ, -R114 ;  /* 0x000000ffff72c224 */ /* 0x000fe200078e0a72 */
[----:B------:R-:W-:Y:S01]  /*3ad0*/  ISETP.GE.AND P4, PT, R9, RZ, PT ;  /* 0x000000ff0900720c */ /* 0x000fe20003f86270 */
[--C-:B------:R-:W-:Y:S01]  /*3ae0*/  @!P2 IMAD.IADD R123, R123, 0x1, -R4.reuse ;  /* 0x000000017b7ba824 */ /* 0x100fe200078e0a04 */
[----:B------:R-:W-:Y:S01]  /*3af0*/  IABS R9, R12 ;  /* 0x0000000c00097213 */ /* 0x000fe20000000000 */
[----:B------:R-:W-:Y:S01]  /*3b00*/  @!P1 IMAD.IADD R117, R117, 0x1, -R4 ;  /* 0x0000000175759824 */ /* 0x000fe200078e0a04 */
[C---:B------:R-:W-:Y:S01]  /*3b10*/  ISETP.GT.U32.AND P0, PT, R4.reuse, R121, PT ;  /* 0x000000790400720c */ /* 0x040fe20003f04070 */
[----:B------:R-:W-:Y:S01]  /*3b20*/  @!P5 IMAD.MOV R119, RZ, RZ, -R119 ;  /* 0x000000ffff77d224 */ /* 0x000fe200078e0a77 */
[----:B------:R-:W-:Y:S01]  /*3b30*/  ISETP.GT.U32.AND P2, PT, R4, R128, PT ;  /* 0x000000800400720c */ /* 0x000fe20003f44070 */
[----:B------:R-:W-:Y:S01]  /*3b40*/  IMAD.HI.U32 R6, R0, R9, RZ ;  /* 0x0000000900067227 */ /* 0x000fe200078e00ff */
[----:B------:R-:W-:-:S02]  /*3b50*/  ISETP.GE.AND P1, PT, R10, RZ, PT ;  /* 0x000000ff0a00720c */ /* 0x000fc40003f26270 */
[----:B------:R-:W-:Y:S01]  /*3b60*/  IABS R7, R3 ;  /* 0x0000000300077213 */ /* 0x000fe20000000000 */
[----:B------:R-:W-:Y:S01]  /*3b70*/  @!P3 IMAD.IADD R125, R125, 0x1, -R4 ;  /* 0x000000017d7db824 */ /* 0x000fe200078e0a04 */
[----:B------:R-:W-:Y:S01]  /*3b80*/  ISETP.GE.AND P5, PT, R11, RZ, PT ;  /* 0x000000ff0b00720c */ /* 0x000fe20003fa6270 */
[----:B------:R-:W-:Y:S01]  /*3b90*/  IMAD.MOV R6, RZ, RZ, -R6 ;  /* 0x000000ffff067224 */ /* 0x000fe200078e0a06 */
[----:B------:R-:W-:Y:S01]  /*3ba0*/  LOP3.LUT R10, R2, 0xb7, RZ, 0xfc, !PT ;  /* 0x000000b7020a7812 */ /* 0x000fe200078efcff */
[----:B------:R-:W-:Y:S01]  /*3bb0*/  @!P6 IMAD.MOV R117, RZ, RZ, -R117 ;  /* 0x000000ffff75e224 */ /* 0x000fe200078e0a75 */
[----:B------:R-:W-:Y:S01]  /*3bc0*/  ISETP.GT.U32.AND P3, PT, R4, R125, PT ;  /* 0x0000007d0400720c */ /* 0x000fe20003f64070 */
[--C-:B------:R-:W-:Y:S01]  /*3bd0*/  @!P0 IMAD.IADD R121, R121, 0x1, -R4.reuse ;  /* 0x0000000179798824 */ /* 0x100fe200078e0a04 */
[----:B------:R-:W-:Y:S01]  /*3be0*/  ISETP.GE.AND P6, PT, R8, RZ, PT ;  /* 0x000000ff0800720c */ /* 0x000fe20003fc6270 */
[----:B------:R-:W-:Y:S01]  /*3bf0*/  IMAD R130, R4, R6, R9 ;  /* 0x0000000604827224 */ /* 0x000fe200078e0209 */
[----:B------:R-:W-:Y:S01]  /*3c00*/  LOP3.LUT R6, R2, 0xb9, RZ, 0xfc, !PT ;  /* 0x000000b902067812 */ /* 0x000fe200078efcff */
[----:B------:R-:W-:Y:S01]  /*3c10*/  @!P2 IMAD.IADD R128, R128, 0x1, -R4 ;  /* 0x000000018080a824 */ /* 0x000fe200078e0a04 */
[----:B------:R-:W-:Y:S01]  /*3c20*/  LOP3.LUT R8, R2, 0xb8, RZ, 0xfc, !PT ;  /* 0x000000b802087812 */ /* 0x000fe200078efcff */
[----:B------:R-:W-:Y:S01]  /*3c30*/  @!P4 IMAD.MOV R121, RZ, RZ, -R121 ;  /* 0x000000ffff79c224 */ /* 0x000fe200078e0a79 */
[----:B------:R-:W-:Y:S01]  /*3c40*/  ISETP.GE.AND P4, PT, R3, RZ, PT ;  /* 0x000000ff0300720c */ /* 0x000fe20003f86270 */
[----:B------:R-:W-:Y:S01]  /*3c50*/  IMAD.HI.U32 R3, R0, R7, RZ ;  /* 0x0000000700037227 */ /* 0x000fe200078e00ff */
[----:B------:R-:W-:-:S02]  /*3c60*/  IABS R9, R6 ;  /* 0x0000000600097213 */ /* 0x000fc40000000000 */
[----:B------:R-:W-:Y:S01]  /*3c70*/  ISETP.GT.U32.AND P2, PT, R4, R128, PT ;  /* 0x000000800400720c */ /* 0x000fe20003f44070 */
[----:B------:R-:W-:Y:S01]  /*3c80*/  @!P1 IMAD.MOV R123, RZ, RZ, -R123 ;  /* 0x000000ffff7b9224 */ /* 0x000fe200078e0a7b */
[----:B------:R-:W-:Y:S01]  /*3c90*/  ISETP.GE.AND P1, PT, R6, RZ, PT ;  /* 0x000000ff0600720c */ /* 0x000fe20003f26270 */
[----:B------:R-:W-:Y:S01]  /*3ca0*/  IMAD.HI.U32 R6, R0, R9, RZ ;  /* 0x0000000900067227 */ /* 0x000fe200078e00ff */
[----:B------:R-:W-:Y:S02]  /*3cb0*/  IABS R11, R8 ;  /* 0x00000008000b7213 */ /* 0x000fe40000000000 */
[----:B------:R-:W-:Y:S01]  /*3cc0*/  IABS R13, R10 ;  /* 0x0000000a000d7213 */ /* 0x000fe20000000000 */
[----:B------:R-:W-:Y:S01]  /*3cd0*/  IMAD.MOV R3, RZ, RZ, -R3 ;  /* 0x000000ffff037224 */ /* 0x000fe200078e0a03 */
[----:B------:R-:W-:Y:S01]  /*3ce0*/  ISETP.GE.AND P0, PT, R12, RZ, PT ;  /* 0x000000ff0c00720c */ /* 0x000fe20003f06270 */
[----:B------:R-:W-:Y:S01]  /*3cf0*/  @!P3 IMAD.IADD R125, R125, 0x1, -R4 ;  /* 0x000000017d7db824 */ /* 0x000fe200078e0a04 */
[----:B------:R-:W-:Y:S01]  /*3d00*/  ISETP.GT.U32.AND P3, PT, R4, R130, PT ;  /* 0x000000820400720c */ /* 0x000fe20003f64070 */
[----:B------:R-:W-:Y:S01]  /*3d10*/  IMAD.MOV R6, RZ, RZ, -R6 ;  /* 0x000000ffff067224 */ /* 0x000fe200078e0a06 */
[----:B------:R-:W-:Y:S01]  /*3d20*/  LOP3.LUT R12, R2, 0xb4, RZ, 0xfc, !PT ;  /* 0x000000b4020c7812 */ /* 0x000fe200078efcff */
[----:B------:R-:W-:-:S02]  /*3d30*/  IMAD R132, R4, R3, R7 ;  /* 0x0000000304847224 */ /* 0x000fc400078e0207 */
[----:B------:R-:W-:Y:S02]  /*3d40*/  IMAD R134, R4, R6, R9 ;  /* 0x0000000604867224 */ /* 0x000fe400078e0209 */
[----:B------:R-:W-:Y:S01]  /*3d50*/  @!P2 IMAD.IADD R128, R128, 0x1, -R4 ;  /* 0x000000018080a824 */ /* 0x000fe200078e0a04 */
[C---:B------:R-:W-:Y:S01]  /*3d60*/  ISETP.GT.U32.AND P2, PT, R4.reuse, R132, PT ;  /* 0x000000840400720c */ /* 0x040fe20003f44070 */
[----:B------:R-:W-:Y:S01]  /*3d70*/  @!P6 IMAD.MOV R125, RZ, RZ, -R125 ;  /* 0x000000ffff7de224 */ /* 0x000fe200078e0a7d */
[----:B------:R-:W-:Y:S01]  /*3d80*/  ISETP.GT.U32.AND P6, PT, R4, R134, PT ;  /* 0x000000860400720c */ /* 0x000fe20003fc4070 */
[----:B------:R-:W-:-:S04]  /*3d90*/  IMAD.HI.U32 R3, R0, R11, RZ ;  /* 0x0000000b00037227 */ /* 0x000fc800078e00ff */
[----:B------:R-:W-:Y:S02]  /*3da0*/  @!P3 IMAD.IADD R130, R130, 0x1, -R4 ;  /* 0x000000018282b824 */ /* 0x000fe400078e0a04 */
[----:B------:R-:W-:Y:S01]  /*3db0*/  @!P5 IMAD.MOV R128, RZ, RZ, -R128 ;  /* 0x000000ffff80d224 */ /* 0x000fe200078e0a80 */
[----:B------:R-:W-:Y:S01]  /*3dc0*/  ISETP.GE.AND P5, PT, R8, RZ, PT ;  /* 0x000000ff0800720c */ /* 0x000fe20003fa6270 */
[----:B------:R-:W-:Y:S01]  /*3dd0*/  IMAD.HI.U32 R6, R0, R13, RZ ;  /* 0x0000000d00067227 */ /* 0x000fe200078e00ff */
[----:B------:R-:W-:Y:S02]  /*3de0*/  ISETP.GT.U32.AND P3, PT, R4, R130, PT ;  /* 0x000000820400720c */ /* 0x000fe40003f64070 */
[----:B------:R-:W-:Y:S01]  /*3df0*/  LOP3.LUT R8, R2, 0xb6, RZ, 0xfc, !PT ;  /* 0x000000b602087812 */ /* 0x000fe200078efcff */
[--C-:B------:R-:W-:Y:S02]  /*3e00*/  @!P2 IMAD.IADD R132, R132, 0x1, -R4.reuse ;  /* 0x000000018484a824 */ /* 0x100fe400078e0a04 */
[----:B------:R-:W-:Y:S01]  /*3e10*/  @!P6 IMAD.IADD R134, R134, 0x1, -R4 ;  /* 0x000000018686e824 */ /* 0x000fe200078e0a04 */
[----:B------:R-:W-:Y:S01]  /*3e20*/  IABS R7, R8 ;  /* 0x0000000800077213 */ /* 0x000fe20000000000 */
[----:B------:R-:W-:Y:S01]  /*3e30*/  IMAD.MOV R3, RZ, RZ, -R3 ;  /* 0x000000ffff037224 */ /* 0x000fe200078e0a03 */
[C---:B------:R-:W-:Y:S01]  /*3e40*/  ISETP.GT.U32.AND P2, PT, R4.reuse, R132, PT ;  /* 0x000000840400720c */ /* 0x040fe20003f44070 */
[----:B------:R-:W-:Y:S01]  /*3e50*/  IMAD.MOV R6, RZ, RZ, -R6 ;  /* 0x000000ffff067224 */ /* 0x000fe200078e0a06 */
[C---:B------:R-:W-:Y:S01]  /*3e60*/  ISETP.GT.U32.AND P6, PT, R4.reuse, R134, PT ;  /* 0x000000860400720c */ /* 0x040fe20003fc4070 */
[----:B------:R-:W-:Y:S01]  /*3e70*/  IMAD R136, R4, R3, R11 ;  /* 0x0000000304887224 */ /* 0x000fe200078e020b */
[----:B------:R-:W-:Y:S01]  /*3e80*/  IABS R11, R12 ;  /* 0x0000000c000b7213 */ /* 0x000fe20000000000 */
[----:B------:R-:W-:Y:S01]  /*3e90*/  @!P3 IMAD.IADD R130, R130, 0x1, -R4 ;  /* 0x000000018282b824 */ /* 0x000fe200078e0a04 */
[----:B------:R-:W-:Y:S01]  /*3ea0*/  ISETP.GE.AND P3, PT, R10, RZ, PT ;  /* 0x000000ff0a00720c */ /* 0x000fe20003f66270 */
[----:B------:R-:W-:Y:S01]  /*3eb0*/  IMAD R138, R4, R6, R13 ;  /* 0x00000006048a7224 */ /* 0x000fe200078e020d */
[----:B------:R-:W-:Y:S01]  /*3ec0*/  LOP3.LUT R10, R2, 0xb5, RZ, 0xfc, !PT ;  /* 0x000000b5020a7812 */ /* 0x000fe200078efcff */
[----:B------:R-:W-:Y:S01]  /*3ed0*/  IMAD.HI.U32 R3, R0, R7, RZ ;  /* 0x0000000700037227 */ /* 0x000fe200078e00ff */
[----:B------:R-:W-:-:S02]  /*3ee0*/  IABS R13, R14 ;  /* 0x0000000e000d7213 */ /* 0x000fc40000000000 */
[----:B------:R-:W-:Y:S01]  /*3ef0*/  IABS R9, R10 ;  /* 0x0000000a00097213 */ /* 0x000fe20000000000 */
[--C-:B------:R-:W-:Y:S01]  /*3f00*/  @!P2 IMAD.IADD R132, R132, 0x1, -R4.reuse ;  /* 0x000000018484a824 */ /* 0x100fe200078e0a04 */
[----:B------:R-:W-:Y:S01]  /*3f10*/  ISETP.GT.U32.AND P2, PT, R4, R136, PT ;  /* 0x000000880400720c */ /* 0x000fe20003f44070 */
[----:B------:R-:W-:Y:S01]  /*3f20*/  @!P6 IMAD.IADD R134, R134, 0x1, -R4 ;  /* 0x000000018686e824 */ /* 0x000fe200078e0a04 */
[----:B------:R-:W-:Y:S01]  /*3f30*/  ISETP.GT.U32.AND P6, PT, R4, R138, PT ;  /* 0x0000008a0400720c */ /* 0x000fe20003fc4070 */
[----:B------:R-:W-:Y:S02]  /*3f40*/  IMAD.MOV R140, RZ, RZ, -R3 ;  /* 0x000000ffff8c7224 */ /* 0x000fe400078e0a03 */
[----:B------:R-:W-:-:S04]  /*3f50*/  IMAD.HI.U32 R3, R0, R9, RZ ;  /* 0x0000000900037227 */ /* 0x000fc800078e00ff */
[----:B------:R-:W-:Y:S02]  /*3f60*/  IMAD R140, R4, R140, R7 ;  /* 0x0000008c048c7224 */ /* 0x000fe400078e0207 */
[----:B------:R-:W-:Y:S02]  /*3f70*/  IMAD.MOV R142, RZ, RZ, -R3 ;  /* 0x000000ffff8e7224 */ /* 0x000fe400078e0a03 */
[--C-:B------:R-:W-:Y:S01]  /*3f80*/  @!P2 IMAD.IADD R136, R136, 0x1, -R4.reuse ;  /* 0x000000018888a824 */ /* 0x100fe200078e0a04 */
[C---:B------:R-:W-:Y:S01]  /*3f90*/  ISETP.GT.U32.AND P2, PT, R4.reuse, R140, PT ;  /* 0x0000008c0400720c */ /* 0x040fe20003f44070 */
[----:B------:R-:W-:Y:S02]  /*3fa0*/  IMAD R142, R4, R142, R9 ;  /* 0x0000008e048e7224 */ /* 0x000fe400078e0209 */
[----:B------:R-:W-:Y:S02]  /*3fb0*/  @!P6 IMAD.IADD R138, R138, 0x1, -R4 ;  /* 0x000000018a8ae824 */ /* 0x000fe400078e0a04 */
[----:B------:R-:W-:Y:S01]  /*3fc0*/  IMAD.HI.U32 R6, R0, R11, RZ ;  /* 0x0000000b00067227 */ /* 0x000fe200078e00ff */
[----:B------:R-:W-:-:S03]  /*3fd0*/  ISETP.GT.U32.AND P6, PT, R4, R142, PT ;  /* 0x0000008e0400720c */ /* 0x000fc60003fc4070 */
[----:B------:R-:W-:Y:S02]  /*3fe0*/  IMAD.MOV R6, RZ, RZ, -R6 ;  /* 0x000000ffff067224 */ /* 0x000fe400078e0a06 */
[----:B------:R-:W-:Y:S02]  /*3ff0*/  @!P1 IMAD.MOV R134, RZ, RZ, -R134 ;  /* 0x000000ffff869224 */ /* 0x000fe400078e0a86 */
[----:B------:R-:W-:Y:S01]  /*4000*/  IMAD R144, R4, R6, R11 ;  /* 0x0000000604907224 */ /* 0x000fe200078e020b */
[----:B------:R-:W-:Y:S01]  /*4010*/  LOP3.LUT R11, R2, 0xb1, RZ, 0xfc, !PT ;  /* 0x000000b1020b7812 */ /* 0x000fe200078efcff */
[----:B------:R-:W-:Y:S01]  /*4020*/  @!P2 IMAD.IADD R140, R140, 0x1, -R4 ;  /* 0x000000018c8ca824 */ /* 0x000fe200078e0a04 */
[----:B------:R-:W-:Y:S01]  /*4030*/  ISETP.GT.U32.AND P2, PT, R4, R136, PT ;  /* 0x000000880400720c */ /* 0x000fe20003f44070 */
[----:B------:R-:W-:Y:S01]  /*4040*/  IMAD.HI.U32 R7, R0, R13, RZ ;  /* 0x0000000d00077227 */ /* 0x000fe200078e00ff */
[----:B------:R-:W-:-:S03]  /*4050*/  ISETP.GT.U32.AND P1, PT, R4, R144, PT ;  /* 0x000000900400720c */ /* 0x000fc60003f24070 */
[----:B------:R-:W-:Y:S01]  /*4060*/  @!P6 IMAD.IADD R142, R142, 0x1, -R4 ;  /* 0x000000018e8ee824 */ /* 0x000fe200078e0a04 */
[----:B------:R-:W-:Y:S01]  /*4070*/  ISETP.GT.U32.AND P6, PT, R4, R140, PT ;  /* 0x0000008c0400720c */ /* 0x000fe20003fc4070 */
[----:B------:R-:W-:-:S04]  /*4080*/  IMAD.HI.U32 R3, R0, R15, RZ ;  /* 0x0000000f00037227 */ /* 0x000fc800078e00ff */
[----:B------:R-:W-:Y:S02]  /*4090*/  IMAD.MOV R7, RZ, RZ, -R7 ;  /* 0x000000ffff077224 */ /* 0x000fe400078e0a07 */
[----:B------:R-:W-:Y:S02]  /*40a0*/  IMAD.MOV R3, RZ, RZ, -R3 ;  /* 0x000000ffff037224 */ /* 0x000fe400078e0a03 */
[----:B------:R-:W-:Y:S01]  /*40b0*/  @!P0 IMAD.MOV R130, RZ, RZ, -R130 ;  /* 0x000000ffff828224 */ /* 0x000fe200078e0a82 */
[C---:B------:R-:W-:Y:S01]  /*40c0*/  ISETP.GT.U32.AND P0, PT, R4.reuse, R138, PT ;  /* 0x0000008a0400720c */ /* 0x040fe20003f04070 */
[----:B------:R-:W-:Y:S01]  /*40d0*/  @!P4 IMAD.MOV R132, RZ, RZ, -R132 ;  /* 0x000000ffff84c224 */ /* 0x000fe200078e0a84 */
[C---:B------:R-:W-:Y:S01]  /*40e0*/  ISETP.GT.U32.AND P4, PT, R4.reuse, R142, PT ;  /* 0x0000008e0400720c */ /* 0x040fe20003f84070 */
[----:B------:R-:W-:Y:S01]  /*40f0*/  IMAD R146, R4, R7, R13 ;  /* 0x0000000704927224 */ /* 0x000fe200078e020d */
[----:B------:R-:W-:Y:S01]  /*4100*/  LOP3.LUT R13, R2, 0xb0, RZ, 0xfc, !PT ;  /* 0x000000b0020d7812 */ /* 0x000fe200078efcff */
[----:B------:R-:W-:Y:S01]  /*4110*/  IMAD R148, R4, R3, R15 ;  /* 0x0000000304947224 */ /* 0x000fe200078e020f */
[----:B------:R-:W-:Y:S01]  /*4120*/  IABS R7, R11 ;  /* 0x0000000b00077213 */ /* 0x000fe20000000000 */
[--C-:B------:R-:W-:Y:S01]  /*4130*/  @!P2 IMAD.IADD R136, R136, 0x1, -R4.reuse ;  /* 0x000000018888a824 */ /* 0x100fe200078e0a04 */
[----:B------:R-:W-:Y:S01]  /*4140*/  IABS R9, R13 ;  /* 0x0000000d00097213 */ /* 0x000fe20000000000 */
[--C-:B------:R-:W-:Y:S01]  /*4150*/  @!P1 IMAD.IADD R144, R144, 0x1, -R4.reuse ;  /* 0x0000000190909824 */ /* 0x100fe200078e0a04 */
[----:B------:R-:W-:Y:S01]  /*4160*/  ISETP.GT.U32.AND P2, PT, R4, R146, PT ;  /* 0x000000920400720c */ /* 0x000fe20003f44070 */
[----:B------:R-:W-:Y:S01]  /*4170*/  @!P6 IMAD.IADD R140, R140, 0x1, -R4 ;  /* 0x000000018c8ce824 */ /* 0x000fe200078e0a04 */
[C---:B------:R-:W-:Y:S01]  /*4180*/  ISETP.GT.U32.AND P6, PT, R4.reuse, R148, PT ;  /* 0x000000940400720c */ /* 0x040fe20003fc4070 */
[----:B------:R-:W-:Y:S01]  /*4190*/  @!P5 IMAD.MOV R136, RZ, RZ, -R136 ;  /* 0x000000ffff88d224 */ /* 0x000fe200078e0a88 */
[----:B------:R-:W-:Y:S01]  /*41a0*/  ISETP.GT.U32.AND P5, PT, R4, R144, PT ;  /* 0x000000900400720c */ /* 0x000fe20003fa4070 */
[----:B------:R-:W-:Y:S01]  /*41b0*/  IMAD.HI.U32 R6, R0, R9, RZ ;  /* 0x0000000900067227 */ /* 0x000fe200078e00ff */
[----:B------:R-:W-:-:S02]  /*41c0*/  ISETP.GE.AND P1, PT, R12, RZ, PT ;  /* 0x000000ff0c00720c */ /* 0x000fc40003f26270 */
[----:B------:R-:W-:Y:S01]  /*41d0*/  LOP3.LUT R12, R2, 0xa7, RZ, 0xfc, !PT ;  /* 0x000000a7020c7812 */ /* 0x000fe200078efcff */
[--C-:B------:R-:W-:Y:S01]  /*41e0*/  @!P0 IMAD.IADD R138, R138, 0x1, -R4.reuse ;  /* 0x000000018a8a8824 */ /* 0x100fe200078e0a04 */
[----:B------:R-:W-:Y:S01]  /*41f0*/  ISETP.GE.AND P0, PT, R8, RZ, PT ;  /* 0x000000ff0800720c */ /* 0x000fe20003f06270 */
[----:B------:R-:W-:Y:S01]  /*4200*/  @!P4 IMAD.IADD R142, R142, 0x1, -R4 ;  /* 0x000000018e8ec824 */ /* 0x000fe200078e0a04 */
[----:B------:R-:W-:Y:S01]  /*4210*/  ISETP.GE.AND P4, PT, R10, RZ, PT ;  /* 0x000000ff0a00720c */ /* 0x000fe20003f86270 */
[----:B------:R-:W-:Y:S01]  /*4220*/  IMAD.HI.U32 R3, R0, R7, RZ ;  /* 0x0000000700037227 */ /* 0x000fe200078e00ff */
[C---:B------:R-:W-:Y:S02]  /*4230*/  LOP3.LUT R8, R2.reuse, 0xae, RZ, 0xfc, !PT ;  /* 0x000000ae02087812 */ /* 0x040fe400078efcff */
[----:B------:R-:W-:Y:S01]  /*4240*/  LOP3.LUT R10, R2, 0xa8, RZ, 0xfc, !PT ;  /* 0x000000a8020a7812 */ /* 0x000fe200078efcff */
[----:B------:R-:W-:Y:S02]  /*4250*/  IMAD.MOV R6, RZ, RZ, -R6 ;  /* 0x000000ffff067224 */ /* 0x000fe400078e0a06 */
[----:B------:R-:W-:-:S02]  /*4260*/  IMAD.MOV R3, RZ, RZ, -R3 ;  /* 0x000000ffff037224 */ /* 0x000fc400078e0a03 */
[----:B------:R-:W-:Y:S01]  /*4270*/  IMAD R152, R4, R6, R9 ;  /* 0x0000000604987224 */ /* 0x000fe200078e0209 */
[----:B------:R-:W-:Y:S01]  /*4280*/  LOP3.LUT R6, R2, 0xaf, RZ, 0xfc, !PT ;  /* 0x000000af02067812 */ /* 0x000fe200078efcff */
[--C-:B------:R-:W-:Y:S01]  /*4290*/  @!P6 IMAD.IADD R148, R148, 0x1, -R4.reuse ;  /* 0x000000019494e824 */ /* 0x100fe200078e0a04 */
[----:B------:R-:W-:Y:S01]  /*42a0*/  IABS R9, R8 ;  /* 0x0000000800097213 */ /* 0x000fe20000000000 */
[----:B------:R-:W-:Y:S01]  /*42b0*/  IMAD R150, R4, R3, R7 ;  /* 0x0000000304967224 */ /* 0x000fe200078e0207 */
[----:B------:R-:W-:Y:S01]  /*42c0*/  IABS R7, R6 ;  /* 0x0000000600077213 */ /* 0x000fe20000000000 */
[----:B------:R-:W-:Y:S01]  /*42d0*/  @!P5 IMAD.IADD R144, R144, 0x1, -R4 ;  /* 0x000000019090d824 */ /* 0x000fe200078e0a04 */
[C---:B------:R-:W-:Y:S01]  /*42e0*/  ISETP.GT.U32.AND P5, PT, R4.reuse, R152, PT ;  /* 0x000000980400720c */ /* 0x040fe20003fa4070 */
[----:B------:R-:W-:Y:S01]  /*42f0*/  @!P0 IMAD.MOV R140, RZ, RZ, -R140 ;  /* 0x000000ffff8c8224 */ /* 0x000fe200078e0a8c */
[C---:B------:R-:W-:Y:S01]  /*4300*/  ISETP.GT.U32.AND P6, PT, R4.reuse, R148, PT ;  /* 0x000000940400720c */ /* 0x040fe20003fc4070 */
[----:B------:R-:W-:Y:S01]  /*4310*/  @!P4 IMAD.MOV R142, RZ, RZ, -R142 ;  /* 0x000000ffff8ec224 */ /* 0x000fe200078e0a8e */
[----:B------:R-:W-:Y:S01]  /*4320*/  ISETP.GT.U32.AND P0, PT, R4, R150, PT ;  /* 0x000000960400720c */ /* 0x000fe20003f04070 */
[----:B------:R-:W-:Y:S01]  /*4330*/  IMAD.HI.U32 R3, R0, R7, RZ ;  /* 0x0000000700037227 */ /* 0x000fe200078e00ff */
[----:B------:R-:W-:-:S02]  /*4340*/  ISETP.GE.AND P4, PT, R17, RZ, PT ;  /* 0x000000ff1100720c */ /* 0x000fc40003f86270 */
[----:B------:R-:W-:Y:S01]  /*4350*/  LOP3.LUT R17, R2, 0x71, RZ, 0xfc, !PT ;  /* 0x0000007102117812 */ /* 0x000fe200078efcff */
[----:B------:R-:W-:Y:S01]  /*4360*/  @!P2 IMAD.IADD R146, R146, 0x1, -R4 ;  /* 0x000000019292a824 */ /* 0x000fe200078e0a04 */
[----:B------:R-:W-:Y:S01]  /*4370*/  ISETP.GE.AND P2, PT, R14, RZ, PT ;  /* 0x000000ff0e00720c */ /* 0x000fe20003f46270 */
[----:B------:R-:W-:Y:S01]  /*4380*/  IMAD.MOV R3, RZ, RZ, -R3 ;  /* 0x000000ffff037224 */ /* 0x000fe200078e0a03 */
[----:B------:R-:W-:Y:S01]  /*4390*/  LOP3.LUT R14, R2, 0x95, RZ, 0xfc, !PT ;  /* 0x00000095020e7812 */ /* 0x000fe200078efcff */
[----:B------:R-:W-:Y:S01]  /*43a0*/  @!P3 IMAD.MOV R138, RZ, RZ, -R138 ;  /* 0x000000ffff8ab224 */ /* 0x000fe200078e0a8a */
[----:B------:R-:W-:Y:S01]  /*43b0*/  ISETP.GT.U32.AND P3, PT, R4, R146, PT ;  /* 0x000000920400720c */ /* 0x000fe20003f64070 */
[--C-:B------:R-:W-:Y:S01]  /*43c0*/  @!P5 IMAD.IADD R152, R152, 0x1, -R4.reuse ;  /* 0x000000019898d824 */ /* 0x100fe200078e0a04 */
[----:B------:R-:W-:Y:S01]  /*43d0*/  IABS R201, R14 ;  /* 0x0000000e00c97213 */ /* 0x000fe20000000000 */
[--C-:B------:R-:W-:Y:S01]  /*43e0*/  @!P6 IMAD.IADD R148, R148, 0x1, -R4.reuse ;  /* 0x000000019494e824 */ /* 0x100fe200078e0a04 */
[----:B------:R-:W-:Y:S01]  /*43f0*/  ISETP.GE.AND P6, PT, R13, RZ, PT ;  /* 0x000000ff0d00720c */ /* 0x000fe20003fc6270 */
[C---:B------:R-:W-:Y:S01]  /*4400*/  IMAD R154, R4.reuse, R3, R7 ;  /* 0x00000003049a7224 */ /* 0x040fe200078e0207 */
[----:B------:R-:W-:Y:S01]  /*4410*/  ISETP.GT.U32.AND P5, PT, R4, R152, PT ;  /* 0x000000980400720c */ /* 0x000fe20003fa4070 */
[----:B------:R-:W-:Y:S01]  /*4420*/  @!P0 IMAD.IADD R150, R150, 0x1, -R4 ;  /* 0x0000000196968824 */ /* 0x000fe200078e0a04 */
[----:B------:R-:W-:Y:S01]  /*4430*/  ISETP.GE.AND P0, PT, R6, RZ, PT ;  /* 0x000000ff0600720c */ /* 0x000fe20003f06270 */
[----:B------:R-:W-:Y:S01]  /*4440*/  @!P4 IMAD.MOV R148, RZ, RZ, -R148 ;  /* 0x000000ffff94c224 */ /* 0x000fe200078e0a94 */
[----:B------:R-:W-:Y:S01]  /*4450*/  ISETP.GT.U32.AND P4, PT, R4, R154, PT ;  /* 0x0000009a0400720c */ /* 0x000fe20003f84070 */
[----:B------:R-:W-:Y:S01]  /*4460*/  IMAD.HI.U32 R6, R0, R9, RZ ;  /* 0x0000000900067227 */ /* 0x000fe200078e00ff */
[----:B------:R-:W-:-:S02]  /*4470*/  LOP3.LUT R3, R2, 0xad, RZ, 0xfc, !PT ;  /* 0x000000ad02037812 */ /* 0x000fc400078efcff */
[----:B------:R-:W-:Y:S01]  /*4480*/  IABS R13, R12 ;  /* 0x0000000c000d7213 */ /* 0x000fe20000000000 */
[----:B------:R-:W-:Y:S01]  /*4490*/  IMAD.MOV R6, RZ, RZ, -R6 ;  /* 0x000000ffff067224 */ /* 0x000fe200078e0a06 */
[----:B------:R-:W-:Y:S01]  /*44a0*/  IABS R157, R3 ;  /* 0x00000003009d7213 */ /* 0x000fe20000000000 */
[----:B------:R-:W-:Y:S01]  /*44b0*/  @!P1 IMAD.MOV R144, RZ, RZ, -R144 ;  /* 0x000000ffff909224 */ /* 0x000fe200078e0a90 */
[----:B------:R-:W-:Y:S01]  /*44c0*/  ISETP.GT.U32.AND P1, PT, R4, R150, PT ;  /* 0x000000960400720c */ /* 0x000fe20003f24070 */
[----:B------:R-:W-:Y:S01]  /*44d0*/  @!P3 IMAD.IADD R146, R146, 0x1, -R4 ;  /* 0x000000019292b824 */ /* 0x000fe200078e0a04 */
[----:B------:R-:W-:Y:S01]  /*44e0*/  ISETP.GE.AND P3, PT, R11, RZ, PT ;  /* 0x000000ff0b00720c */ /* 0x000fe20003f66270 */
[----:B------:R-:W-:Y:S01]  /*44f0*/  IMAD R156, R4, R6, R9 ;  /* 0x00000006049c7224 */ /* 0x000fe200078e0209 */
[----:B------:R-:W-:Y:S01]  /*4500*/  LOP3.LUT R6, R2, 0xac, RZ, 0xfc, !PT ;  /* 0x000000ac02067812 */ /* 0x000fe200078efcff */
[----:B------:R-:W-:Y:S01]  /*4510*/  @!P2 IMAD.MOV R146, RZ, RZ, -R146 ;  /* 0x000000ffff92a224 */ /* 0x000fe200078e0a92 */
[----:B------:R-:W-:Y:S01]  /*4520*/  ISETP.GE.AND P2, PT, R8, RZ, PT ;  /* 0x000000ff0800720c */ /* 0x000fe20003f46270 */
[--C-:B------:R-:W-:Y:S01]  /*4530*/  @!P5 IMAD.IADD R152, R152, 0x1, -R4.reuse ;  /* 0x000000019898d824 */ /* 0x100fe200078e0a04 */
[----:B------:R-:W-:Y:S01]  /*4540*/  ISETP.GT.U32.AND P5, PT, R4, R156, PT ;  /* 0x0000009c0400720c */ /* 0x000fe20003fa4070 */
[----:B------:R-:W-:Y:S01]  /*4550*/  @!P4 IMAD.IADD R154, R154, 0x1, -R4 ;  /* 0x000000019a9ac824 */ /* 0x000fe200078e0a04 */
[----:B------:R-:W-:Y:S01]  /*4560*/  LOP3.LUT R8, R2, 0xab, RZ, 0xfc, !PT ;  /* 0x000000ab02087812 */ /* 0x000fe200078efcff */
[----:B------:R-:W-:Y:S01]  /*4570*/  @!P6 IMAD.MOV R152, RZ, RZ, -R152 ;  /* 0x000000ffff98e224 */ /* 0x000fe200078e0a98 */
[----:B------:R-:W-:Y:S01]  /*4580*/  IABS R159, R6 ;  /* 0x00000006009f7213 */ /* 0x000fe20000000000 */
[----:B------:R-:W-:Y:S01]  /*4590*/  @!P1 IMAD.IADD R150, R150, 0x1, -R4 ;  /* 0x0000000196969824 */ /* 0x000fe200078e0a04 */
[----:B------:R-:W-:-:S02]  /*45a0*/  IABS R161, R8 ;  /* 0x0000000800a17213 */ /* 0x000fc40000000000 */
[----:B------:R-:W-:Y:S01]  /*45b0*/  ISETP.GT.U32.AND P4, PT, R4, R154, PT ;  /* 0x0000009a0400720c */ /* 0x000fe20003f84070 */
[----:B------:R-:W-:Y:S01]  /*45c0*/  @!P3 IMAD.MOV R150, RZ, RZ, -R150 ;  /* 0x000000ffff96b224 */ /* 0x000fe200078e0a96 */
[----:B------:R-:W-:Y:S01]  /*45d0*/  ISETP.GE.AND P1, PT, R3, RZ, PT ;  /* 0x000000ff0300720c */ /* 0x000fe20003f26270 */
[----:B------:R-:W-:Y:S01]  /*45e0*/  IMAD.HI.U32 R3, R0, R157, RZ ;  /* 0x0000009d00037227 */ /* 0x000fe200078e00ff */
[----:B------:R-:W-:Y:S01]  /*45f0*/  ISETP.GE.AND P3, PT, R6, RZ, PT ;  /* 0x000000ff0600720c */ /* 0x000fe20003f66270 */
[----:B------:R0:W-:Y:S01]  /*4600*/  STL [R1+0xb8c], R152 ;  /* 0x000b8c9801007387 */ /* 0x0001e20000100800 */
[----:B------:R-:W-:Y:S01]  /*4610*/  ISETP.GE.AND P6, PT, R8, RZ, PT ;  /* 0x000000ff0800720c */ /* 0x000fe20003fc6270 */
[----:B------:R-:W-:Y:S01]  /*4620*/  IMAD.HI.U32 R7, R0, R161, RZ ;  /* 0x000000a100077227 */ /* 0x000fe200078e00ff */
[----:B------:R-:W-:Y:S02]  /*4630*/  LOP3.LUT R8, R2, 0xa9, RZ, 0xfc, !PT ;  /* 0x000000a902087812 */ /* 0x000fe400078efcff */
[----:B------:R-:W-:Y:S01]  /*4640*/  IABS R11, R10 ;  /* 0x0000000a000b7213 */ /* 0x000fe20000000000 */
[--C-:B------:R-:W-:Y:S01]  /*4650*/  @!P5 IMAD.IADD R156, R156, 0x1, -R4.reuse ;  /* 0x000000019c9cd824 */ /* 0x100fe200078e0a04 */
[----:B------:R-:W-:Y:S01]  /*4660*/  IABS R9, R8 ;  /* 0x0000000800097213 */ /* 0x000fe20000000000 */
[----:B------:R-:W-:Y:S01]  /*4670*/  IMAD.MOV R3, RZ, RZ, -R3 ;  /* 0x000000ffff037224 */ /* 0x000fe200078e0a03 */
[----:B------:R-:W-:Y:S01]  /*4680*/  IABS R15, R17 ;  /* 0x00000011000f7213 */ /* 0x000fe20000000000 */
[----:B------:R-:W-:Y:S01]  /*4690*/  IMAD.MOV R7, RZ, RZ, -R7 ;  /* 0x000000ffff077224 */ /* 0x000fe200078e0a07 */
[C---:B------:R-:W-:Y:S01]  /*46a0*/  ISETP.GT.U32.AND P5, PT, R4.reuse, R156, PT ;  /* 0x0000009c0400720c */ /* 0x040fe20003fa4070 */
[----:B------:R-:W-:Y:S01]  /*46b0*/  IMAD R157, R4, R3, R157 ;  /* 0x00000003049d7224 */ /* 0x000fe200078e029d */
[----:B0-----:R-:W-:Y:S01]  /*46c0*/  LOP3.LUT R152, R2, 0x5, RZ, 0xfc, !PT ;  /* 0x0000000502987812 */ /* 0x001fe200078efcff */
[----:B------:R-:W-:-:S02]  /*46d0*/  @!P4 IMAD.IADD R154, R154, 0x1, -R4 ;  /* 0x000000019a9ac824 */ /* 0x000fc400078e0a04 */
[C---:B------:R-:W-:Y:S01]  /*46e0*/  IMAD R161, R4.reuse, R7, R161 ;  /* 0x0000000704a17224 */ /* 0x040fe200078e02a1 */
[----:B------:R-:W-:Y:S01]  /*46f0*/  ISETP.GT.U32.AND P4, PT, R4, R157, PT ;  /* 0x0000009d0400720c */ /* 0x000fe20003f84070 */
[----:B------:R-:W-:Y:S01]  /*4700*/  IMAD.HI.U32 R6, R0, R159, RZ ;  /* 0x0000009f00067227 */ /* 0x000fe200078e00ff */
[----:B------:R-:W-:-:S03]  /*4710*/  IABS R101, R152 ;  /* 0x0000009800657213 */ /* 0x000fc60000000000 */
[----:B------:R-:W-:Y:S01]  /*4720*/  @!P0 IMAD.MOV R154, RZ, RZ, -R154 ;  /* 0x000000ffff9a8224 */ /* 0x000fe200078e0a9a */
[----:B------:R-:W-:Y:S01]  /*4730*/  ISETP.GT.U32.AND P0, PT, R4, R161, PT ;  /* 0x000000a10400720c */ /* 0x000fe20003f04070 */
[----:B------:R-:W-:Y:S02]  /*4740*/  IMAD.MOV R6, RZ, RZ, -R6 ;  /* 0x000000ffff067224 */ /* 0x000fe400078e0a06 */
[--C-:B------:R-:W-:Y:S01]  /*4750*/  @!P5 IMAD.IADD R156, R156, 0x1, -R4.reuse ;  /* 0x000000019c9cd824 */ /* 0x100fe200078e0a04 */
[----:B------:R0:W-:Y:S01]  /*4760*/  STL [R1+0xb90], R154 ;  /* 0x000b909a01007387 */ /* 0x0001e20000100800 */
[----:B------:R-:W-:Y:S01]  /*4770*/  IMAD R159, R4, R6, R159 ;  /* 0x00000006049f7224 */ /* 0x000fe200078e029f */
[----:B------:R-:W-:Y:S01]  /*4780*/  LOP3.LUT R6, R2, 0xaa, RZ, 0xfc, !PT ;  /* 0x000000aa02067812 */ /* 0x000fe200078efcff */
[----:B------:R-:W-:Y:S02]  /*4790*/  @!P4 IMAD.IADD R157, R157, 0x1, -R4 ;  /* 0x000000019d9dc824 */ /* 0x000fe400078e0a04 */
[----:B------:R-:W-:Y:S01]  /*47a0*/  @!P2 IMAD.MOV R156, RZ, RZ, -R156 ;  /* 0x000000ffff9ca224 */ /* 0x000fe200078e0a9c */
[----:B------:R-:W-:Y:S01]  /*47b0*/  IABS R163, R6 ;  /* 0x0000000600a37213 */ /* 0x000fe20000000000 */
[----:B------:R-:W-:Y:S01]  /*47c0*/  IMAD.HI.U32 R7, R0, R13, RZ ;  /* 0x0000000d00077227 */ /* 0x000fe200078e00ff */
[----:B------:R-:W-:-:S02]  /*47d0*/  ISETP.GT.U32.AND P5, PT, R4, R159, PT ;  /* 0x0000009f0400720c */ /* 0x000fc40003fa4070 */
[----:B------:R-:W-:Y:S01]  /*47e0*/  ISETP.GT.U32.AND P4, PT, R4, R157, PT ;  /* 0x0000009d0400720c */ /* 0x000fe20003f84070 */
[----:B------:R-:W-:Y:S01]  /*47f0*/  @!P0 IMAD.IADD R161, R161, 0x1, -R4 ;  /* 0x00000001a1a18824 */ /* 0x000fe200078e0a04 */
[----:B------:R-:W-:Y:S01]  /*4800*/  ISETP.GE.AND P2, PT, R6, RZ, PT ;  /* 0x000000ff0600720c */ /* 0x000fe20003f46270 */
[----:B------:R-:W-:Y:S01]  /*4810*/  IMAD.HI.U32 R3, R0, R163, RZ ;  /* 0x000000a300037227 */ /* 0x000fe200078e00ff */
[----:B------:R1:W-:Y:S01]  /*4820*/  STL [R1+0xb94], R156 ;  /* 0x000b949c01007387 */ /* 0x0003e20000100800 */
[----:B0-----:R-:W-:Y:S02]  /*4830*/  LOP3.LUT R154, R2, 0x6, RZ, 0xfc, !PT ;  /* 0x00000006029a7812 */ /* 0x001fe400078efcff */
[----:B------:R-:W-:Y:S01]  /*4840*/  IMAD.MOV R3, RZ, RZ, -R3 ;  /* 0x000000ffff037224 */ /* 0x000fe200078e0a03 */
[----:B------:R-:W-:Y:S01]  /*4850*/  ISETP.GT.U32.AND P0, PT, R4, R161, PT ;  /* 0x000000a10400720c */ /* 0x000fe20003f04070 */
[----:B------:R-:W-:Y:S01]  /*4860*/  IMAD.HI.U32 R6, R0, R11, RZ ;  /* 0x0000000b00067227 */ /* 0x000fe200078e00ff */
[----:B------:R-:W-:-:S03]  /*4870*/  IABS R109, R154 ;  /* 0x0000009a006d7213 */ /* 0x000fc60000000000 */
[----:B------:R-:W-:Y:S01]  /*4880*/  @!P5 IMAD.IADD R159, R159, 0x1, -R4 ;  /* 0x000000019f9fd824 */ /* 0x000fe200078e0a04 */
[----:B-1----:R-:W-:Y:S01]  /*4890*/  LOP3.LUT R156, R2, 0x7, RZ, 0xfc, !PT ;  /* 0x00000007029c7812 */ /* 0x002fe200078efcff */
[----:B------:R-:W-:Y:S02]  /*48a0*/  IMAD R163, R4, R3, R163 ;  /* 0x0000000304a37224 */ /* 0x000fe400078e02a3 */
[----:B------:R-:W-:Y:S01]  /*48b0*/  IMAD.HI.U32 R3, R0, R9, RZ ;  /* 0x0000000900037227 */ /* 0x000fe200078e00ff */
[----:B------:R-:W-:Y:S02]  /*48c0*/  ISETP.GT.U32.AND P5, PT, R4, R159, PT ;  /* 0x0000009f0400720c */ /* 0x000fe40003fa4070 */
[----:B------:R-:W-:Y:S01]  /*48d0*/  IABS R93, R156 ;  /* 0x0000009c005d7213 */ /* 0x000fe20000000000 */
[----:B------:R-:W-:Y:S02]  /*48e0*/  IMAD.MOV R6, RZ, RZ, -R6 ;  /* 0x000000ffff067224 */ /* 0x000fe400078e0a06 */
[----:B------:R-:W-:-:S02]  /*48f0*/  IMAD.MOV R3, RZ, RZ, -R3 ;  /* 0x000000ffff037224 */ /* 0x000fc400078e0a03 */
[----:B------:R-:W-:Y:S02]  /*4900*/  IMAD.MOV R7, RZ, RZ, -R7 ;  /* 0x000000ffff077224 */ /* 0x000fe400078e0a07 */
[----:B------:R-:W-:Y:S01]  /*4910*/  IMAD R166, R4, R6, R11 ;  /* 0x0000000604a67224 */ /* 0x000fe200078e020b */
[----:B------:R-:W-:Y:S01]  /*4920*/  LOP3.LUT R6, R2, 0xa6, RZ, 0xfc, !PT ;  /* 0x000000a602067812 */ /* 0x000fe200078efcff */
[--C-:B------:R-:W-:Y:S01]  /*4930*/  @!P4 IMAD.IADD R157, R157, 0x1, -R4.reuse ;  /* 0x000000019d9dc824 */ /* 0x100fe200078e0a04 */
[C---:B------:R-:W-:Y:S01]  /*4940*/  ISETP.GT.U32.AND P4, PT, R4.reuse, R163, PT ;  /* 0x000000a30400720c */ /* 0x040fe20003f84070 */
[C---:B------:R-:W-:Y:S02]  /*4950*/  IMAD R164, R4.reuse, R3, R9 ;  /* 0x0000000304a47224 */ /* 0x040fe400078e0209 */
[C---:B------:R-:W-:Y:S01]  /*4960*/  IMAD R168, R4.reuse, R7, R13 ;  /* 0x0000000704a87224 */ /* 0x040fe200078e020d */
[----:B------:R-:W-:Y:S01]  /*4970*/  IABS R7, R6 ;  /* 0x0000000600077213 */ /* 0x000fe20000000000 */
[--C-:B------:R-:W-:Y:S01]  /*4980*/  @!P0 IMAD.IADD R161, R161, 0x1, -R4.reuse ;  /* 0x00000001a1a18824 */ /* 0x100fe200078e0a04 */
[C---:B------:R-:W-:Y:S01]  /*4990*/  ISETP.GT.U32.AND P0, PT, R4.reuse, R166, PT ;  /* 0x000000a60400720c */ /* 0x040fe20003f04070 */
[----:B------:R-:W-:Y:S01]  /*49a0*/  @!P1 IMAD.MOV R157, RZ, RZ, -R157 ;  /* 0x000000ffff9d9224 */ /* 0x000fe200078e0a9d */
[C---:B------:R-:W-:Y:S01]  /*49b0*/  ISETP.GT.U32.AND P1, PT, R4.reuse, R164, PT ;  /* 0x000000a40400720c */ /* 0x040fe20003f24070 */
[----:B------:R-:W-:Y:S01]  /*49c0*/  @!P6 IMAD.MOV R161, RZ, RZ, -R161 ;  /* 0x000000ffffa1e224 */ /* 0x000fe200078e0aa1 */
[----:B------:R-:W-:Y:S01]  /*49d0*/  ISETP.GT.U32.AND P6, PT, R4, R168, PT ;  /* 0x000000a80400720c */ /* 0x000fe20003fc4070 */
[----:B------:R-:W-:Y:S01]  /*49e0*/  @!P5 IMAD.IADD R159, R159, 0x1, -R4 ;  /* 0x000000019f9fd824 */ /* 0x000fe200078e0a04 */
[----:B------:R-:W-:Y:S01]  /*49f0*/  ISETP.GE.AND P5, PT, R8, RZ, PT ;  /* 0x000000ff0800720c */ /* 0x000fe20003fa6270 */
[----:B------:R-:W-:Y:S01]  /*4a00*/  IMAD.HI.U32 R3, R0, R7, RZ ;  /* 0x0000000700037227 */ /* 0x000fe200078e00ff */
[----:B------:R-:W-:-:S03]  /*4a10*/  LOP3.LUT R8, R2, 0xa5, RZ, 0xfc, !PT ;  /* 0x000000a502087812 */ /* 0x000fc600078efcff */
[----:B------:R-:W-:Y:S01]  /*4a20*/  IMAD.MOV R3, RZ, RZ, -R3 ;  /* 0x000000ffff037224 */ /* 0x000fe200078e0a03 */
[----:B------:R-:W-:Y:S01]  /*4a30*/  IABS R9, R8 ;  /* 0x0000000800097213 */ /* 0x000fe20000000000 */
[--C-:B------:R-:W-:Y:S02]  /*4a40*/  @!P0 IMAD.IADD R166, R166, 0x1, -R4.reuse ;  /* 0x00000001a6a68824 */ /* 0x100fe400078e0a04 */
[--C-:B------:R-:W-:Y:S01]  /*4a50*/  @!P1 IMAD.IADD R164, R164, 0x1, -R4.reuse ;  /* 0x00000001a4a49824 */ /* 0x100fe200078e0a04 */
[----:B------:R-:W-:Y:S01]  /*4a60*/  ISETP.GE.AND P1, PT, R6, RZ, PT ;  /* 0x000000ff0600720c */ /* 0x000fe20003f26270 */
[--C-:B------:R-:W-:Y:S01]  /*4a70*/  @!P6 IMAD.IADD R168, R168, 0x1, -R4.reuse ;  /* 0x00000001a8a8e824 */ /* 0x100fe200078e0a04 */
[C---:B------:R-:W-:Y:S01]  /*4a80*/  ISETP.GT.U32.AND P6, PT, R4.reuse, R166, PT ;  /* 0x000000a60400720c */ /* 0x040fe20003fc4070 */
[C---:B------:R-:W-:Y:S01]  /*4a90*/  IMAD R170, R4.reuse, R3, R7 ;  /* 0x0000000304aa7224 */ /* 0x040fe200078e0207 */
[----:B------:R-:W-:Y:S01]  /*4aa0*/  ISETP.GT.U32.AND P0, PT, R4, R164, PT ;  /* 0x000000a40400720c */ /* 0x000fe20003f04070 */
[----:B------:R-:W-:Y:S01]  /*4ab0*/  @!P4 IMAD.IADD R163, R163, 0x1, -R4 ;  /* 0x00000001a3a3c824 */ /* 0x000fe200078e0a04 */
[----:B------:R-:W-:Y:S01]  /*4ac0*/  LOP3.LUT R7, R2, 0xa4, RZ, 0xfc, !PT ;  /* 0x000000a402077812 */ /* 0x000fe200078efcff */
[----:B------:R-:W-:-:S03]  /*4ad0*/  IMAD.HI.U32 R3, R0, R9, RZ ;  /* 0x0000000900037227 */ /* 0x000fc600078e00ff */
[----:B------:R-:W-:Y:S01]  /*4ae0*/  ISETP.GT.U32.AND P4, PT, R4, R163, PT ;  /* 0x000000a30400720c */ /* 0x000fe20003f84070 */
[----:B------:R-:W-:Y:S01]  /*4af0*/  IMAD.MOV R3, RZ, RZ, -R3 ;  /* 0x000000ffff037224 */ /* 0x000fe200078e0a03 */
[----:B------:R-:W-:Y:S01]  /*4b00*/  IABS R6, R7 ;  /* 0x0000000700067213 */ /* 0x000fe20000000000 */
[----:B------:R-:W-:Y:S01]  /*4b10*/  @!P3 IMAD.MOV R159, RZ, RZ, -R159 ;  /* 0x000000ffff9fb224 */ /* 0x000fe200078e0a9f */
[----:B------:R-:W-:Y:S01]  /*4b20*/  ISETP.GE.AND P3, PT, R10, RZ, PT ;  /* 0x000000ff0a00720c */ /* 0x000fe20003f66270 */
[----:B------:R-:W-:Y:S01]  /*4b30*/  IMAD R172, R4, R3, R9 ;  /* 0x0000000304ac7224 */ /* 0x000fe200078e0209 */
[----:B------:R-:W-:Y:S01]  /*4b40*/  LOP3.LUT R10, R2, 0xa3, RZ, 0xfc, !PT ;  /* 0x000000a3020a7812 */ /* 0x000fe200078efcff */
[--C-:B------:R-:W-:Y:S02]  /*4b50*/  @!P6 IMAD.IADD R166, R166, 0x1, -R4.reuse ;  /* 0x00000001a6a6e824 */ /* 0x100fe400078e0a04 */
[----:B------:R-:W-:Y:S01]  /*4b60*/  @!P0 IMAD.IADD R164, R164, 0x1, -R4 ;  /* 0x00000001a4a48824 */ /* 0x000fe200078e0a04 */
[C---:B------:R-:W-:Y:S01]  /*4b70*/  ISETP.GT.U32.AND P6, PT, R4.reuse, R172, PT ;  /* 0x000000ac0400720c */ /* 0x040fe20003fc4070 */
[----:B------:R-:W-:Y:S01]  /*4b80*/  IMAD.MOV.U32 R9, RZ, RZ, R6 ;  /* 0x000000ffff097224 */ /* 0x000fe200078e0006 */
[----:B------:R-:W-:Y:S01]  /*4b90*/  ISETP.GT.U32.AND P0, PT, R4, R170, PT ;  /* 0x000000aa0400720c */ /* 0x000fe20003f04070 */
[----:B------:R-:W-:Y:S01]  /*4ba0*/  @!P4 IMAD.IADD R163, R163, 0x1, -R4 ;  /* 0x00000001a3a3c824 */ /* 0x000fe200078e0a04 */
[----:B------:R-:W-:Y:S01]  /*4bb0*/  ISETP.GE.AND P4, PT, R12, RZ, PT ;  /* 0x000000ff0c00720c */ /* 0x000fe20003f86270 */
[----:B------:R-:W-:Y:S01]  /*4bc0*/  IMAD.HI.U32 R3, R0, R9, RZ ;  /* 0x0000000900037227 */ /* 0x000fe200078e00ff */
[----:B------:R-:W-:-:S02]  /*4bd0*/  LOP3.LUT R12, R2, 0xa2, RZ, 0xfc, !PT ;  /* 0x000000a2020c7812 */ /* 0x000fc400078efcff */
[----:B------:R-:W-:Y:S01]  /*4be0*/  IABS R11, R10 ;  /* 0x0000000a000b7213 */ /* 0x000fe20000000000 */
[----:B------:R-:W-:Y:S01]  /*4bf0*/  @!P2 IMAD.MOV R163, RZ, RZ, -R163 ;  /* 0x000000ffffa3a224 */ /* 0x000fe200078e0aa3 */
[----:B------:R-:W-:Y:S01]  /*4c00*/  ISETP.GT.U32.AND P2, PT, R4, R168, PT ;  /* 0x000000a80400720c */ /* 0x000fe20003f44070 */
[----:B------:R-:W-:Y:S01]  /*4c10*/  IMAD.MOV R3, RZ, RZ, -R3 ;  /* 0x000000ffff037224 */ /* 0x000fe200078e0a03 */
[----:B------:R-:W-:Y:S01]  /*4c20*/  IABS R13, R12 ;  /* 0x0000000c000d7213 */ /* 0x000fe20000000000 */
[----:B------:R-:W-:Y:S02]  /*4c30*/  @!P6 IMAD.IADD R172, R172, 0x1, -R4 ;  /* 0x00000001acace824 */ /* 0x000fe400078e0a04 */
[----:B------:R-:W-:-:S03]  /*4c40*/  IMAD.HI.U32 R6, R0, R11, RZ ;  /* 0x0000000b00067227 */ /* 0x000fc600078e00ff */
[----:B------:R-:W-:Y:S01]  /*4c50*/  ISETP.GT.U32.AND P6, PT, R4, R172, PT ;  /* 0x000000ac0400720c */ /* 0x000fe20003fc4070 */
[----:B------:R-:W-:Y:S01]  /*4c60*/  @!P0 IMAD.IADD R170, R170, 0x1, -R4 ;  /* 0x00000001aaaa8824 */ /* 0x000fe200078e0a04 */
[----:B------:R-:W-:Y:S01]  /*4c70*/  ISETP.GE.AND P0, PT, R7, RZ, PT ;  /* 0x000000ff0700720c */ /* 0x000fe20003f06270 */
[----:B------:R-:W-:-:S04]  /*4c80*/  IMAD.HI.U32 R7, R0, R13, RZ ;  /* 0x0000000d00077227 */ /* 0x000fc800078e00ff */
[----:B------:R-:W-:Y:S02]  /*4c90*/  IMAD.MOV R6, RZ, RZ, -R6 ;  /* 0x000000ffff067224 */ /* 0x000fe400078e0a06 */
[----:B------:R-:W-:Y:S01]  /*4ca0*/  IMAD R174, R4, R3, R9 ;  /* 0x0000000304ae7224 */ /* 0x000fe200078e0209 */
[----:B------:R-:W-:Y:S01]  /*4cb0*/  LOP3.LUT R9, R2, 0x9f, RZ, 0xfc, !PT ;  /* 0x0000009f02097812 */ /* 0x000fe200078efcff */
[----:B------:R-:W-:Y:S01]  /*4cc0*/  @!P2 IMAD.IADD R168, R168, 0x1, -R4 ;  /* 0x00000001a8a8a824 */ /* 0x000fe200078e0a04 */
[----:B------:R-:W-:Y:S01]  /*4cd0*/  ISETP.GE.AND P2, PT, R8, RZ, PT ;  /* 0x000000ff0800720c */ /* 0x000fe20003f46270 */
[----:B------:R-:W-:Y:S01]  /*4ce0*/  IMAD.MOV R7, RZ, RZ, -R7 ;  /* 0x000000ffff077224 */ /* 0x000fe200078e0a07 */
[----:B------:R-:W-:Y:S01]  /*4cf0*/  LOP3.LUT R8, R2, 0xa0, RZ, 0xfc, !PT ;  /* 0x000000a002087812 */ /* 0x000fe200078efcff */
[C---:B------:R-:W-:Y:S01]  /*4d00*/  IMAD R176, R4.reuse, R6, R11 ;  /* 0x0000000604b07224 */ /* 0x040fe200078e020b */
[----:B------:R-:W-:Y:S01]  /*4d10*/  IABS R183, R9 ;  /* 0x0000000900b77213 */ /* 0x000fe20000000000 */
[----:B------:R-:W-:Y:S01]  /*4d20*/  @!P3 IMAD.MOV R166, RZ, RZ, -R166 ;  /* 0x000000ffffa6b224 */ /* 0x000fe200078e0aa6 */
[C---:B------:R-:W-:Y:S01]  /*4d30*/  ISETP.GT.U32.AND P3, PT, R4.reuse, R174, PT ;  /* 0x000000ae0400720c */ /* 0x040fe20003f64070 */
[----:B------:R-:W-:Y:S01]  /*4d40*/  IMAD R178, R4, R7, R13 ;  /* 0x0000000704b27224 */ /* 0x000fe200078e020d */
[----:B------:R-:W-:Y:S01]  /*4d50*/  LOP3.LUT R7, R2, 0xa1, RZ, 0xfc, !PT ;  /* 0x000000a102077812 */ /* 0x000fe200078efcff */
[----:B------:R-:W-:Y:S01]  /*4d60*/  @!P4 IMAD.MOV R168, RZ, RZ, -R168 ;  /* 0x000000ffffa8c224 */ /* 0x000fe200078e0aa8 */
[----:B------:R-:W-:Y:S01]  /*4d70*/  ISETP.GT.U32.AND P4, PT, R4, R176, PT ;  /* 0x000000b00400720c */ /* 0x000fe20003f84070 */
[----:B------:R-:W-:Y:S01]  /*4d80*/  @!P6 IMAD.IADD R172, R172, 0x1, -R4 ;  /* 0x00000001acace824 */ /* 0x000fe200078e0a04 */
[----:B------:R-:W-:Y:S01]  /*4d90*/  ISETP.GT.U32.AND P6, PT, R4, R178, PT ;  /* 0x000000b20400720c */ /* 0x000fe20003fc4070 */
[----:B------:R-:W-:Y:S01]  /*4da0*/  @!P5 IMAD.MOV R164, RZ, RZ, -R164 ;  /* 0x000000ffffa4d224 */ /* 0x000fe200078e0aa4 */
[----:B------:R-:W-:Y:S01]  /*4db0*/  IABS R179, R7 ;  /* 0x0000000700b37213 */ /* 0x000fe20000000000 */
[----:B------:R-:W-:Y:S01]  /*4dc0*/  @!P2 IMAD.MOV R172, RZ, RZ, -R172 ;  /* 0x000000ffffaca224 */ /* 0x000fe200078e0aac */
[----:B------:R-:W-:Y:S01]  /*4dd0*/  IABS R181, R8 ;  /* 0x0000000800b57213 */ /* 0x000fe20000000000 */
[----:B------:R-:W-:Y:S01]  /*4de0*/  IMAD.HI.U32 R141, R0, R93, RZ ;  /* 0x0000005d008d7227 */ /* 0x000fe200078e00ff */
[----:B------:R-:W-:-:S02]  /*4df0*/  ISETP.GT.U32.AND P5, PT, R4, R170, PT ;  /* 0x000000aa0400720c */ /* 0x000fc40003fa4070 */
[----:B------:R-:W-:Y:S01]  /*4e00*/  LOP3.LUT R11, R2, 0x9d, RZ, 0xfc, !PT ;  /* 0x0000009d020b7812 */ /* 0x000fe200078efcff */
[--C-:B------:R-:W-:Y:S01]  /*4e10*/  @!P3 IMAD.IADD R174, R174, 0x1, -R4.reuse ;  /* 0x00000001aeaeb824 */ /* 0x100fe200078e0a04 */
[----:B------:R-:W-:Y:S01]  /*4e20*/  ISETP.GE.AND P3, PT, R12, RZ, PT ;  /* 0x000000ff0c00720c */ /* 0x000fe20003f66270 */
[--C-:B------:R-:W-:Y:S01]  /*4e30*/  @!P4 IMAD.IADD R176, R176, 0x1, -R4.reuse ;  /* 0x00000001b0b0c824 */ /* 0x100fe200078e0a04 */
[----:B------:R-:W-:Y:S01]  /*4e40*/  LOP3.LUT R12, R2, 0x99, RZ, 0xfc, !PT ;  /* 0x00000099020c7812 */ /* 0x000fe200078efcff */
[----:B------:R-:W-:Y:S01]  /*4e50*/  IMAD.HI.U32 R3, R0, R179, RZ ;  /* 0x000000b300037227 */ /* 0x000fe200078e00ff */
[----:B------:R-:W-:Y:S02]  /*4e60*/  ISETP.GT.U32.AND P4, PT, R4, R174, PT ;  /* 0x000000ae0400720c */ /* 0x000fe40003f84070 */
[----:B------:R-:W-:Y:S01]  /*4e70*/  LOP3.LUT R13, R2, 0x96, RZ, 0xfc, !PT ;  /* 0x00000096020d7812 */ /* 0x000fe200078efcff */
[----:B------:R-:W-:Y:S01]  /*4e80*/  @!P6 IMAD.IADD R178, R178, 0x1, -R4 ;  /* 0x00000001b2b2e824 */ /* 0x000fe200078e0a04 */
[----:B------:R-:W-:Y:S01]  /*4e90*/  ISETP.GT.U32.AND P6, PT, R4, R176, PT ;  /* 0x000000b00400720c */ /* 0x000fe20003fc4070 */
[----:B------:R-:W-:-:S02]  /*4ea0*/  IMAD.MOV R6, RZ, RZ, -R3 ;  /* 0x000000ffff067224 */ /* 0x000fc400078e0a03 */
[----:B------:R-:W-:-:S04]  /*4eb0*/  IMAD.HI.U32 R3, R0, R181, RZ ;  /* 0x000000b500037227 */ /* 0x000fc800078e00ff */
[----:B------:R-:W-:Y:S02]  /*4ec0*/  IMAD R179, R4, R6, R179 ;  /* 0x0000000604b37224 */ /* 0x000fe400078e02b3 */
[----:B------:R-:W-:Y:S02]  /*4ed0*/  IMAD.MOV R3, RZ, RZ, -R3 ;  /* 0x000000ffff037224 */ /* 0x000fe400078e0a03 */
[--C-:B------:R-:W-:Y:S01]  /*4ee0*/  @!P4 IMAD.IADD R174, R174, 0x1, -R4.reuse ;  /* 0x00000001aeaec824 */ /* 0x100fe200078e0a04 */
[C---:B------:R-:W-:Y:S01]  /*4ef0*/  ISETP.GT.U32.AND P4, PT, R4.reuse, R179, PT ;  /* 0x000000b30400720c */ /* 0x040fe20003f84070 */
[----:B------:R-:W-:Y:S02]  /*4f00*/  IMAD R181, R4, R3, R181 ;  /* 0x0000000304b57224 */ /* 0x000fe400078e02b5 */
[--C-:B------:R-:W-:Y:S02]  /*4f10*/  @!P6 IMAD.IADD R176, R176, 0x1, -R4.reuse ;  /* 0x00000001b0b0e824 */ /* 0x100fe400078e0a04 */
[----:B------:R-:W-:Y:S01]  /*4f20*/  @!P5 IMAD.IADD R170, R170, 0x1, -R4 ;  /* 0x00000001aaaad824 */ /* 0x000fe200078e0a04 */
[----:B------:R-:W-:Y:S01]  /*4f30*/  ISETP.GT.U32.AND P6, PT, R4, R181, PT ;  /* 0x000000b50400720c */ /* 0x000fe20003fc4070 */
[----:B------:R-:W-:Y:S01]  /*4f40*/  IMAD.HI.U32 R3, R0, R183, RZ ;  /* 0x000000b700037227 */ /* 0x000fe200078e00ff */
[----:B------:R-:W-:-:S02]  /*4f50*/  ISETP.GE.AND P5, PT, R10, RZ, PT ;  /* 0x000000ff0a00720c */ /* 0x000fc40003fa6270 */
[----:B------:R-:W-:Y:S01]  /*4f60*/  LOP3.LUT R10, R2, 0x9e, RZ, 0xfc, !PT ;  /* 0x0000009e020a7812 */ /* 0x000fe200078efcff */
[----:B------:R-:W-:Y:S01]  /*4f70*/  @!P1 IMAD.MOV R170, RZ, RZ, -R170 ;  /* 0x000000ffffaa9224 */ /* 0x000fe200078e0aaa */
[----:B------:R-:W-:Y:S01]  /*4f80*/  ISETP.GT.U32.AND P1, PT, R4, R178, PT ;  /* 0x000000b20400720c */ /* 0x000fe20003f24070 */
[----:B------:R-:W-:Y:S01]  /*4f90*/  @!P4 IMAD.IADD R179, R179, 0x1, -R4 ;  /* 0x00000001b3b3c824 */ /* 0x000fe200078e0a04 */
[----:B------:R-:W-:Y:S01]  /*4fa0*/  IABS R185, R10 ;  /* 0x0000000a00b97213 */ /* 0x000fe20000000000 */
[----:B------:R-:W-:Y:S01]  /*4fb0*/  IMAD.MOV R6, RZ, RZ, -R3 ;  /* 0x000000ffff067224 */ /* 0x000fe200078e0a03 */
[----:B------:R-:W-:Y:S01]  /*4fc0*/  ISETP.GE.AND P4, PT, R8, RZ, PT ;  /* 0x000000ff0800720c */ /* 0x000fe20003f86270 */
[----:B------:R-:W-:Y:S01]  /*4fd0*/  @!P0 IMAD.MOV R174, RZ, RZ, -R174 ;  /* 0x000000ffffae8224 */ /* 0x000fe200078e0aae */
[----:B------:R-:W-:Y:S01]  /*4fe0*/  LOP3.LUT R8, R2, 0x9c, RZ, 0xfc, !PT ;  /* 0x0000009c02087812 */ /* 0x000fe200078efcff */
[----:B------:R-:W-:Y:S01]  /*4ff0*/  @!P6 IMAD.IADD R181, R181, 0x1, -R4 ;  /* 0x00000001b5b5e824 */ /* 0x000fe200078e0a04 */
[----:B------:R-:W-:Y:S01]  /*5000*/  ISETP.GT.U32.AND P6, PT, R4, R179, PT ;  /* 0x000000b30400720c */ /* 0x000fe20003fc4070 */
[----:B------:R-:W-:-:S03]  /*5010*/  IMAD.HI.U32 R3, R0, R185, RZ ;  /* 0x000000b900037227 */ /* 0x000fc600078e00ff */
[C---:B------:R-:W-:Y:S01]  /*5020*/  ISETP.GT.U32.AND P2, PT, R4.reuse, R181, PT ;  /* 0x000000b50400720c */ /* 0x040fe20003f44070 */
[----:B------:R-:W-:Y:S02]  /*5030*/  IMAD R183, R4, R6, R183 ;  /* 0x0000000604b77224 */ /* 0x000fe400078e02b7 */
[----:B------:R-:W-:Y:S02]  /*5040*/  IMAD.MOV R6, RZ, RZ, -R3 ;  /* 0x000000ffff067224 */ /* 0x000fe400078e0a03 */
[--C-:B------:R-:W-:Y:S01]  /*5050*/  @!P1 IMAD.IADD R178, R178, 0x1, -R4.reuse ;  /* 0x00000001b2b29824 */ /* 0x100fe200078e0a04 */
[----:B------:R-:W-:Y:S01]  /*5060*/  ISETP.GE.AND P1, PT, R7, RZ, PT ;  /* 0x000000ff0700720c */ /* 0x000fe20003f26270 */
[C---:B------:R-:W-:Y:S01]  /*5070*/  IMAD R185, R4.reuse, R6, R185 ;  /* 0x0000000604b97224 */ /* 0x040fe200078e02b9 */
[C---:B------:R-:W-:Y:S01]  /*5080*/  ISETP.GT.U32.AND P0, PT, R4.reuse, R183, PT ;  /* 0x000000b70400720c */ /* 0x040fe20003f04070 */
[----:B------:R-:W-:Y:S01]  /*5090*/  @!P6 IMAD.IADD R179, R179, 0x1, -R4 ;  /* 0x00000001b3b3e824 */ /* 0x000fe200078e0a04 */
[----:B------:R-:W-:Y:S01]  /*50a0*/  IABS R7, R11 ;  /* 0x0000000b00077213 */ /* 0x000fe20000000000 */
[----:B------:R-:W-:Y:S01]  /*50b0*/  @!P3 IMAD.MOV R178, RZ, RZ, -R178 ;  /* 0x000000ffffb2b224 */ /* 0x000fe200078e0ab2 */
[----:B------:R-:W-:Y:S01]  /*50c0*/  ISETP.GT.U32.AND P6, PT, R4, R185, PT ;  /* 0x000000b90400720c */ /* 0x000fe20003fc4070 */
[----:B------:R-:W-:Y:S01]  /*50d0*/  @!P2 IMAD.IADD R181, R181, 0x1, -R4 ;  /* 0x00000001b5b5a824 */ /* 0x000fe200078e0a04 */
[----:B------:R-:W-:Y:S01]  /*50e0*/  IABS R6, R8 ;  /* 0x0000000800067213 */ /* 0x000fe20000000000 */
[----:B------:R-:W-:Y:S01]  /*50f0*/  IMAD.HI.U32 R3, R0, R7, RZ ;  /* 0x0000000700037227 */ /* 0x000fe200078e00ff */
[----:B------:R-:W-:-:S02]  /*5100*/  ISETP.GE.AND P3, PT, R10, RZ, PT ;  /* 0x000000ff0a00720c */ /* 0x000fc40003f66270 */
[----:B------:R-:W-:Y:S01]  /*5110*/  LOP3.LUT R10, R2, 0x9a, RZ, 0xfc, !PT ;  /* 0x0000009a020a7812 */ /* 0x000fe200078efcff */
[----:B------:R-:W-:Y:S01]  /*5120*/  IMAD.MOV R3, RZ, RZ, -R3 ;  /* 0x000000ffff037224 */ /* 0x000fe200078e0a03 */
[----:B------:R-:W-:Y:S01]  /*5130*/  ISETP.GE.AND P2, PT, R11, RZ, PT ;  /* 0x000000ff0b00720c */ /* 0x000fe20003f46270 */
[----:B------:R-:W-:Y:S01]  /*5140*/  @!P0 IMAD.IADD R183, R183, 0x1, -R4 ;  /* 0x00000001b7b78824 */ /* 0x000fe200078e0a04 */
[----:B------:R-:W-:Y:S01]  /*5150*/  ISETP.GE.AND P0, PT, R8, RZ, PT ;  /* 0x000000ff0800720c */ /* 0x000fe20003f06270 */
[----:B------:R-:W-:Y:S01]  /*5160*/  IMAD R186, R4, R3, R7 ;  /* 0x0000000304ba7224 */ /* 0x000fe200078e0207 */
[----:B------:R-:W-:Y:S01]  /*5170*/  LOP3.LUT R8, R2, 0x9b, RZ, 0xfc, !PT ;  /* 0x0000009b02087812 */ /* 0x000fe200078efcff */
[----:B------:R-:W-:Y:S01]  /*5180*/  IMAD.MOV.U32 R7, RZ, RZ, R6 ;  /* 0x000000ffff077224 */ /* 0x000fe200078e0006 */
[----:B------:R-:W-:Y:S01]  /*5190*/  IABS R6, R10 ;  /* 0x0000000a00067213 */ /* 0x000fe20000000000 */
[----:B------:R-:W-:Y:S01]  /*51a0*/  @!P6 IMAD.IADD R185, R185, 0x1, -R4 ;  /* 0x00000001b9b9e824 */ /* 0x000fe200078e0a04 */
[----:B------:R-:W-:Y:S01]  /*51b0*/  ISETP.GT.U32.AND P6, PT, R4, R183, PT ;  /* 0x000000b70400720c */ /* 0x000fe20003fc4070 */
[----:B------:R-:W-:Y:S01]  /*51c0*/  IMAD.HI.U32 R3, R0, R7, RZ ;  /* 0x0000000700037227 */ /* 0x000fe200078e00ff */
[----:B------:R-:W-:-:S03]  /*51d0*/  IABS R11, R12 ;  /* 0x0000000c000b7213 */ /* 0x000fc60000000000 */
[----:B------:R-:W-:Y:S02]  /*51e0*/  IMAD.MOV R3, RZ, RZ, -R3 ;  /* 0x000000ffff037224 */ /* 0x000fe400078e0a03 */
[----:B------:R-:W-:Y:S01]  /*51f0*/  @!P4 IMAD.MOV R181, RZ, RZ, -R181 ;  /* 0x000000ffffb5c224 */ /* 0x000fe200078e0ab5 */
[C---:B------:R-:W-:Y:S01]  /*5200*/  ISETP.GT.U32.AND P4, PT, R4.reuse, R186, PT ;  /* 0x000000ba0400720c */ /* 0x040fe20003f84070 */
[C---:B------:R-:W-:Y:S02]  /*5210*/  IMAD R188, R4.reuse, R3, R7 ;  /* 0x0000000304bc7224 */ /* 0x040fe400078e0207 */
[----:B------:R-:W-:Y:S01]  /*5220*/  @!P5 IMAD.MOV R176, RZ, RZ, -R176 ;  /* 0x000000ffffb0d224 */ /* 0x000fe200078e0ab0 */
[----:B------:R-:W-:Y:S01]  /*5230*/  ISETP.GE.AND P5, PT, R9, RZ, PT ;  /* 0x000000ff0900720c */ /* 0x000fe20003fa6270 */
[----:B------:R-:W-:Y:S01]  /*5240*/  @!P6 IMAD.IADD R183, R183, 0x1, -R4 ;  /* 0x00000001b7b7e824 */ /* 0x000fe200078e0a04 */
[C---:B------:R-:W-:Y:S01]  /*5250*/  ISETP.GT.U32.AND P6, PT, R4.reuse, R188, PT ;  /* 0x000000bc0400720c */ /* 0x040fe20003fc4070 */
[----:B------:R-:W-:Y:S01]  /*5260*/  @!P1 IMAD.MOV R179, RZ, RZ, -R179 ;  /* 0x000000ffffb39224 */ /* 0x000fe200078e0ab3 */
[----:B------:R-:W-:Y:S01]  /*5270*/  IABS R9, R8 ;  /* 0x0000000800097213 */ /* 0x000fe20000000000 */
[----:B------:R-:W-:Y:S01]  /*5280*/  IMAD.MOV.U32 R7, RZ, RZ, R6 ;  /* 0x000000ffff077224 */ /* 0x000fe200078e0006 */
[----:B------:R-:W-:Y:S01]  /*5290*/  ISETP.GT.U32.AND P1, PT, R4, R185, PT ;  /* 0x000000b90400720c */ /* 0x000fe20003f24070 */
[----:B------:R-:W-:-:S04]  /*52a0*/  IMAD.HI.U32 R149, R0, R101, RZ ;  /* 0x0000006500957227 */ /* 0x000fc800078e00ff */
[----:B------:R-:W-:Y:S01]  /*52b0*/  @!P4 IMAD.IADD R186, R186, 0x1, -R4 ;  /* 0x00000001babac824 */ /* 0x000fe200078e0a04 */
[----:B------:R-:W-:Y:S01]  /*52c0*/  ISETP.GE.AND P4, PT, R10, RZ, PT ;  /* 0x000000ff0a00720c */ /* 0x000fe20003f86270 */
[----:B------:R-:W-:Y:S01]  /*52d0*/  IMAD.HI.U32 R3, R0, R9, RZ ;  /* 0x0000000900037227 */ /* 0x000fe200078e00ff */
[----:B------:R-:W-:-:S03]  /*52e0*/  LOP3.LUT R10, R2, 0x97, RZ, 0xfc, !PT ;  /* 0x00000097020a7812 */ /* 0x000fc600078efcff */
[----:B------:R-:W-:Y:S01]  /*52f0*/  @!P6 IMAD.IADD R188, R188, 0x1, -R4 ;  /* 0x00000001bcbce824 */ /* 0x000fe200078e0a04 */
[----:B------:R-:W-:Y:S01]  /*5300*/  ISETP.GT.U32.AND P6, PT, R4, R186, PT ;  /* 0x000000ba0400720c */ /* 0x000fe20003fc4070 */
[----:B------:R-:W-:-:S04]  /*5310*/  IMAD.HI.U32 R6, R0, R7, RZ ;  /* 0x0000000700067227 */ /* 0x000fc800078e00ff */
[----:B------:R-:W-:Y:S02]  /*5320*/  IMAD.MOV R190, RZ, RZ, -R3 ;  /* 0x000000ffffbe7224 */ /* 0x000fe400078e0a03 */
[----:B------:R-:W-:Y:S01]  /*5330*/  @!P1 IMAD.IADD R185, R185, 0x1, -R4 ;  /* 0x00000001b9b99824 */ /* 0x000fe200078e0a04 */
[----:B------:R-:W-:Y:S01]  /*5340*/  ISETP.GE.AND P1, PT, R8, RZ, PT ;  /* 0x000000ff0800720c */ /* 0x000fe20003f26270 */
[----:B------:R-:W-:Y:S01]  /*5350*/  IMAD.MOV R6, RZ, RZ, -R6 ;  /* 0x000000ffff067224 */ /* 0x000fe200078e0a06 */
[----:B------:R-:W-:Y:S01]  /*5360*/  LOP3.LUT R8, R2, 0x98, RZ, 0xfc, !PT ;  /* 0x0000009802087812 */ /* 0x000fe200078efcff */
[C---:B------:R-:W-:Y:S01]  /*5370*/  IMAD R190, R4.reuse, R190, R9 ;  /* 0x000000be04be7224 */ /* 0x040fe200078e0209 */
[----:B------:R-:W-:Y:S01]  /*5380*/  IABS R9, R10 ;  /* 0x0000000a00097213 */ /* 0x000fe20000000000 */
[C---:B------:R-:W-:Y:S01]  /*5390*/  IMAD R192, R4.reuse, R6, R7 ;  /* 0x0000000604c07224 */ /* 0x040fe200078e0207 */
[----:B------:R-:W-:Y:S01]  /*53a0*/  IABS R7, R8 ;  /* 0x0000000800077213 */ /* 0x000fe20000000000 */
[----:B------:R-:W-:Y:S01]  /*53b0*/  @!P3 IMAD.MOV R185, RZ, RZ, -R185 ;  /* 0x000000ffffb9b224 */ /* 0x000fe200078e0ab9 */
[C---:B------:R-:W-:Y:S01]  /*53c0*/  ISETP.GT.U32.AND P3, PT, R4.reuse, R190, PT ;  /* 0x000000be0400720c */ /* 0x040fe20003f64070 */
[----:B------:R-:W-:Y:S01]  /*53d0*/  @!P5 IMAD.MOV R183, RZ, RZ, -R183 ;  /* 0x000000ffffb7d224 */ /* 0x000fe200078e0ab7 */
[----:B------:R-:W-:Y:S01]  /*53e0*/  ISETP.GT.U32.AND P5, PT, R4, R188, PT ;  /* 0x000000bc0400720c */ /* 0x000fe20003fa4070 */
[----:B------:R-:W-:Y:S01]  /*53f0*/  @!P6 IMAD.IADD R186, R186, 0x1, -R4 ;  /* 0x00000001babae824 */ /* 0x000fe200078e0a04 */
[----:B------:R-:W-:Y:S01]  /*5400*/  ISETP.GT.U32.AND P6, PT, R4, R192, PT ;  /* 0x000000c00400720c */ /* 0x000fe20003fc4070 */
[----:B------:R-:W-:-:S04]  /*5410*/  IMAD.HI.U32 R3, R0, R11, RZ ;  /* 0x0000000b00037227 */ /* 0x000fc800078e00ff */
[----:B------:R-:W-:Y:S02]  /*5420*/  IMAD.MOV R3, RZ, RZ, -R3 ;  /* 0x000000ffff037224 */ /* 0x000fe400078e0a03 */
[----:B------:R-:W-:-:S04]  /*5430*/  IMAD.HI.U32 R6, R0, R9, RZ ;  /* 0x0000000900067227 */ /* 0x000fc800078e00ff */
[----:B------:R-:W-:Y:S01]  /*5440*/  IMAD R194, R4, R3, R11 ;  /* 0x0000000304c27224 */ /* 0x000fe200078e020b */
[----:B------:R-:W-:Y:S01]  /*5450*/  IABS R11, R13 ;  /* 0x0000000d000b7213 */ /* 0x000fe20000000000 */
[--C-:B------:R-:W-:Y:S01]  /*5460*/  @!P3 IMAD.IADD R190, R190, 0x1, -R4.reuse ;  /* 0x00000001bebeb824 */ /* 0x100fe200078e0a04 */
[----:B------:R-:W-:Y:S01]  /*5470*/  ISETP.GE.AND P3, PT, R12, RZ, PT ;  /* 0x000000ff0c00720c */ /* 0x000fe20003f66270 */
[--C-:B------:R-:W-:Y:S01]  /*5480*/  @!P5 IMAD.IADD R188, R188, 0x1, -R4.reuse ;  /* 0x00000001bcbcd824 */ /* 0x100fe200078e0a04 */
[----:B------:R-:W-:Y:S01]  /*5490*/  ISETP.GT.U32.AND P5, PT, R4, R194, PT ;  /* 0x000000c20400720c */ /* 0x000fe20003fa4070 */
[----:B------:R-:W-:Y:S01]  /*54a0*/  @!P6 IMAD.IADD R192, R192, 0x1, -R4 ;  /* 0x00000001c0c0e824 */ /* 0x000fe200078e0a04 */
[----:B------:R-:W-:Y:S01]  /*54b0*/  ISETP.GT.U32.AND P6, PT, R4, R190, PT ;  /* 0x000000be0400720c */ /* 0x000fe20003fc4070 */
[----:B------:R-:W-:Y:S01]  /*54c0*/  IMAD.HI.U32 R3, R0, R7, RZ ;  /* 0x0000000700037227 */ /* 0x000fe200078e00ff */
[----:B------:R-:W-:-:S03]  /*54d0*/  LOP3.LUT R12, R2, 0x8a, RZ, 0xfc, !PT ;  /* 0x0000008a020c7812 */ /* 0x000fc600078efcff */
[----:B------:R-:W-:Y:S01]  /*54e0*/  IMAD.MOV R3, RZ, RZ, -R3 ;  /* 0x000000ffff037224 */ /* 0x000fe200078e0a03 */
[----:B------:R-:W-:Y:S01]  /*54f0*/  IABS R221, R12 ;  /* 0x0000000c00dd7213 */ /* 0x000fe20000000000 */
[----:B------:R-:W-:Y:S02]  /*5500*/  IMAD.MOV R6, RZ, RZ, -R6 ;  /* 0x000000ffff067224 */ /* 0x000fe400078e0a06 */
[----:B------:R-:W-:Y:S01]  /*5510*/  IMAD R196, R4, R3, R7 ;  /* 0x0000000304c47224 */ /* 0x000fe200078e0207 */
[----:B------:R-:W-:Y:S01]  /*5520*/  LOP3.LUT R7, R2, 0x94, RZ, 0xfc, !PT ;  /* 0x0000009402077812 */ /* 0x000fe200078efcff */
[--C-:B------:R-:W-:Y:S01]  /*5530*/  @!P5 IMAD.IADD R194, R194, 0x1, -R4.reuse ;  /* 0x00000001c2c2d824 */ /* 0x100fe200078e0a04 */
[----:B------:R-:W-:Y:S01]  /*5540*/  ISETP.GT.U32.AND P5, PT, R4, R192, PT ;  /* 0x000000c00400720c */ /* 0x000fe20003fa4070 */
[----:B------:R-:W-:Y:S01]  /*5550*/  @!P6 IMAD.IADD R190, R190, 0x1, -R4 ;  /* 0x00000001bebee824 */ /* 0x000fe200078e0a04 */
[C---:B------:R-:W-:Y:S01]  /*5560*/  ISETP.GT.U32.AND P6, PT, R4.reuse, R196, PT ;  /* 0x000000c40400720c */ /* 0x040fe20003fc4070 */
[----:B------:R-:W-:Y:S01]  /*5570*/  IMAD R198, R4, R6, R9 ;  /* 0x0000000604c67224 */ /* 0x000fe200078e0209 */
[----:B------:R-:W-:Y:S01]  /*5580*/  IABS R203, R7 ;  /* 0x0000000700cb7213 */ /* 0x000fe20000000000 */
[----:B------:R-:W-:-:S04]  /*5590*/  IMAD.HI.U32 R6, R0, R201, RZ ;  /* 0x000000c900067227 */ /* 0x000fc800078e00ff */
[----:B------:R-:W-:Y:S02]  /*55a0*/  IMAD.MOV R6, RZ, RZ, -R6 ;  /* 0x000000ffff067224 */ /* 0x000fe400078e0a06 */
[----:B------:R-:W-:Y:S02]  /*55b0*/  @!P1 IMAD.MOV R190, RZ, RZ, -R190 ;  /* 0x000000ffffbe9224 */ /* 0x000fe400078e0abe */
[--C-:B------:R-:W-:Y:S01]  /*55c0*/  @!P5 IMAD.IADD R192, R192, 0x1, -R4.reuse ;  /* 0x00000001c0c0d824 */ /* 0x100fe200078e0a04 */
[C---:B------:R-:W-:Y:S01]  /*55d0*/  ISETP.GT.U32.AND P5, PT, R4.reuse, R198, PT ;  /* 0x000000c60400720c */ /* 0x040fe20003fa4070 */
[----:B------:R-:W-:Y:S01]  /*55e0*/  IMAD R201, R4, R6, R201 ;  /* 0x0000000604c97224 */ /* 0x000fe200078e02c9 */
[----:B------:R-:W-:Y:S01]  /*55f0*/  LOP3.LUT R6, R2, 0x93, RZ, 0xfc, !PT ;  /* 0x0000009302067812 */ /* 0x000fe200078efcff */
[----:B------:R-:W-:Y:S02]  /*5600*/  @!P6 IMAD.IADD R196, R196, 0x1, -R4 ;  /* 0x00000001c4c4e824 */ /* 0x000fe400078e0a04 */
[----:B------:R-:W-:Y:S01]  /*5610*/  @!P4 IMAD.MOV R192, RZ, RZ, -R192 ;  /* 0x000000ffffc0c224 */ /* 0x000fe200078e0ac0 */
[----:B------:R-:W-:Y:S01]  /*5620*/  ISETP.GT.U32.AND P4, PT, R4, R201, PT ;  /* 0x000000c90400720c */ /* 0x000fe20003f84070 */
[----:B------:R-:W-:Y:S01]  /*5630*/  IMAD.HI.U32 R3, R0, R11, RZ ;  /* 0x0000000b00037227 */ /* 0x000fe200078e00ff */
[----:B------:R-:W-:-:S02]  /*5640*/  ISETP.GT.U32.AND P1, PT, R4, R196, PT ;  /* 0x000000c40400720c */ /* 0x000fc40003f24070 */
[----:B------:R-:W-:Y:S01]  /*5650*/  IABS R205, R6 ;  /* 0x0000000600cd7213 */ /* 0x000fe20000000000 */
[----:B------:R-:W-:Y:S01]  /*5660*/  @!P0 IMAD.MOV R188, RZ, RZ, -R188 ;  /* 0x000000ffffbc8224 */ /* 0x000fe200078e0abc */
[----:B------:R-:W-:Y:S01]  /*5670*/  ISETP.GE.AND P0, PT, R8, RZ, PT ;  /* 0x000000ff0800720c */ /* 0x000fe20003f06270 */
[----:B------:R-:W-:Y:S01]  /*5680*/  IMAD.MOV R3, RZ, RZ, -R3 ;  /* 0x000000ffff037224 */ /* 0x000fe200078e0a03 */
[----:B------:R-:W-:Y:S01]  /*5690*/  LOP3.LUT R8, R2, 0x8f, RZ, 0xfc, !PT ;  /* 0x0000008f02087812 */ /* 0x000fe200078efcff */
[----:B------:R-:W-:Y:S02]  /*56a0*/  @!P5 IMAD.IADD R198, R198, 0x1, -R4 ;  /* 0x00000001c6c6d824 */ /* 0x000fe400078e0a04 */
[----:B------:R-:W-:Y:S02]  /*56b0*/  IMAD R200, R4, R3, R11 ;  /* 0x0000000304c87224 */ /* 0x000fe400078e020b */
[----:B------:R-:W-:Y:S01]  /*56c0*/  IMAD.HI.U32 R3, R0, R203, RZ ;  /* 0x000000cb00037227 */ /* 0x000fe200078e00ff */
[----:B------:R-:W-:-:S02]  /*56d0*/  ISETP.GT.U32.AND P5, PT, R4, R198, PT ;  /* 0x000000c60400720c */ /* 0x000fc40003fa4070 */
[----:B------:R-:W-:Y:S01]  /*56e0*/  ISETP.GT.U32.AND P6, PT, R4, R200, PT ;  /* 0x000000c80400720c */ /* 0x000fe20003fc4070 */
        /* <DEDUP_REMOVED lines=8> */
[----:B------:R-:W-:Y:S01]  /*5770*/  IMAD R203, R4, R3, R203 ;  /* 0x0000000304cb7224 */ /* 0x000fe200078e02cb */
[----:B------:R-:W-:Y:S01]  /*5780*/  IABS R11, R7 ;  /* 0x00000007000b7213 */ /* 0x000fe20000000000 */
[----:B------:R-:W-:Y:S01]  /*5790*/  IMAD.HI.U32 R3, R0, R205, RZ ;  /* 0x000000cd00037227 */ /* 0x000fe200078e00ff */
[----:B------:R-:W-:-:S03]  /*57a0*/  LOP3.LUT R14, R2, 0x7d, RZ, 0xfc, !PT ;  /* 0x0000007d020e7812 */ /* 0x000fc600078efcff */
[----:B------:R-:W-:Y:S01]  /*57b0*/  @!P2 IMAD.MOV R186, RZ, RZ, -R186 ;  /* 0x000000ffffbaa224 */ /* 0x000fe200078e0aba */
[----:B------:R-:W-:Y:S01]  /*57c0*/  ISETP.GT.U32.AND P2, PT, R4, R194, PT ;  /* 0x000000c20400720c */ /* 0x000fe20003f44070 */
[----:B------:R-:W-:Y:S01]  /*57d0*/  IMAD.MOV R3, RZ, RZ, -R3 ;  /* 0x000000ffff037224 */ /* 0x000fe200078e0a03 */
[----:B------:R-:W-:Y:S01]  /*57e0*/  IABS R243, R14 ;  /* 0x0000000e00f37213 */ /* 0x000fe20000000000 */
[--C-:B------:R-:W-:Y:S01]  /*57f0*/  @!P5 IMAD.IADD R198, R198, 0x1, -R4.reuse ;  /* 0x00000001c6c6d824 */ /* 0x100fe200078e0a04 */
[C---:B------:R-:W-:Y:S01]  /*5800*/  ISETP.GT.U32.AND P5, PT, R4.reuse, R203, PT ;  /* 0x000000cb0400720c */ /* 0x040fe20003fa4070 */
[----:B------:R-:W-:Y:S01]  /*5810*/  IMAD R205, R4, R3, R205 ;  /* 0x0000000304cd7224 */ /* 0x000fe200078e02cd */
[----:B------:R-:W-:Y:S01]  /*5820*/  LOP3.LUT R3, R2, 0x92, RZ, 0xfc, !PT ;  /* 0x0000009202037812 */ /* 0x000fe200078efcff */
[--C-:B------:R-:W-:Y:S02]  /*5830*/  @!P6 IMAD.IADD R200, R200, 0x1, -R4.reuse ;  /* 0x00000001c8c8e824 */ /* 0x100fe400078e0a04 */
[----:B------:R-:W-:Y:S01]  /*5840*/  @!P0 IMAD.IADD R201, R201, 0x1, -R4 ;  /* 0x00000001c9c98824 */ /* 0x000fe200078e0a04 */
[----:B------:R-:W-:-:S02]  /*5850*/  ISETP.GT.U32.AND P0, PT, R4, R205, PT ;  /* 0x000000cd0400720c */ /* 0x000fc40003f04070 */
[----:B------:R-:W-:Y:S01]  /*5860*/  ISETP.GT.U32.AND P6, PT, R4, R200, PT ;  /* 0x000000c80400720c */ /* 0x000fe20003fc4070 */
[----:B------:R-:W-:Y:S01]  /*5870*/  @!P2 IMAD.IADD R194, R194, 0x1, -R4 ;  /* 0x00000001c2c2a824 */ /* 0x000fe200078e0a04 */
[----:B------:R-:W-:Y:S01]  /*5880*/  ISETP.GE.AND P2, PT, R10, RZ, PT ;  /* 0x000000ff0a00720c */ /* 0x000fe20003f46270 */
[----:B------:R-:W-:Y:S01]  /*5890*/  @!P1 IMAD.MOV R201, RZ, RZ, -R201 ;  /* 0x000000ffffc99224 */ /* 0x000fe200078e0ac9 */
[----:B------:R-:W-:Y:S01]  /*58a0*/  IABS R207, R3 ;  /* 0x0000000300cf7213 */ /* 0x000fe20000000000 */
[----:B------:R-:W-:Y:S01]  /*58b0*/  @!P3 IMAD.MOV R194, RZ, RZ, -R194 ;  /* 0x000000ffffc2b224 */ /* 0x000fe200078e0ac2 */
[----:B------:R-:W-:Y:S01]  /*58c0*/  ISETP.GE.AND P3, PT, R13, RZ, PT ;  /* 0x000000ff0d00720c */ /* 0x000fe20003f66270 */
[--C-:B------:R-:W-:Y:S01]  /*58d0*/  @!P5 IMAD.IADD R203, R203, 0x1, -R4.reuse ;  /* 0x00000001cbcbd824 */ /* 0x100fe200078e0a04 */
[----:B------:R-:W-:Y:S02]  /*58e0*/  ISETP.GE.AND P1, PT, R7, RZ, PT ;  /* 0x000000ff0700720c */ /* 0x000fe40003f26270 */
[----:B------:R-:W-:Y:S01]  /*58f0*/  IABS R13, R8 ;  /* 0x00000008000d7213 */ /* 0x000fe20000000000 */
[--C-:B------:R-:W-:Y:S01]  /*5900*/  @!P0 IMAD.IADD R205, R205, 0x1, -R4.reuse ;  /* 0x00000001cdcd8824 */ /* 0x100fe200078e0a04 */
[----:B------:R-:W-:Y:S01]  /*5910*/  ISETP.GT.U32.AND P5, PT, R4, R203, PT ;  /* 0x000000cb0400720c */ /* 0x000fe20003fa4070 */
[----:B------:R-:W-:Y:S01]  /*5920*/  @!P6 IMAD.IADD R200, R200, 0x1, -R4 ;  /* 0x00000001c8c8e824 */ /* 0x000fe200078e0a04 */
[----:B------:R-:W-:Y:S01]  /*5930*/  ISETP.GE.AND P6, PT, R6, RZ, PT ;  /* 0x000000ff0600720c */ /* 0x000fe20003fc6270 */
[----:B------:R-:W-:Y:S01]  /*5940*/  @!P2 IMAD.MOV R198, RZ, RZ, -R198 ;  /* 0x000000ffffc6a224 */ /* 0x000fe200078e0ac6 */
[----:B------:R-:W-:-:S02]  /*5950*/  LOP3.LUT R6, R2, 0x91, RZ, 0xfc, !PT ;  /* 0x0000009102067812 */ /* 0x000fc400078efcff */
[----:B------:R-:W-:Y:S01]  /*5960*/  ISETP.GE.AND P2, PT, R3, RZ, PT ;  /* 0x000000ff0300720c */ /* 0x000fe20003f46270 */
[----:B------:R-:W-:Y:S01]  /*5970*/  IMAD.HI.U32 R3, R0, R207, RZ ;  /* 0x000000cf00037227 */ /* 0x000fe200078e00ff */
[----:B------:R-:W-:Y:S02]  /*5980*/  ISETP.GT.U32.AND P0, PT, R4, R205, PT ;  /* 0x000000cd0400720c */ /* 0x000fe40003f04070 */
[----:B------:R-:W-:Y:S01]  /*5990*/  IABS R9, R6 ;  /* 0x0000000600097213 */ /* 0x000fe20000000000 */
[----:B------:R-:W-:Y:S01]  /*59a0*/  @!P3 IMAD.MOV R200, RZ, RZ, -R200 ;  /* 0x000000ffffc8b224 */ /* 0x000fe200078e0ac8 */
[----:B------:R-:W-:Y:S01]  /*59b0*/  ISETP.GE.AND P3, PT, R6, RZ, PT ;  /* 0x000000ff0600720c */ /* 0x000fe20003f66270 */
[----:B------:R-:W-:Y:S01]  /*59c0*/  IMAD.MOV R7, RZ, RZ, -R3 ;  /* 0x000000ffff077224 */ /* 0x000fe200078e0a03 */
[----:B------:R-:W-:Y:S01]  /*59d0*/  LOP3.LUT R10, R2, 0x8c, RZ, 0xfc, !PT ;  /* 0x0000008c020a7812 */ /* 0x000fe200078efcff */
[----:B------:R-:W-:-:S03]  /*59e0*/  IMAD.HI.U32 R6, R0, R11, RZ ;  /* 0x0000000b00067227 */ /* 0x000fc600078e00ff */
[----:B------:R-:W-:Y:S01]  /*59f0*/  IABS R217, R10 ;  /* 0x0000000a00d97213 */ /* 0x000fe20000000000 */
[----:B------:R-:W-:Y:S01]  /*5a00*/  @!P5 IMAD.IADD R203, R203, 0x1, -R4 ;  /* 0x00000001cbcbd824 */ /* 0x000fe200078e0a04 */
[----:B------:R-:W-:Y:S01]  /*5a10*/  ISETP.GE.AND P5, PT, R8, RZ, PT ;  /* 0x000000ff0800720c */ /* 0x000fe20003fa6270 */
[----:B------:R-:W-:Y:S01]  /*5a20*/  IMAD R207, R4, R7, R207 ;  /* 0x0000000704cf7224 */ /* 0x000fe200078e02cf */
[----:B------:R-:W-:Y:S01]  /*5a30*/  LOP3.LUT R8, R2, 0x8e, RZ, 0xfc, !PT ;  /* 0x0000008e02087812 */ /* 0x000fe200078efcff */
[----:B------:R-:W-:Y:S02]  /*5a40*/  IMAD.MOV R6, RZ, RZ, -R6 ;  /* 0x000000ffff067224 */ /* 0x000fe400078e0a06 */
[----:B------:R-:W-:Y:S01]  /*5a50*/  @!P4 IMAD.MOV R203, RZ, RZ, -R203 ;  /* 0x000000ffffcbc224 */ /* 0x000fe200078e0acb */
[C---:B------:R-:W-:Y:S01]  /*5a60*/  ISETP.GT.U32.AND P4, PT, R4.reuse, R207, PT ;  /* 0x000000cf0400720c */ /* 0x040fe20003f84070 */
[----:B------:R-:W-:Y:S01]  /*5a70*/  @!P0 IMAD.IADD R205, R205, 0x1, -R4 ;  /* 0x00000001cdcd8824 */ /* 0x000fe200078e0a04 */
[----:B------:R-:W-:Y:S01]  /*5a80*/  IABS R7, R8 ;  /* 0x0000000800077213 */ /* 0x000fe20000000000 */
[----:B------:R-:W-:Y:S01]  /*5a90*/  IMAD R210, R4, R6, R11 ;  /* 0x0000000604d27224 */ /* 0x000fe200078e020b */
[----:B------:R-:W-:Y:S01]  /*5aa0*/  LOP3.LUT R11, R2, 0x8b, RZ, 0xfc, !PT ;  /* 0x0000008b020b7812 */ /* 0x000fe200078efcff */
[----:B------:R-:W-:-:S02]  /*5ab0*/  @!P6 IMAD.MOV R205, RZ, RZ, -R205 ;  /* 0x000000ffffcde224 */ /* 0x000fc400078e0acd */
[----:B------:R-:W-:Y:S01]  /*5ac0*/  IMAD.HI.U32 R3, R0, R9, RZ ;  /* 0x0000000900037227 */ /* 0x000fe200078e00ff */
[C---:B------:R-:W-:Y:S02]  /*5ad0*/  ISETP.GT.U32.AND P6, PT, R4.reuse, R210, PT ;  /* 0x000000d20400720c */ /* 0x040fe40003fc4070 */
[----:B------:R-:W-:Y:S01]  /*5ae0*/  IABS R219, R11 ;  /* 0x0000000b00db7213 */ /* 0x000fe20000000000 */
[----:B------:R-:W-:Y:S02]  /*5af0*/  IMAD.MOV R208, RZ, RZ, -R3 ;  /* 0x000000ffffd07224 */ /* 0x000fe400078e0a03 */
[----:B------:R-:W-:Y:S02]  /*5b00*/  @!P4 IMAD.IADD R207, R207, 0x1, -R4 ;  /* 0x00000001cfcfc824 */ /* 0x000fe400078e0a04 */
[----:B------:R-:W-:Y:S01]  /*5b10*/  IMAD R208, R4, R208, R9 ;  /* 0x000000d004d07224 */ /* 0x000fe200078e0209 */
[----:B------:R-:W-:Y:S01]  /*5b20*/  LOP3.LUT R9, R2, 0x8d, RZ, 0xfc, !PT ;  /* 0x0000008d02097812 */ /* 0x000fe200078efcff */
[----:B------:R-:W-:Y:S01]  /*5b30*/  IMAD.HI.U32 R3, R0, R13, RZ ;  /* 0x0000000d00037227 */ /* 0x000fe200078e00ff */
[----:B------:R-:W-:-:S02]  /*5b40*/  ISETP.GT.U32.AND P4, PT, R4, R207, PT ;  /* 0x000000cf0400720c */ /* 0x000fc40003f84070 */
[----:B------:R-:W-:Y:S01]  /*5b50*/  ISETP.GT.U32.AND P0, PT, R4, R208, PT ;  /* 0x000000d00400720c */ /* 0x000fe20003f04070 */
[----:B------:R-:W-:Y:S01]  /*5b60*/  @!P6 IMAD.IADD R210, R210, 0x1, -R4 ;  /* 0x00000001d2d2e824 */ /* 0x000fe200078e0a04 */
[----:B------:R-:W-:Y:S01]  /*5b70*/  IABS R215, R9 ;  /* 0x0000000900d77213 */ /* 0x000fe20000000000 */
[----:B------:R-:W-:-:S03]  /*5b80*/  IMAD.MOV R3, RZ, RZ, -R3 ;  /* 0x000000ffff037224 */ /* 0x000fc600078e0a03 */
[----:B------:R-:W-:Y:S01]  /*5b90*/  ISETP.GT.U32.AND P6, PT, R4, R210, PT ;  /* 0x000000d20400720c */ /* 0x000fe20003fc4070 */
[----:B------:R-:W-:-:S04]  /*5ba0*/  IMAD.HI.U32 R6, R0, R215, RZ ;  /* 0x000000d700067227 */ /* 0x000fc800078e00ff */
[----:B------:R-:W-:Y:S01]  /*5bb0*/  IMAD R212, R4, R3, R13 ;  /* 0x0000000304d47224 */ /* 0x000fe200078e020d */
[----:B------:R-:W-:Y:S01]  /*5bc0*/  LOP3.LUT R13, R2, 0x7e, RZ, 0xfc, !PT ;  /* 0x0000007e020d7812 */ /* 0x000fe200078efcff */
[----:B------:R-:W-:Y:S02]  /*5bd0*/  IMAD.MOV R6, RZ, RZ, -R6 ;  /* 0x000000ffff067224 */ /* 0x000fe400078e0a06 */
[--C-:B------:R-:W-:Y:S02]  /*5be0*/  @!P0 IMAD.IADD R208, R208, 0x1, -R4.reuse ;  /* 0x00000001d0d08824 */ /* 0x100fe400078e0a04 */
[--C-:B------:R-:W-:Y:S01]  /*5bf0*/  @!P4 IMAD.IADD R207, R207, 0x1, -R4.reuse ;  /* 0x00000001cfcfc824 */ /* 0x100fe200078e0a04 */
[C---:B------:R-:W-:Y:S01]  /*5c00*/  ISETP.GT.U32.AND P4, PT, R4.reuse, R212, PT ;  /* 0x000000d40400720c */ /* 0x040fe20003f84070 */
[C---:B------:R-:W-:Y:S01]  /*5c10*/  IMAD R215, R4.reuse, R6, R215 ;  /* 0x0000000604d77224 */ /* 0x040fe200078e02d7 */
[----:B------:R-:W-:Y:S01]  /*5c20*/  ISETP.GT.U32.AND P0, PT, R4, R208, PT ;  /* 0x000000d00400720c */ /* 0x000fe20003f04070 */
[----:B------:R-:W-:-:S02]  /*5c30*/  @!P6 IMAD.IADD R210, R210, 0x1, -R4 ;  /* 0x00000001d2d2e824 */ /* 0x000fc400078e0a04 */
[----:B------:R-:W-:Y:S01]  /*5c40*/  IMAD.HI.U32 R3, R0, R7, RZ ;  /* 0x0000000700037227 */ /* 0x000fe200078e00ff */
[----:B------:R-:W-:-:S03]  /*5c50*/  ISETP.GT.U32.AND P6, PT, R4, R215, PT ;  /* 0x000000d70400720c */ /* 0x000fc60003fc4070 */
[----:B------:R-:W-:Y:S02]  /*5c60*/  IMAD.MOV R3, RZ, RZ, -R3 ;  /* 0x000000ffff037224 */ /* 0x000fe400078e0a03 */
[----:B------:R-:W-:-:S04]  /*5c70*/  IMAD.HI.U32 R6, R0, R219, RZ ;  /* 0x000000db00067227 */ /* 0x000fc800078e00ff */
[----:B------:R-:W-:Y:S02]  /*5c80*/  IMAD R214, R4, R3, R7 ;  /* 0x0000000304d67224 */ /* 0x000fe400078e0207 */
[----:B------:R-:W-:Y:S02]  /*5c90*/  @!P4 IMAD.IADD R212, R212, 0x1, -R4 ;  /* 0x00000001d4d4c824 */ /* 0x000fe400078e0a04 */
[----:B------:R-:W-:-:S03]  /*5ca0*/  IMAD.HI.U32 R3, R0, R217, RZ ;  /* 0x000000d900037227 */ /* 0x000fc600078e00ff */
[----:B------:R-:W-:Y:S01]  /*5cb0*/  ISETP.GT.U32.AND P4, PT, R4, R212, PT ;  /* 0x000000d40400720c */ /* 0x000fe20003f84070 */
[--C-:B------:R-:W-:Y:S01]  /*5cc0*/  @!P0 IMAD.IADD R208, R208, 0x1, -R4.reuse ;  /* 0x00000001d0d08824 */ /* 0x100fe200078e0a04 */
[C---:B------:R-:W-:Y:S01]  /*5cd0*/  ISETP.GT.U32.AND P0, PT, R4.reuse, R214, PT ;  /* 0x000000d60400720c */ /* 0x040fe20003f04070 */
[----:B------:R-:W-:Y:S02]  /*5ce0*/  @!P6 IMAD.IADD R215, R215, 0x1, -R4 ;  /* 0x00000001d7d7e824 */ /* 0x000fe400078e0a04 */
[----:B------:R-:W-:Y:S02]  /*5cf0*/  IMAD.MOV R3, RZ, RZ, -R3 ;  /* 0x000000ffff037224 */ /* 0x000fe400078e0a03 */
[----:B------:R-:W-:Y:S01]  /*5d00*/  @!P3 IMAD.MOV R208, RZ, RZ, -R208 ;  /* 0x000000ffffd0b224 */ /* 0x000fe200078e0ad0 */
[C---:B------:R-:W-:Y:S01]  /*5d10*/  ISETP.GT.U32.AND P3, PT, R4.reuse, R215, PT ;  /* 0x000000d70400720c */ /* 0x040fe20003f64070 */
[----:B------:R-:W-:Y:S02]  /*5d20*/  IMAD R217, R4, R3, R217 ;  /* 0x0000000304d97224 */ /* 0x000fe400078e02d9 */
[----:B------:R-:W-:-:S04]  /*5d30*/  IMAD.HI.U32 R3, R0, R221, RZ ;  /* 0x000000dd00037227 */ /* 0x000fc800078e00ff */
[----:B------:R-:W-:Y:S02]  /*5d40*/  IMAD.MOV R6, RZ, RZ, -R6 ;  /* 0x000000ffff067224 */ /* 0x000fe400078e0a06 */
[----:B------:R-:W-:Y:S02]  /*5d50*/  IMAD.MOV R3, RZ, RZ, -R3 ;  /* 0x000000ffff037224 */ /* 0x000fe400078e0a03 */
[--C-:B------:R-:W-:Y:S01]  /*5d60*/  @!P0 IMAD.IADD R214, R214, 0x1, -R4.reuse ;  /* 0x00000001d6d68824 */ /* 0x100fe200078e0a04 */
[----:B------:R-:W-:Y:S01]  /*5d70*/  ISETP.GE.AND P0, PT, R9, RZ, PT ;  /* 0x000000ff0900720c */ /* 0x000fe20003f06270 */
[----:B------:R-:W-:Y:S01]  /*5d80*/  IMAD R219, R4, R6, R219 ;  /* 0x0000000604db7224 */ /* 0x000fe200078e02db */
[----:B------:R-:W-:Y:S01]  /*5d90*/  LOP3.LUT R6, R2, 0x89, RZ, 0xfc, !PT ;  /* 0x0000008902067812 */ /* 0x000fe200078efcff */
[----:B------:R-:W-:Y:S01]  /*5da0*/  @!P4 IMAD.IADD R212, R212, 0x1, -R4 ;  /* 0x00000001d4d4c824 */ /* 0x000fe200078e0a04 */
[C---:B------:R-:W-:Y:S01]  /*5db0*/  ISETP.GT.U32.AND P4, PT, R4.reuse, R217, PT ;  /* 0x000000d90400720c */ /* 0x040fe20003f84070 */
[C---:B------:R-:W-:Y:S01]  /*5dc0*/  IMAD R221, R4.reuse, R3, R221 ;  /* 0x0000000304dd7224 */ /* 0x040fe200078e02dd */
[C---:B------:R-:W-:Y:S01]  /*5dd0*/  ISETP.GT.U32.AND P6, PT, R4.reuse, R214, PT ;  /* 0x000000d60400720c */ /* 0x040fe20003fc4070 */
[----:B------:R-:W-:Y:S01]  /*5de0*/  @!P5 IMAD.MOV R212, RZ, RZ, -R212 ;  /* 0x000000ffffd4d224 */ /* 0x000fe200078e0ad4 */
[C---:B------:R-:W-:Y:S01]  /*5df0*/  ISETP.GT.U32.AND P5, PT, R4.reuse, R219, PT ;  /* 0x000000db0400720c */ /* 0x040fe20003fa4070 */
[----:B------:R-:W-:Y:S01]  /*5e00*/  @!P3 IMAD.IADD R215, R215, 0x1, -R4 ;  /* 0x00000001d7d7b824 */ /* 0x000fe200078e0a04 */
[----:B------:R-:W-:Y:S01]  /*5e10*/  ISETP.GT.U32.AND P3, PT, R4, R221, PT ;  /* 0x000000dd0400720c */ /* 0x000fe20003f64070 */
[----:B------:R-:W-:Y:S01]  /*5e20*/  @!P2 IMAD.MOV R207, RZ, RZ, -R207 ;  /* 0x000000ffffcfa224 */ /* 0x000fe200078e0acf */
[----:B------:R-:W-:Y:S01]  /*5e30*/  ISETP.GE.AND P2, PT, R8, RZ, PT ;  /* 0x000000ff0800720c */ /* 0x000fe20003f46270 */
[----:B------:R-:W-:Y:S01]  /*5e40*/  @!P1 IMAD.MOV R210, RZ, RZ, -R210 ;  /* 0x000000ffffd29224 */ /* 0x000fe200078e0ad2 */
[----:B------:R-:W-:Y:S01]  /*5e50*/  IABS R7, R6 ;  /* 0x0000000600077213 */ /* 0x000fe20000000000 */
[----:B------:R-:W-:Y:S01]  /*5e60*/  @!P0 IMAD.MOV R215, RZ, RZ, -R215 ;  /* 0x000000ffffd78224 */ /* 0x000fe200078e0ad7 */
[----:B------:R-:W-:Y:S01]  /*5e70*/  LOP3.LUT R8, R2, 0x88, RZ, 0xfc, !PT ;  /* 0x0000008802087812 */ /* 0x000fe200078efcff */
[--C-:B------:R-:W-:Y:S01]  /*5e80*/  @!P4 IMAD.IADD R217, R217, 0x1, -R4.reuse ;  /* 0x00000001d9d9c824 */ /* 0x100fe200078e0a04 */
[----:B------:R-:W-:Y:S01]  /*5e90*/  ISETP.GE.AND P1, PT, R10, RZ, PT ;  /* 0x000000ff0a00720c */ /* 0x000fe20003f26270 */
[--C-:B------:R-:W-:Y:S01]  /*5ea0*/  @!P6 IMAD.IADD R214, R214, 0x1, -R4.reuse ;  /* 0x00000001d6d6e824 */ /* 0x100fe200078e0a04 */
[----:B------:R-:W-:Y:S01]  /*5eb0*/  IABS R9, R8 ;  /* 0x0000000800097213 */ /* 0x000fe20000000000 */
[--C-:B------:R-:W-:Y:S01]  /*5ec0*/  @!P5 IMAD.IADD R219, R219, 0x1, -R4.reuse ;  /* 0x00000001dbdbd824 */ /* 0x100fe200078e0a04 */
[----:B------:R-:W-:Y:S01]  /*5ed0*/  ISETP.GT.U32.AND P5, PT, R4, R217, PT ;  /* 0x000000d90400720c */ /* 0x000fe20003fa4070 */
[----:B------:R-:W-:Y:S01]  /*5ee0*/  @!P3 IMAD.IADD R221, R221, 0x1, -R4 ;  /* 0x00000001ddddb824 */ /* 0x000fe200078e0a04 */
[----:B------:R-:W-:Y:S01]  /*5ef0*/  LOP3.LUT R10, R2, 0x87, RZ, 0xfc, !PT ;  /* 0x00000087020a7812 */ /* 0x000fe200078efcff */
[----:B------:R-:W-:Y:S01]  /*5f00*/  IMAD.HI.U32 R3, R0, R7, RZ ;  /* 0x0000000700037227 */ /* 0x000fe200078e00ff */
[----:B------:R-:W-:-:S02]  /*5f10*/  ISETP.GT.U32.AND P3, PT, R4, R219, PT ;  /* 0x000000db0400720c */ /* 0x000fc40003f64070 */
[----:B------:R-:W-:Y:S01]  /*5f20*/  ISETP.GE.AND P4, PT, R12, RZ, PT ;  /* 0x000000ff0c00720c */ /* 0x000fe20003f86270 */
[----:B------:R-:W-:Y:S01]  /*5f30*/  @!P2 IMAD.MOV R214, RZ, RZ, -R214 ;  /* 0x000000ffffd6a224 */ /* 0x000fe200078e0ad6 */
[----:B------:R-:W-:Y:S01]  /*5f40*/  ISETP.GT.U32.AND P2, PT, R4, R221, PT ;  /* 0x000000dd0400720c */ /* 0x000fe20003f44070 */
[----:B------:R-:W-:Y:S01]  /*5f50*/  IMAD.MOV R222, RZ, RZ, -R3 ;  /* 0x000000ffffde7224 */ /* 0x000fe200078e0a03 */
[----:B------:R-:W-:Y:S01]  /*5f60*/  LOP3.LUT R12, R2, 0x86, RZ, 0xfc, !PT ;  /* 0x00000086020c7812 */ /* 0x000fe200078efcff */
[----:B------:R-:W-:Y:S01]  /*5f70*/  IMAD.HI.U32 R3, R0, R9, RZ ;  /* 0x0000000900037227 */ /* 0x000fe200078e00ff */
[----:B------:R-:W-:Y:S02]  /*5f80*/  ISETP.GE.AND P6, PT, R11, RZ, PT ;  /* 0x000000ff0b00720c */ /* 0x000fe40003fc6270 */
[----:B------:R-:W-:Y:S01]  /*5f90*/  IABS R11, R12 ;  /* 0x0000000c000b7213 */ /* 0x000fe20000000000 */
[----:B------:R-:W-:Y:S01]  /*5fa0*/  IMAD R222, R4, R222, R7 ;  /* 0x000000de04de7224 */ /* 0x000fe200078e0207 */
[----:B------:R-:W-:Y:S01]  /*5fb0*/  IABS R7, R10 ;  /* 0x0000000a00077213 */ /* 0x000fe20000000000 */
[----:B------:R-:W-:-:S02]  /*5fc0*/  IMAD.MOV R3, RZ, RZ, -R3 ;  /* 0x000000ffff037224 */ /* 0x000fc400078e0a03 */
[--C-:B------:R-:W-:Y:S01]  /*5fd0*/  @!P5 IMAD.IADD R217, R217, 0x1, -R4.reuse ;  /* 0x00000001d9d9d824 */ /* 0x100fe200078e0a04 */
[C---:B------:R-:W-:Y:S01]  /*5fe0*/  ISETP.GT.U32.AND P5, PT, R4.reuse, R222, PT ;  /* 0x000000de0400720c */ /* 0x040fe20003fa4070 */
[----:B------:R-:W-:Y:S01]  /*5ff0*/  IMAD R224, R4, R3, R9 ;  /* 0x0000000304e07224 */ /* 0x000fe200078e0209 */
[----:B------:R-:W-:Y:S01]  /*6000*/  LOP3.LUT R9, R2, 0x85, RZ, 0xfc, !PT ;  /* 0x0000008502097812 */ /* 0x000fe200078efcff */
[--C-:B------:R-:W-:Y:S02]  /*6010*/  @!P2 IMAD.IADD R221, R221, 0x1, -R4.reuse ;  /* 0x00000001dddda824 */ /* 0x100fe400078e0a04 */
[----:B------:R-:W-:Y:S01]  /*6020*/  IMAD.HI.U32 R3, R0, R7, RZ ;  /* 0x0000000700037227 */ /* 0x000fe200078e00ff */
[----:B------:R-:W-:Y:S02]  /*6030*/  ISETP.GT.U32.AND P2, PT, R4, R224, PT ;  /* 0x000000e00400720c */ /* 0x000fe40003f44070 */
[----:B------:R-:W-:Y:S01]  /*6040*/  IABS R229, R9 ;  /* 0x0000000900e57213 */ /* 0x000fe20000000000 */
[----:B------:R-:W-:Y:S01]  /*6050*/  @!P3 IMAD.IADD R219, R219, 0x1, -R4 ;  /* 0x00000001dbdbb824 */ /* 0x000fe200078e0a04 */
[----:B------:R-:W-:Y:S01]  /*6060*/  ISETP.GE.AND P3, PT, R6, RZ, PT ;  /* 0x000000ff0600720c */ /* 0x000fe20003f66270 */
[----:B------:R-:W-:-:S04]  /*6070*/  IMAD.HI.U32 R6, R0, R11, RZ ;  /* 0x0000000b00067227 */ /* 0x000fc800078e00ff */
[----:B------:R-:W-:Y:S02]  /*6080*/  IMAD.MOV R3, RZ, RZ, -R3 ;  /* 0x000000ffff037224 */ /* 0x000fe400078e0a03 */
[----:B------:R-:W-:Y:S01]  /*6090*/  @!P5 IMAD.IADD R222, R222, 0x1, -R4 ;  /* 0x00000001deded824 */ /* 0x000fe200078e0a04 */
[----:B------:R-:W-:Y:S01]  /*60a0*/  ISETP.GE.AND P5, PT, R8, RZ, PT ;  /* 0x000000ff0800720c */ /* 0x000fe20003fa6270 */
[----:B------:R-:W-:Y:S01]  /*60b0*/  IMAD.MOV R6, RZ, RZ, -R6 ;  /* 0x000000ffff067224 */ /* 0x000fe200078e0a06 */
[----:B------:R-:W-:Y:S01]  /*60c0*/  LOP3.LUT R8, R2, 0x84, RZ, 0xfc, !PT ;  /* 0x0000008402087812 */ /* 0x000fe200078efcff */
[C---:B------:R-:W-:Y:S01]  /*60d0*/  IMAD R226, R4.reuse, R3, R7 ;  /* 0x0000000304e27224 */ /* 0x040fe200078e0207 */
[----:B------:R-:W-:Y:S01]  /*60e0*/  ISETP.GT.U32.AND P0, PT, R4, R222, PT ;  /* 0x000000de0400720c */ /* 0x000fe20003f04070 */
[----:B------:R-:W-:Y:S01]  /*60f0*/  @!P2 IMAD.IADD R224, R224, 0x1, -R4 ;  /* 0x00000001e0e0a824 */ /* 0x000fe200078e0a04 */
[----:B------:R-:W-:Y:S01]  /*6100*/  IABS R231, R8 ;  /* 0x0000000800e77213 */ /* 0x000fe20000000000 */
[----:B------:R-:W-:-:S02]  /*6110*/  IMAD R228, R4, R6, R11 ;  /* 0x0000000604e47224 */ /* 0x000fc400078e020b */
[----:B------:R-:W-:Y:S01]  /*6120*/  @!P1 IMAD.MOV R217, RZ, RZ, -R217 ;  /* 0x000000ffffd99224 */ /* 0x000fe200078e0ad9 */
[----:B------:R-:W-:Y:S01]  /*6130*/  ISETP.GT.U32.AND P2, PT, R4, R224, PT ;  /* 0x000000e00400720c */ /* 0x000fe20003f44070 */
[----:B------:R-:W-:Y:S01]  /*6140*/  IMAD.HI.U32 R3, R0, R229, RZ ;  /* 0x000000e500037227 */ /* 0x000fe200078e00ff */
[----:B------:R-:W-:-:S03]  /*6150*/  ISETP.GT.U32.AND P1, PT, R4, R226, PT ;  /* 0x000000e20400720c */ /* 0x000fc60003f24070 */
[----:B------:R-:W-:Y:S01]  /*6160*/  @!P6 IMAD.MOV R219, RZ, RZ, -R219 ;  /* 0x000000ffffdbe224 */ /* 0x000fe200078e0adb */
[----:B------:R-:W-:Y:S01]  /*6170*/  ISETP.GT.U32.AND P6, PT, R4, R228, PT ;  /* 0x000000e40400720c */ /* 0x000fe20003fc4070 */
[----:B------:R-:W-:-:S04]  /*6180*/  IMAD.HI.U32 R6, R0, R231, RZ ;  /* 0x000000e700067227 */ /* 0x000fc800078e00ff */
[----:B------:R-:W-:Y:S02]  /*6190*/  IMAD.MOV R3, RZ, RZ, -R3 ;  /* 0x000000ffff037224 */ /* 0x000fe400078e0a03 */
[----:B------:R-:W-:Y:S01]  /*61a0*/  @!P0 IMAD.IADD R222, R222, 0x1, -R4 ;  /* 0x00000001dede8824 */ /* 0x000fe200078e0a04 */
[----:B------:R-:W-:Y:S01]  /*61b0*/  ISETP.GE.AND P0, PT, R12, RZ, PT ;  /* 0x000000ff0c00720c */ /* 0x000fe20003f06270 */
[----:B------:R-:W-:Y:S01]  /*61c0*/  IMAD.MOV R6, RZ, RZ, -R6 ;  /* 0x000000ffff067224 */ /* 0x000fe200078e0a06 */
[----:B------:R-:W-:Y:S01]  /*61d0*/  LOP3.LUT R12, R2, 0x7f, RZ, 0xfc, !PT ;  /* 0x0000007f020c7812 */ /* 0x000fe200078efcff */
[----:B------:R-:W-:Y:S02]  /*61e0*/  IMAD R229, R4, R3, R229 ;  /* 0x0000000304e57224 */ /* 0x000fe400078e02e5 */
[--C-:B------:R-:W-:Y:S01]  /*61f0*/  @!P2 IMAD.IADD R224, R224, 0x1, -R4.reuse ;  /* 0x00000001e0e0a824 */ /* 0x100fe200078e0a04 */
[----:B------:R-:W-:Y:S01]  /*6200*/  ISETP.GE.AND P2, PT, R9, RZ, PT ;  /* 0x000000ff0900720c */ /* 0x000fe20003f46270 */
[----:B------:R-:W-:Y:S01]  /*6210*/  @!P1 IMAD.IADD R226, R226, 0x1, -R4 ;  /* 0x00000001e2e29824 */ /* 0x000fe200078e0a04 */
[----:B------:R-:W-:Y:S01]  /*6220*/  LOP3.LUT R9, R2, 0x82, RZ, 0xfc, !PT ;  /* 0x0000008202097812 */ /* 0x000fe200078efcff */
[----:B------:R-:W-:Y:S01]  /*6230*/  IMAD R231, R4, R6, R231 ;  /* 0x0000000604e77224 */ /* 0x000fe200078e02e7 */
[----:B------:R-:W-:Y:S01]  /*6240*/  LOP3.LUT R6, R2, 0x83, RZ, 0xfc, !PT ;  /* 0x0000008302067812 */ /* 0x000fe200078efcff */
[----:B------:R-:W-:Y:S01]  /*6250*/  @!P3 IMAD.MOV R222, RZ, RZ, -R222 ;  /* 0x000000ffffdeb224 */ /* 0x000fe200078e0ade */
[----:B------:R-:W-:Y:S01]  /*6260*/  ISETP.GT.U32.AND P3, PT, R4, R229, PT ;  /* 0x000000e50400720c */ /* 0x000fe20003f64070 */
[----:B------:R-:W-:Y:S01]  /*6270*/  @!P6 IMAD.IADD R228, R228, 0x1, -R4 ;  /* 0x00000001e4e4e824 */ /* 0x000fe200078e0a04 */
[C---:B------:R-:W-:Y:S01]  /*6280*/  ISETP.GT.U32.AND P1, PT, R4.reuse, R226, PT ;  /* 0x000000e20400720c */ /* 0x040fe20003f24070 */
[----:B------:R-:W-:Y:S01]  /*6290*/  @!P5 IMAD.MOV R224, RZ, RZ, -R224 ;  /* 0x000000ffffe0d224 */ /* 0x000fe200078e0ae0 */
[----:B------:R-:W-:Y:S01]  /*62a0*/  ISETP.GT.U32.AND P5, PT, R4, R231, PT ;  /* 0x000000e70400720c */ /* 0x000fe20003fa4070 */
[----:B------:R-:W-:Y:S01]  /*62b0*/  @!P4 IMAD.MOV R221, RZ, RZ, -R221 ;  /* 0x000000ffffddc224 */ /* 0x000fe200078e0add */
[----:B------:R-:W-:-:S02]  /*62c0*/  ISETP.GE.AND P4, PT, R10, RZ, PT ;  /* 0x000000ff0a00720c */ /* 0x000fc40003f86270 */
[----:B------:R-:W-:Y:S02]  /*62d0*/  ISETP.GT.U32.AND P6, PT, R4, R228, PT ;  /* 0x000000e40400720c */ /* 0x000fe40003fc4070 */
[----:B------:R-:W-:Y:S02]  /*62e0*/  IABS R233, R6 ;  /* 0x0000000600e97213 */ /* 0x000fe40000000000 */
[----:B------:R-:W-:Y:S01]  /*62f0*/  IABS R235, R9 ;  /* 0x0000000900eb7213 */ /* 0x000fe20000000000 */
[--C-:B------:R-:W-:Y:S01]  /*6300*/  @!P3 IMAD.IADD R229, R229, 0x1, -R4.reuse ;  /* 0x00000001e5e5b824 */ /* 0x100fe200078e0a04 */
[----:B------:R-:W-:Y:S01]  /*6310*/  LOP3.LUT R10, R2, 0x80, RZ, 0xfc, !PT ;  /* 0x00000080020a7812 */ /* 0x000fe200078efcff */
[--C-:B------:R-:W-:Y:S01]  /*6320*/  @!P1 IMAD.IADD R226, R226, 0x1, -R4.reuse ;  /* 0x00000001e2e29824 */ /* 0x100fe200078e0a04 */
[----:B------:R-:W-:Y:S01]  /*6330*/  ISETP.GE.AND P1, PT, R8, RZ, PT ;  /* 0x000000ff0800720c */ /* 0x000fe20003f26270 */
[----:B------:R-:W-:Y:S01]  /*6340*/  @!P5 IMAD.IADD R231, R231, 0x1, -R4 ;  /* 0x00000001e7e7d824 */ /* 0x000fe200078e0a04 */
[----:B------:R-:W-:Y:S01]  /*6350*/  ISETP.GT.U32.AND P3, PT, R4, R229, PT ;  /* 0x000000e50400720c */ /* 0x000fe20003f64070 */
[----:B------:R-:W-:Y:S01]  /*6360*/  IMAD.HI.U32 R3, R0, R233, RZ ;  /* 0x000000e900037227 */ /* 0x000fe200078e00ff */
[----:B------:R-:W-:-:S02]  /*6370*/  LOP3.LUT R8, R2, 0x81, RZ, 0xfc, !PT ;  /* 0x0000008102087812 */ /* 0x000fc400078efcff */
[----:B------:R-:W-:Y:S01]  /*6380*/  ISETP.GE.AND P5, PT, R9, RZ, PT ;  /* 0x000000ff0900720c */ /* 0x000fe20003fa6270 */
[----:B------:R-:W-:Y:S01]  /*6390*/  @!P6 IMAD.IADD R228, R228, 0x1, -R4 ;  /* 0x00000001e4e4e824 */ /* 0x000fe200078e0a04 */
[----:B------:R-:W-:Y:S01]  /*63a0*/  ISETP.GE.AND P6, PT, R6, RZ, PT ;  /* 0x000000ff0600720c */ /* 0x000fe20003fc6270 */
[----:B------:R-:W-:Y:S01]  /*63b0*/  @!P4 IMAD.MOV R226, RZ, RZ, -R226 ;  /* 0x000000ffffe2c224 */ /* 0x000fe200078e0ae2 */
[----:B------:R-:W-:Y:S01]  /*63c0*/  ISETP.GT.U32.AND P4, PT, R4, R231, PT ;  /* 0x000000e70400720c */ /* 0x000fe20003f84070 */
[----:B------:R-:W-:Y:S01]  /*63d0*/  IMAD.HI.U32 R6, R0, R235, RZ ;  /* 0x000000eb00067227 */ /* 0x000fe200078e00ff */
[----:B------:R-:W-:Y:S02]  /*63e0*/  IABS R7, R8 ;  /* 0x0000000800077213 */ /* 0x000fe40000000000 */
[----:B------:R-:W-:Y:S01]  /*63f0*/  IABS R9, R10 ;  /* 0x0000000a00097213 */ /* 0x000fe20000000000 */
[----:B------:R-:W-:Y:S01]  /*6400*/  IMAD.MOV R3, RZ, RZ, -R3 ;  /* 0x000000ffff037224 */ /* 0x000fe200078e0a03 */
[----:B------:R-:W-:Y:S01]  /*6410*/  IABS R11, R12 ;  /* 0x0000000c000b7213 */ /* 0x000fe20000000000 */
[----:B------:R-:W-:-:S02]  /*6420*/  IMAD.MOV R6, RZ, RZ, -R6 ;  /* 0x000000ffff067224 */ /* 0x000fc400078e0a06 */
[C---:B------:R-:W-:Y:S02]  /*6430*/  IMAD R233, R4.reuse, R3, R233 ;  /* 0x0000000304e97224 */ /* 0x040fe400078e02e9 */
[C---:B------:R-:W-:Y:S02]  /*6440*/  IMAD R235, R4.reuse, R6, R235 ;  /* 0x0000000604eb7224 */ /* 0x040fe400078e02eb */
[--C-:B------:R-:W-:Y:S01]  /*6450*/  @!P3 IMAD.IADD R229, R229, 0x1, -R4.reuse ;  /* 0x00000001e5e5b824 */ /* 0x100fe200078e0a04 */
[C---:B------:R-:W-:Y:S01]  /*6460*/  ISETP.GT.U32.AND P3, PT, R4.reuse, R233, PT ;  /* 0x000000e90400720c */ /* 0x040fe20003f64070 */
[----:B------:R-:W-:Y:S01]  /*6470*/  @!P4 IMAD.IADD R231, R231, 0x1, -R4 ;  /* 0x00000001e7e7c824 */ /* 0x000fe200078e0a04 */
[----:B------:R-:W-:Y:S01]  /*6480*/  ISETP.GT.U32.AND P4, PT, R4, R235, PT ;  /* 0x000000eb0400720c */ /* 0x000fe20003f84070 */
[----:B------:R-:W-:-:S04]  /*6490*/  IMAD.HI.U32 R3, R0, R7, RZ ;  /* 0x0000000700037227 */ /* 0x000fc800078e00ff */
[----:B------:R-:W-:Y:S02]  /*64a0*/  IMAD.MOV R3, RZ, RZ, -R3 ;  /* 0x000000ffff037224 */ /* 0x000fe400078e0a03 */
[----:B------:R-:W-:-:S04]  /*64b0*/  IMAD.HI.U32 R6, R0, R11, RZ ;  /* 0x0000000b00067227 */ /* 0x000fc800078e00ff */
[--C-:B------:R-:W-:Y:S02]  /*64c0*/  @!P3 IMAD.IADD R233, R233, 0x1, -R4.reuse ;  /* 0x00000001e9e9b824 */ /* 0x100fe400078e0a04 */
[----:B------:R-:W-:Y:S02]  /*64d0*/  @!P4 IMAD.IADD R235, R235, 0x1, -R4 ;  /* 0x00000001ebebc824 */ /* 0x000fe400078e0a04 */
[C---:B------:R-:W-:Y:S01]  /*64e0*/  IMAD R236, R4.reuse, R3, R7 ;  /* 0x0000000304ec7224 */ /* 0x040fe200078e0207 */
[----:B------:R-:W-:Y:S01]  /*64f0*/  ISETP.GT.U32.AND P4, PT, R4, R233, PT ;  /* 0x000000e90400720c */ /* 0x000fe20003f84070 */
[----:B------:R-:W-:Y:S01]  /*6500*/  IMAD.HI.U32 R3, R0, R9, RZ ;  /* 0x0000000900037227 */ /* 0x000fe200078e00ff */
[----:B------:R-:W-:Y:S02]  /*6510*/  IABS R7, R13 ;  /* 0x0000000d00077213 */ /* 0x000fe40000000000 */
[----:B------:R-:W-:Y:S01]  /*6520*/  ISETP.GT.U32.AND P3, PT, R4, R236, PT ;  /* 0x000000ec0400720c */ /* 0x000fe20003f64070 */
[----:B------:R-:W-:-:S02]  /*6530*/  IMAD.MOV R3, RZ, RZ, -R3 ;  /* 0x000000ffff037224 */ /* 0x000fc400078e0a03 */
[----:B------:R-:W-:Y:S02]  /*6540*/  IMAD.MOV R6, RZ, RZ, -R6 ;  /* 0x000000ffff067224 */ /* 0x000fe400078e0a06 */
[C---:B------:R-:W-:Y:S02]  /*6550*/  IMAD R238, R4.reuse, R3, R9 ;  /* 0x0000000304ee7224 */ /* 0x040fe400078e0209 */
[----:B------:R-:W-:Y:S01]  /*6560*/  IMAD R240, R4, R6, R11 ;  /* 0x0000000604f07224 */ /* 0x000fe200078e020b */
[----:B------:R-:W-:Y:S01]  /*6570*/  LOP3.LUT R11, R2, 0x7a, RZ, 0xfc, !PT ;  /* 0x0000007a020b7812 */ /* 0x000fe200078efcff */
[----:B------:R-:W-:Y:S01]  /*6580*/  @!P4 IMAD.IADD R233, R233, 0x1, -R4 ;  /* 0x00000001e9e9c824 */ /* 0x000fe200078e0a04 */
[----:B------:R-:W-:Y:S01]  /*6590*/  ISETP.GT.U32.AND P4, PT, R4, R238, PT ;  /* 0x000000ee0400720c */ /* 0x000fe20003f84070 */
[----:B------:R-:W-:Y:S01]  /*65a0*/  IMAD.HI.U32 R3, R0, R7, RZ ;  /* 0x0000000700037227 */ /* 0x000fe200078e00ff */
[----:B------:R-:W-:-:S03]  /*65b0*/  IABS R249, R11 ;  /* 0x0000000b00f97213 */ /* 0x000fc60000000000 */
[----:B------:R-:W-:Y:S01]  /*65c0*/  @!P6 IMAD.MOV R233, RZ, RZ, -R233 ;  /* 0x000000ffffe9e224 */ /* 0x000fe200078e0ae9 */
[C---:B------:R-:W-:Y:S01]  /*65d0*/  ISETP.GT.U32.AND P6, PT, R4.reuse, R240, PT ;  /* 0x000000f00400720c */ /* 0x040fe20003fc4070 */
[----:B------:R-:W-:Y:S02]  /*65e0*/  IMAD.MOV R3, RZ, RZ, -R3 ;  /* 0x000000ffff037224 */ /* 0x000fe400078e0a03 */
[----:B------:R-:W-:Y:S01]  /*65f0*/  @!P2 IMAD.MOV R229, RZ, RZ, -R229 ;  /* 0x000000ffffe5a224 */ /* 0x000fe200078e0ae5 */
[C---:B------:R-:W-:Y:S01]  /*6600*/  ISETP.GT.U32.AND P2, PT, R4.reuse, R235, PT ;  /* 0x000000eb0400720c */ /* 0x040fe20003f44070 */
[----:B------:R-:W-:Y:S02]  /*6610*/  IMAD R242, R4, R3, R7 ;  /* 0x0000000304f27224 */ /* 0x000fe400078e0207 */
[----:B------:R-:W-:Y:S02]  /*6620*/  @!P4 IMAD.IADD R238, R238, 0x1, -R4 ;  /* 0x00000001eeeec824 */ /* 0x000fe400078e0a04 */
[----:B------:R-:W-:Y:S01]  /*6630*/  IMAD.HI.U32 R6, R0, R243, RZ ;  /* 0x000000f300067227 */ /* 0x000fe200078e00ff */
[----:B------:R-:W-:-:S03]  /*6640*/  ISETP.GT.U32.AND P4, PT, R4, R242, PT ;  /* 0x000000f20400720c */ /* 0x000fc60003f84070 */
[----:B------:R-:W-:Y:S01]  /*6650*/  @!P6 IMAD.IADD R240, R240, 0x1, -R4 ;  /* 0x00000001f0f0e824 */ /* 0x000fe200078e0a04 */
[----:B------:R-:W-:Y:S01]  /*6660*/  ISETP.GT.U32.AND P6, PT, R4, R238, PT ;  /* 0x000000ee0400720c */ /* 0x000fe20003fc4070 */
[----:B------:R-:W-:Y:S02]  /*6670*/  IMAD.MOV R6, RZ, RZ, -R6 ;  /* 0x000000ffff067224 */ /* 0x000fe400078e0a06 */
[----:B------:R-:W-:Y:S01]  /*6680*/  @!P0 IMAD.MOV R228, RZ, RZ, -R228 ;  /* 0x000000ffffe48224 */ /* 0x000fe200078e0ae4 */
[----:B------:R-:W-:Y:S01]  /*6690*/  ISETP.GE.AND P0, PT, R8, RZ, PT ;  /* 0x000000ff0800720c */ /* 0x000fe20003f06270 */
[--C-:B------:R-:W-:Y:S01]  /*66a0*/  @!P3 IMAD.IADD R236, R236, 0x1, -R4.reuse ;  /* 0x00000001ececb824 */ /* 0x100fe200078e0a04 */
[----:B------:R-:W-:Y:S01]  /*66b0*/  LOP3.LUT R8, R2, 0x7c, RZ, 0xfc, !PT ;  /* 0x0000007c02087812 */ /* 0x000fe200078efcff */
[--C-:B------:R-:W-:Y:S01]  /*66c0*/  @!P2 IMAD.IADD R235, R235, 0x1, -R4.reuse ;  /* 0x00000001ebeba824 */ /* 0x100fe200078e0a04 */
[----:B------:R-:W-:Y:S01]  /*66d0*/  ISETP.GE.AND P2, PT, R12, RZ, PT ;  /* 0x000000ff0c00720c */ /* 0x000fe20003f46270 */
[----:B------:R-:W-:Y:S01]  /*66e0*/  IMAD R243, R4, R6, R243 ;  /* 0x0000000604f37224 */ /* 0x000fe200078e02f3 */
[----:B------:R-:W-:Y:S01]  /*66f0*/  IABS R245, R8 ;  /* 0x0000000800f57213 */ /* 0x000fe20000000000 */
[--C-:B------:R-:W-:Y:S01]  /*6700*/  @!P4 IMAD.IADD R242, R242, 0x1, -R4.reuse ;  /* 0x00000001f2f2c824 */ /* 0x100fe200078e0a04 */
[C---:B------:R-:W-:Y:S01]  /*6710*/  ISETP.GT.U32.AND P3, PT, R4.reuse, R236, PT ;  /* 0x000000ec0400720c */ /* 0x040fe20003f64070 */
[----:B------:R-:W-:Y:S01]  /*6720*/  @!P5 IMAD.MOV R235, RZ, RZ, -R235 ;  /* 0x000000ffffebd224 */ /* 0x000fe200078e0aeb */
[----:B------:R-:W-:Y:S01]  /*6730*/  ISETP.GT.U32.AND P5, PT, R4, R240, PT ;  /* 0x000000f00400720c */ /* 0x000fe20003fa4070 */
[----:B------:R-:W-:Y:S01]  /*6740*/  @!P6 IMAD.IADD R238, R238, 0x1, -R4 ;  /* 0x00000001eeeee824 */ /* 0x000fe200078e0a04 */
[----:B------:R-:W-:Y:S01]  /*6750*/  ISETP.GT.U32.AND P6, PT, R4, R243, PT ;  /* 0x000000f30400720c */ /* 0x000fe20003fc4070 */
[----:B------:R-:W-:Y:S01]  /*6760*/  IMAD.HI.U32 R3, R0, R245, RZ ;  /* 0x000000f500037227 */ /* 0x000fe200078e00ff */
[----:B------:R-:W-:-:S02]  /*6770*/  ISETP.GT.U32.AND P4, PT, R4, R242, PT ;  /* 0x000000f20400720c */ /* 0x000fc40003f84070 */
[----:B------:R-:W-:Y:S01]  /*6780*/  LOP3.LUT R12, R2, 0x79, RZ, 0xfc, !PT ;  /* 0x00000079020c7812 */ /* 0x000fe200078efcff */
[----:B------:R-:W-:-:S03]  /*6790*/  IMAD.HI.U32 R6, R0, R249, RZ ;  /* 0x000000f900067227 */ /* 0x000fc600078e00ff */
[----:B------:R-:W-:Y:S01]  /*67a0*/  IABS R9, R12 ;  /* 0x0000000c00097213 */ /* 0x000fe20000000000 */
[----:B------:R-:W-:Y:S02]  /*67b0*/  IMAD.MOV R3, RZ, RZ, -R3 ;  /* 0x000000ffff037224 */ /* 0x000fe400078e0a03 */
[----:B------:R-:W-:Y:S02]  /*67c0*/  IMAD.MOV R6, RZ, RZ, -R6 ;  /* 0x000000ffff067224 */ /* 0x000fe400078e0a06 */
[----:B------:R-:W-:Y:S01]  /*67d0*/  @!P1 IMAD.MOV R231, RZ, RZ, -R231 ;  /* 0x000000ffffe79224 */ /* 0x000fe200078e0ae7 */
[----:B------:R-:W-:Y:S01]  /*67e0*/  ISETP.GE.AND P1, PT, R10, RZ, PT ;  /* 0x000000ff0a00720c */ /* 0x000fe20003f26270 */
[----:B------:R-:W-:Y:S01]  /*67f0*/  IMAD R245, R4, R3, R245 ;  /* 0x0000000304f57224 */ /* 0x000fe200078e02f5 */
[----:B------:R-:W-:Y:S01]  /*6800*/  LOP3.LUT R10, R2, 0x7b, RZ, 0xfc, !PT ;  /* 0x0000007b020a7812 */ /* 0x000fe200078efcff */
[--C-:B------:R-:W-:Y:S01]  /*6810*/  @!P3 IMAD.IADD R236, R236, 0x1, -R4.reuse ;  /* 0x00000001ececb824 */ /* 0x100fe200078e0a04 */
[----:B------:R-:W-:Y:S01]  /*6820*/  ISETP.GE.AND P3, PT, R13, RZ, PT ;  /* 0x000000ff0d00720c */ /* 0x000fe20003f66270 */
[--C-:B------:R-:W-:Y:S01]  /*6830*/  @!P5 IMAD.IADD R240, R240, 0x1, -R4.reuse ;  /* 0x00000001f0f0d824 */ /* 0x100fe200078e0a04 */
[----:B------:R-:W-:Y:S01]  /*6840*/  IABS R247, R10 ;  /* 0x0000000a00f77213 */ /* 0x000fe20000000000 */
[--C-:B------:R-:W-:Y:S01]  /*6850*/  @!P6 IMAD.IADD R243, R243, 0x1, -R4.reuse ;  /* 0x00000001f3f3e824 */ /* 0x100fe200078e0a04 */
[----:B------:R-:W-:Y:S01]  /*6860*/  ISETP.GE.AND P5, PT, R14, RZ, PT ;  /* 0x000000ff0e00720c */ /* 0x000fe20003fa6270 */
[----:B------:R-:W-:Y:S01]  /*6870*/  IMAD R249, R4, R6, R249 ;  /* 0x0000000604f97224 */ /* 0x000fe200078e02f9 */
[----:B------:R-:W-:Y:S01]  /*6880*/  LOP3.LUT R6, R2, 0x78, RZ, 0xfc, !PT ;  /* 0x0000007802067812 */ /* 0x000fe200078efcff */
        /* <DEDUP_REMOVED lines=9> */
[----:B------:R-:W-:-:S03]  /*6920*/  IMAD.HI.U32 R3, R0, R247, RZ ;  /* 0x000000f700037227 */ /* 0x000fc600078e00ff */
[----:B------:R-:W-:Y:S01]  /*6930*/  IABS R193, R8 ;  /* 0x0000000800c17213 */ /* 0x000fe20000000000 */
[----:B------:R-:W-:Y:S02]  /*6940*/  IMAD.MOV R7, RZ, RZ, -R7 ;  /* 0x000000ffff077224 */ /* 0x000fe400078e0a07 */
[----:B------:R-:W-:Y:S02]  /*6950*/  IMAD.MOV R3, RZ, RZ, -R3 ;  /* 0x000000ffff037224 */ /* 0x000fe400078e0a03 */
[C---:B------:R-:W-:Y:S01]  /*6960*/  IMAD R250, R4.reuse, R7, R9 ;  /* 0x0000000704fa7224 */ /* 0x040fe200078e0209 */
[----:B------:R-:W-:Y:S01]  /*6970*/  IABS R7, R6 ;  /* 0x0000000600077213 */ /* 0x000fe20000000000 */
[C---:B------:R-:W-:Y:S02]  /*6980*/  IMAD R247, R4.reuse, R3, R247 ;  /* 0x0000000304f77224 */ /* 0x040fe400078e02f7 */
[--C-:B------:R-:W-:Y:S02]  /*6990*/  @!P4 IMAD.IADD R245, R245, 0x1, -R4.reuse ;  /* 0x00000001f5f5c824 */ /* 0x100fe400078e0a04 */
[--C-:B------:R-:W-:Y:S01]  /*69a0*/  @!P0 IMAD.IADD R243, R243, 0x1, -R4.reuse ;  /* 0x00000001f3f38824 */ /* 0x100fe200078e0a04 */
[C---:B------:R-:W-:Y:S01]  /*69b0*/  ISETP.GT.U32.AND P0, PT, R4.reuse, R250, PT ;  /* 0x000000fa0400720c */ /* 0x040fe20003f04070 */
[----:B------:R-:W-:Y:S01]  /*69c0*/  @!P2 IMAD.IADD R249, R249, 0x1, -R4 ;  /* 0x00000001f9f9a824 */ /* 0x000fe200078e0a04 */
[----:B------:R-:W-:Y:S01]  /*69d0*/  ISETP.GT.U32.AND P4, PT, R4, R247, PT ;  /* 0x000000f70400720c */ /* 0x000fe20003f84070 */
[----:B------:R-:W-:-:S04]  /*69e0*/  IMAD.HI.U32 R3, R0, R7, RZ ;  /* 0x0000000700037227 */ /* 0x000fc800078e00ff */
[----:B------:R-:W-:Y:S01]  /*69f0*/  @!P1 IMAD.MOV R238, RZ, RZ, -R238 ;  /* 0x000000ffffee9224 */ /* 0x000fe200078e0aee */
[C---:B------:R-:W-:Y:S01]  /*6a00*/  ISETP.GT.U32.AND P1, PT, R4.reuse, R245, PT ;  /* 0x000000f50400720c */ /* 0x040fe20003f24070 */
[----:B------:R-:W-:Y:S01]  /*6a10*/  @!P5 IMAD.MOV R243, RZ, RZ, -R243 ;  /* 0x000000fffff3d224 */ /* 0x000fe200078e0af3 */
[----:B------:R-:W-:Y:S01]  /*6a20*/  ISETP.GT.U32.AND P5, PT, R4, R249, PT ;  /* 0x000000f90400720c */ /* 0x000fe20003fa4070 */
[----:B------:R-:W-:Y:S02]  /*6a30*/  IMAD.MOV R252, RZ, RZ, -R3 ;  /* 0x000000fffffc7224 */ /* 0x000fe400078e0a03 */
[----:B------:R-:W-:-:S04]  /*6a40*/  IMAD.HI.U32 R3, R0, R193, RZ ;  /* 0x000000c100037227 */ /* 0x000fc800078e00ff */
[----:B------:R-:W-:Y:S02]  /*6a50*/  IMAD.MOV R3, RZ, RZ, -R3 ;  /* 0x000000ffff037224 */ /* 0x000fe400078e0a03 */
[--C-:B------:R-:W-:Y:S02]  /*6a60*/  @!P0 IMAD.IADD R250, R250, 0x1, -R4.reuse ;  /* 0x00000001fafa8824 */ /* 0x100fe400078e0a04 */
[C---:B------:R-:W-:Y:S02]  /*6a70*/  IMAD R193, R4.reuse, R3, R193 ;  /* 0x0000000304c17224 */ /* 0x040fe400078e02c1 */
[--C-:B------:R-:W-:Y:S01]  /*6a80*/  @!P1 IMAD.IADD R245, R245, 0x1, -R4.reuse ;  /* 0x00000001f5f59824 */ /* 0x100fe200078e0a04 */
[C---:B------:R-:W-:Y:S01]  /*6a90*/  ISETP.GT.U32.AND P0, PT, R4.reuse, R250, PT ;  /* 0x000000fa0400720c */ /* 0x040fe20003f04070 */
[--C-:B------:R-:W-:Y:S01]  /*6aa0*/  @!P4 IMAD.IADD R247, R247, 0x1, -R4.reuse ;  /* 0x00000001f7f7c824 */ /* 0x100fe200078e0a04 */
[----:B------:R-:W-:Y:S01]  /*6ab0*/  ISETP.GE.AND P1, PT, R11, RZ, PT ;  /* 0x000000ff0b00720c */ /* 0x000fe20003f26270 */
[----:B------:R-:W-:Y:S01]  /*6ac0*/  IMAD R252, R4, R252, R7 ;  /* 0x000000fc04fc7224 */ /* 0x000fe200078e0207 */
[----:B------:R-:W-:Y:S01]  /*6ad0*/  ISETP.GE.AND P4, PT, R12, RZ, PT ;  /* 0x000000ff0c00720c */ /* 0x000fe20003f86270 */
[----:B------:R-:W-:Y:S01]  /*6ae0*/  @!P5 IMAD.IADD R249, R249, 0x1, -R4 ;  /* 0x00000001f9f9d824 */ /* 0x000fe200078e0a04 */
[C---:B------:R-:W-:Y:S01]  /*6af0*/  ISETP.GT.U32.AND P5, PT, R4.reuse, R193, PT ;  /* 0x000000c10400720c */ /* 0x040fe20003fa4070 */
[----:B------:R-:W-:Y:S01]  /*6b00*/  @!P6 IMAD.MOV R245, RZ, RZ, -R245 ;  /* 0x000000fffff5e224 */ /* 0x000fe200078e0af5 */
[C---:B------:R-:W-:Y:S01]  /*6b10*/  ISETP.GT.U32.AND P2, PT, R4.reuse, R247, PT ;  /* 0x000000f70400720c */ /* 0x040fe20003f44070 */
[----:B------:R-:W-:Y:S01]  /*6b20*/  @!P3 IMAD.MOV R242, RZ, RZ, -R242 ;  /* 0x000000fffff2b224 */ /* 0x000fe200078e0af2 */
[----:B------:R-:W-:-:S02]  /*6b30*/  ISETP.GT.U32.AND P6, PT, R4, R252, PT ;  /* 0x000000fc0400720c */ /* 0x000fc40003fc4070 */
[----:B------:R-:W-:Y:S01]  /*6b40*/  ISETP.GE.AND P3, PT, R10, RZ, PT ;  /* 0x000000ff0a00720c */ /* 0x000fe20003f66270 */
[----:B------:R-:W-:Y:S01]  /*6b50*/  @!P0 IMAD.IADD R250, R250, 0x1, -R4 ;  /* 0x00000001fafa8824 */ /* 0x000fe200078e0a04 */
[----:B------:R-:W-:Y:S01]  /*6b60*/  LOP3.LUT R10, R2, 0x76, RZ, 0xfc, !PT ;  /* 0x00000076020a7812 */ /* 0x000fe200078efcff */
[----:B------:R-:W-:Y:S01]  /*6b70*/  @!P1 IMAD.MOV R249, RZ, RZ, -R249 ;  /* 0x000000fffff99224 */ /* 0x000fe200078e0af9 */
[----:B------:R-:W-:Y:S01]  /*6b80*/  ISETP.GE.AND P0, PT, R8, RZ, PT ;  /* 0x000000ff0800720c */ /* 0x000fe20003f06270 */
[----:B------:R-:W-:Y:S01]  /*6b90*/  @!P4 IMAD.MOV R250, RZ, RZ, -R250 ;  /* 0x000000fffffac224 */ /* 0x000fe200078e0afa */
        /* <DEDUP_REMOVED lines=8> */
[----:B------:R-:W-:-:S02]  /*6c20*/  IABS R11, R8 ;  /* 0x00000008000b7213 */ /* 0x000fc40000000000 */
[----:B------:R-:W-:Y:S01]  /*6c30*/  LOP3.LUT R12, R2, 0x75, RZ, 0xfc, !PT ;  /* 0x00000075020c7812 */ /* 0x000fe200078efcff */
[----:B------:R-:W-:Y:S01]  /*6c40*/  @!P3 IMAD.MOV R247, RZ, RZ, -R247 ;  /* 0x000000fffff7b224 */ /* 0x000fe200078e0af7 */
[----:B------:R-:W-:Y:S01]  /*6c50*/  ISETP.GT.U32.AND P3, PT, R4, R252, PT ;  /* 0x000000fc0400720c */ /* 0x000fe20003f64070 */
[----:B------:R-:W-:Y:S01]  /*6c60*/  IMAD.MOV R3, RZ, RZ, -R3 ;  /* 0x000000ffff037224 */ /* 0x000fe200078e0a03 */
[----:B------:R-:W-:Y:S02]  /*6c70*/  IABS R9, R12 ;  /* 0x0000000c00097213 */ /* 0x000fe40000000000 */
[----:B------:R-:W-:Y:S01]  /*6c80*/  ISETP.GE.AND P4, PT, R12, RZ, PT ;  /* 0x000000ff0c00720c */ /* 0x000fe20003f86270 */
[----:B------:R-:W-:Y:S01]  /*6c90*/  IMAD R3, R4, R3, R7 ;  /* 0x0000000304037224 */ /* 0x000fe200078e0207 */
[----:B------:R-:W-:Y:S01]  /*6ca0*/  LOP3.LUT R12, R2, 0x72, RZ, 0xfc, !PT ;  /* 0x00000072020c7812 */ /* 0x000fe200078efcff */
[----:B------:R-:W-:Y:S01]  /*6cb0*/  IMAD.HI.U32 R7, R0, R11, RZ ;  /* 0x0000000b00077227 */ /* 0x000fe200078e00ff */
[----:B------:R-:W-:-:S02]  /*6cc0*/  ISETP.GE.AND P6, PT, R10, RZ, PT ;  /* 0x000000ff0a00720c */ /* 0x000fc40003fc6270 */
[----:B------:R-:W-:Y:S01]  /*6cd0*/  ISETP.GT.U32.AND P1, PT, R4, R3, PT ;  /* 0x000000030400720c */ /* 0x000fe20003f24070 */
[----:B------:R-:W-:Y:S01]  /*6ce0*/  IMAD.MOV R7, RZ, RZ, -R7 ;  /* 0x000000ffff077224 */ /* 0x000fe200078e0a07 */
[----:B------:R-:W-:Y:S01]  /*6cf0*/  IABS R13, R12 ;  /* 0x0000000c000d7213 */ /* 0x000fe20000000000 */
[--C-:B------:R-:W-:Y:S01]  /*6d00*/  @!P5 IMAD.IADD R193, R193, 0x1, -R4.reuse ;  /* 0x00000001c1c1d824 */ /* 0x100fe200078e0a04 */
[----:B------:R-:W-:Y:S01]  /*6d10*/  ISETP.GE.AND P5, PT, R8, RZ, PT ;  /* 0x000000ff0800720c */ /* 0x000fe20003fa6270 */
[----:B------:R-:W-:Y:S02]  /*6d20*/  @!P3 IMAD.IADD R252, R252, 0x1, -R4 ;  /* 0x00000001fcfcb824 */ /* 0x000fe400078e0a04 */
[----:B------:R-:W-:Y:S02]  /*6d30*/  IMAD R8, R4, R7, R11 ;  /* 0x0000000704087224 */ /* 0x000fe400078e020b */
[----:B------:R-:W-:Y:S02]  /*6d40*/  @!P2 IMAD.MOV R252, RZ, RZ, -R252 ;  /* 0x000000fffffca224 */ /* 0x000fe400078e0afc */
[----:B------:R-:W-:Y:S01]  /*6d50*/  IMAD.HI.U32 R6, R0, R9, RZ ;  /* 0x0000000900067227 */ /* 0x000fe200078e00ff */
[----:B------:R-:W-:-:S03]  /*6d60*/  ISETP.GT.U32.AND P2, PT, R4, R8, PT ;  /* 0x000000080400720c */ /* 0x000fc60003f44070 */
[----:B------:R-:W-:Y:S02]  /*6d70*/  IMAD.MOV R6, RZ, RZ, -R6 ;  /* 0x000000ffff067224 */ /* 0x000fe400078e0a06 */
[--C-:B------:R-:W-:Y:S02]  /*6d80*/  @!P1 IMAD.IADD R3, R3, 0x1, -R4.reuse ;  /* 0x0000000103039824 */ /* 0x100fe400078e0a04 */
[----:B------:R-:W-:Y:S01]  /*6d90*/  IMAD R6, R4, R6, R9 ;  /* 0x0000000604067224 */ /* 0x000fe200078e0209 */
[----:B------:R-:W-:Y:S01]  /*6da0*/  LOP3.LUT R9, R2, 0x73, RZ, 0xfc, !PT ;  /* 0x0000007302097812 */ /* 0x000fe200078efcff */
[----:B------:R-:W-:Y:S01]  /*6db0*/  @!P0 IMAD.MOV R193, RZ, RZ, -R193 ;  /* 0x000000ffffc18224 */ /* 0x000fe200078e0ac1 */
[----:B------:R-:W-:Y:S01]  /*6dc0*/  ISETP.GT.U32.AND P1, PT, R4, R3, PT ;  /* 0x000000030400720c */ /* 0x000fe20003f24070 */
[----:B------:R-:W-:Y:S01]  /*6dd0*/  IMAD.HI.U32 R10, R0, R15, RZ ;  /* 0x0000000f000a7227 */ /* 0x000fe200078e00ff */
[----:B------:R-:W-:Y:S02]  /*6de0*/  ISETP.GT.U32.AND P3, PT, R4, R6, PT ;  /* 0x000000060400720c */ /* 0x000fe40003f64070 */
[----:B------:R-:W-:Y:S01]  /*6df0*/  IABS R11, R9 ;  /* 0x00000009000b7213 */ /* 0x000fe20000000000 */
[----:B------:R-:W-:Y:S01]  /*6e00*/  @!P2 IMAD.IADD R8, R8, 0x1, -R4 ;  /* 0x000000010808a824 */ /* 0x000fe200078e0a04 */
[----:B------:R-:W-:Y:S01]  /*6e10*/  ISETP.GE.AND P0, PT, R9, RZ, PT ;  /* 0x000000ff0900720c */ /* 0x000fe20003f06270 */
[----:B------:R-:W-:-:S03]  /*6e20*/  IMAD.HI.U32 R9, R0, R13, RZ ;  /* 0x0000000d00097227 */ /* 0x000fc600078e00ff */
[----:B------:R-:W-:Y:S01]  /*6e30*/  ISETP.GT.U32.AND P2, PT, R4, R8, PT ;  /* 0x000000080400720c */ /* 0x000fe20003f44070 */
[----:B------:R-:W-:Y:S02]  /*6e40*/  IMAD.MOV R9, RZ, RZ, -R9 ;  /* 0x000000ffff097224 */ /* 0x000fe400078e0a09 */
[--C-:B------:R-:W-:Y:S01]  /*6e50*/  @!P1 IMAD.IADD R3, R3, 0x1, -R4.reuse ;  /* 0x0000000103039824 */ /* 0x100fe200078e0a04 */
[----:B------:R-:W-:Y:S01]  /*6e60*/  ISETP.GE.AND P1, PT, R12, RZ, PT ;  /* 0x000000ff0c00720c */ /* 0x000fe20003f26270 */
[----:B------:R-:W-:Y:S02]  /*6e70*/  @!P3 IMAD.IADD R6, R6, 0x1, -R4 ;  /* 0x000000010606b824 */ /* 0x000fe400078e0a04 */
[----:B------:R-:W-:Y:S02]  /*6e80*/  IMAD R12, R4, R9, R13 ;  /* 0x00000009040c7224 */ /* 0x000fe400078e020d */
[----:B------:R-:W-:Y:S01]  /*6e90*/  IMAD.HI.U32 R7, R0, R11, RZ ;  /* 0x0000000b00077227 */ /* 0x000fe200078e00ff */
[----:B------:R-:W-:-:S03]  /*6ea0*/  ISETP.GT.U32.AND P3, PT, R4, R6, PT ;  /* 0x000000060400720c */ /* 0x000fc60003f64070 */
[----:B------:R-:W-:Y:S01]  /*6eb0*/  @!P2 IMAD.IADD R8, R8, 0x1, -R4 ;  /* 0x000000010808a824 */ /* 0x000fe200078e0a04 */
[C---:B------:R-:W-:Y:S01]  /*6ec0*/  ISETP.GT.U32.AND P2, PT, R4.reuse, R12, PT ;  /* 0x0000000c0400720c */ /* 0x040fe20003f44070 */
[----:B------:R-:W-:Y:S02]  /*6ed0*/  IMAD.MOV R7, RZ, RZ, -R7 ;  /* 0x000000ffff077224 */ /* 0x000fe400078e0a07 */
[----:B------:R-:W-:Y:S02]  /*6ee0*/  IMAD.MOV R14, RZ, RZ, -R10 ;  /* 0x000000ffff0e7224 */ /* 0x000fe400078e0a0a */
[----:B------:R-:W-:Y:S01]  /*6ef0*/  IMAD R10, R4, R7, R11 ;  /* 0x00000007040a7224 */ /* 0x000fe200078e020b */
[----:B------:R-:W-:Y:S01]  /*6f00*/  LOP3.LUT R7, R2, 0x70, RZ, 0xfc, !PT ;  /* 0x0000007002077812 */ /* 0x000fe200078efcff */
[----:B------:R-:W-:Y:S02]  /*6f10*/  IMAD R13, R4, R14, R15 ;  /* 0x0000000e040d7224 */ /* 0x000fe400078e020f */
[--C-:B------:R-:W-:Y:S01]  /*6f20*/  @!P3 IMAD.IADD R6, R6, 0x1, -R4.reuse ;  /* 0x000000010606b824 */ /* 0x100fe200078e0a04 */
[----:B------:R-:W-:Y:S01]  /*6f30*/  IABS R15, R7 ;  /* 0x00000007000f7213 */ /* 0x000fe20000000000 */
[----:B------:R-:W-:Y:S01]  /*6f40*/  @!P6 IMAD.MOV R3, RZ, RZ, -R3 ;  /* 0x000000ffff03e224 */ /* 0x000fe200078e0a03 */
[----:B------:R-:W-:Y:S01]  /*6f50*/  ISETP.GT.U32.AND P6, PT, R4, R10, PT ;  /* 0x0000000a0400720c */ /* 0x000fe20003fc4070 */
[----:B------:R-:W-:Y:S01]  /*6f60*/  @!P2 IMAD.IADD R12, R12, 0x1, -R4 ;  /* 0x000000010c0ca824 */ /* 0x000fe200078e0a04 */
[----:B------:R-:W-:Y:S01]  /*6f70*/  ISETP.GE.AND P3, PT, R17, RZ, PT ;  /* 0x000000ff1100720c */ /* 0x000fe20003f66270 */
[----:B------:R-:W-:Y:S01]  /*6f80*/  @!P4 IMAD.MOV R6, RZ, RZ, -R6 ;  /* 0x000000ffff06c224 */ /* 0x000fe200078e0a06 */
[----:B------:R-:W-:Y:S01]  /*6f90*/  ISETP.GE.AND P4, PT, R7, RZ, PT ;  /* 0x000000ff0700720c */ /* 0x000fe20003f86270 */
[----:B------:R-:W-:Y:S01]  /*6fa0*/  IMAD.HI.U32 R7, R0, R15, RZ ;  /* 0x0000000f00077227 */ /* 0x000fe200078e00ff */
[----:B------:R-:W-:-:S02]  /*6fb0*/  ISETP.GT.U32.AND P2, PT, R4, R12, PT ;  /* 0x0000000c0400720c */ /* 0x000fc40003f44070 */
[----:B------:R-:W-:Y:S01]  /*6fc0*/  LOP3.LUT R17, R2, 0x6f, RZ, 0xfc, !PT ;  /* 0x0000006f02117812 */ /* 0x000fe200078efcff */
[----:B------:R-:W-:Y:S02]  /*6fd0*/  IMAD.MOV R7, RZ, RZ, -R7 ;  /* 0x000000ffff077224 */ /* 0x000fe400078e0a07 */
[----:B------:R-:W-:Y:S01]  /*6fe0*/  @!P5 IMAD.MOV R8, RZ, RZ, -R8 ;  /* 0x000000ffff08d224 */ /* 0x000fe200078e0a08 */
[----:B------:R-:W-:Y:S01]  /*6ff0*/  IABS R19, R17 ;  /* 0x0000001100137213 */ /* 0x000fe20000000000 */
[----:B------:R-:W-:Y:S01]  /*7000*/  @!P6 IMAD.IADD R10, R10, 0x1, -R4 ;  /* 0x000000010a0ae824 */ /* 0x000fe200078e0a04 */
[C---:B------:R-:W-:Y:S01]  /*7010*/  ISETP.GT.U32.AND P5, PT, R4.reuse, R13, PT ;  /* 0x0000000d0400720c */ /* 0x040fe20003fa4070 */
[----:B------:R-:W-:Y:S02]  /*7020*/  IMAD R15, R4, R7, R15 ;  /* 0x00000007040f7224 */ /* 0x000fe400078e020f */
[----:B------:R-:W-:Y:S01]  /*7030*/  IMAD.HI.U32 R9, R0, R19, RZ ;  /* 0x0000001300097227 */ /* 0x000fe200078e00ff */
[----:B------:R-:W-:-:S03]  /*7040*/  ISETP.GT.U32.AND P6, PT, R4, R10, PT ;  /* 0x0000000a0400720c */ /* 0x000fc60003fc4070 */
[----:B------:R-:W-:Y:S01]  /*7050*/  @!P2 IMAD.IADD R12, R12, 0x1, -R4 ;  /* 0x000000010c0ca824 */ /* 0x000fe200078e0a04 */
[----:B------:R-:W-:Y:S01]  /*7060*/  ISETP.GT.U32.AND P2, PT, R4, R15, PT ;  /* 0x0000000f0400720c */ /* 0x000fe20003f44070 */
[----:B------:R-:W-:-:S04]  /*7070*/  IMAD.HI.U32 R14, R0, R27, RZ ;  /* 0x0000001b000e7227 */ /* 0x000fc800078e00ff */
[----:B------:R-:W-:Y:S02]  /*7080*/  IMAD.MOV R9, RZ, RZ, -R9 ;  /* 0x000000ffff097224 */ /* 0x000fe400078e0a09 */
[----:B------:R-:W-:Y:S02]  /*7090*/  IMAD.MOV R14, RZ, RZ, -R14 ;  /* 0x000000ffff0e7224 */ /* 0x000fe400078e0a0e */
[C---:B------:R-:W-:Y:S02]  /*70a0*/  IMAD R19, R4.reuse, R9, R19 ;  /* 0x0000000904137224 */ /* 0x040fe400078e0213 */
[----:B------:R-:W-:Y:S01]  /*70b0*/  IMAD R27, R4, R14, R27 ;  /* 0x0000000e041b7224 */ /* 0x000fe200078e021b */
[----:B------:R-:W-:Y:S01]  /*70c0*/  LOP3.LUT R14, R2, 0x6c, RZ, 0xfc, !PT ;  /* 0x0000006c020e7812 */ /* 0x000fe200078efcff */
[--C-:B------:R-:W-:Y:S01]  /*70d0*/  @!P5 IMAD.IADD R13, R13, 0x1, -R4.reuse ;  /* 0x000000010d0dd824 */ /* 0x100fe200078e0a04 */
[----:B------:R-:W-:Y:S01]  /*70e0*/  ISETP.GT.U32.AND P5, PT, R4, R19, PT ;  /* 0x000000130400720c */ /* 0x000fe20003fa4070 */
[--C-:B------:R-:W-:Y:S01]  /*70f0*/  @!P6 IMAD.IADD R10, R10, 0x1, -R4.reuse ;  /* 0x000000010a0ae824 */ /* 0x100fe200078e0a04 */
[----:B------:R-:W-:Y:S01]  /*7100*/  IABS R31, R14 ;  /* 0x0000000e001f7213 */ /* 0x000fe20000000000 */
[----:B------:R-:W-:Y:S01]  /*7110*/  @!P2 IMAD.IADD R15, R15, 0x1, -R4 ;  /* 0x000000010f0fa824 */ /* 0x000fe200078e0a04 */
[----:B------:R-:W-:Y:S01]  /*7120*/  ISETP.GT.U32.AND P2, PT, R4, R13, PT ;  /* 0x0000000d0400720c */ /* 0x000fe20003f44070 */
[----:B------:R-:W-:Y:S01]  /*7130*/  IMAD.HI.U32 R11, R0, R23, RZ ;  /* 0x00000017000b7227 */ /* 0x000fe200078e00ff */
[----:B------:R-:W-:-:S02]  /*7140*/  ISETP.GE.AND P6, PT, R17, RZ, PT ;  /* 0x000000ff1100720c */ /* 0x000fc40003fc6270 */
[----:B------:R-:W-:Y:S01]  /*7150*/  IABS R17, R37 ;  /* 0x0000002500117213 */ /* 0x000fe20000000000 */
[----:B------:R-:W-:Y:S01]  /*7160*/  @!P0 IMAD.MOV R10, RZ, RZ, -R10 ;  /* 0x000000ffff0a8224 */ /* 0x000fe200078e0a0a */
[----:B------:R-:W-:Y:S01]  /*7170*/  ISETP.GT.U32.AND P0, PT, R4, R15, PT ;  /* 0x0000000f0400720c */ /* 0x000fe20003f04070 */
[----:B------:R-:W-:Y:S02]  /*7180*/  IMAD.MOV R11, RZ, RZ, -R11 ;  /* 0x000000ffff0b7224 */ /* 0x000fe400078e0a0b */
[----:B------:R-:W-:-:S04]  /*7190*/  IMAD.HI.U32 R7, R0, R31, RZ ;  /* 0x0000001f00077227 */ /* 0x000fc800078e00ff */
[C---:B------:R-:W-:Y:S02]  /*71a0*/  IMAD R23, R4.reuse, R11, R23 ;  /* 0x0000000b04177224 */ /* 0x040fe400078e0217 */
[----:B------:R-:W-:Y:S02]  /*71b0*/  IMAD.MOV R7, RZ, RZ, -R7 ;  /* 0x000000ffff077224 */ /* 0x000fe400078e0a07 */
[----:B------:R-:W-:Y:S02]  /*71c0*/  @!P5 IMAD.IADD R19, R19, 0x1, -R4 ;  /* 0x000000011313d824 */ /* 0x000fe400078e0a04 */
[----:B------:R-:W-:Y:S01]  /*71d0*/  @!P1 IMAD.MOV R12, RZ, RZ, -R12 ;  /* 0x000000ffff0c9224 */ /* 0x000fe200078e0a0c */
[C---:B------:R-:W-:Y:S01]  /*71e0*/  ISETP.GT.U32.AND P1, PT, R4.reuse, R23, PT ;  /* 0x000000170400720c */ /* 0x040fe20003f24070 */
        /* <DEDUP_REMOVED lines=8> */
[--C-:B------:R-:W-:Y:S01]  /*7270*/  @!P1 IMAD.IADD R23, R23, 0x1, -R4.reuse ;  /* 0x0000000117179824 */ /* 0x100fe200078e0a04 */
[----:B------:R-:W-:Y:S01]  /*7280*/  ISETP.GE.AND P1, PT, R21, RZ, PT ;  /* 0x000000ff1500720c */ /* 0x000fe20003f26270 */
[----:B------:R-:W-:Y:S01]  /*7290*/  IMAD R35, R4, R11, R35 ;  /* 0x0000000b04237224 */ /* 0x000fe200078e0223 */
[----:B------:R-:W-:Y:S01]  /*72a0*/  LOP3.LUT R21, R2, 0x68, RZ, 0xfc, !PT ;  /* 0x0000006802157812 */ /* 0x000fe200078efcff */
[--C-:B------:R-:W-:Y:S01]  /*72b0*/  @!P2 IMAD.IADD R27, R27, 0x1, -R4.reuse ;  /* 0x000000011b1ba824 */ /* 0x100fe200078e0a04 */
[----:B------:R-:W-:Y:S01]  /*72c0*/  ISETP.GE.AND P2, PT, R25, RZ, PT ;  /* 0x000000ff1900720c */ /* 0x000fe20003f46270 */
[----:B------:R-:W-:Y:S01]  /*72d0*/  IMAD.HI.U32 R7, R0, R39, RZ ;  /* 0x0000002700077227 */ /* 0x000fe200078e00ff */
[----:B------:R-:W-:Y:S02]  /*72e0*/  IABS R11, R21 ;  /* 0x00000015000b7213 */ /* 0x000fe40000000000 */
[----:B------:R-:W-:Y:S01]  /*72f0*/  LOP3.LUT R25, R2, 0x67, RZ, 0xfc, !PT ;  /* 0x0000006702197812 */ /* 0x000fe200078efcff */
        /* <DEDUP_REMOVED lines=8> */
[----:B------:R-:W-:Y:S02]  /*7380*/  IMAD.MOV R9, RZ, RZ, -R9 ;  /* 0x000000ffff097224 */ /* 0x000fe400078e0a09 */
[C---:B------:R-:W-:Y:S02]  /*7390*/  IMAD R39, R4.reuse, R7, R39 ;  /* 0x0000000704277224 */ /* 0x040fe400078e0227 */
[C---:B------:R-:W-:Y:S01]  /*73a0*/  IMAD R42, R4.reuse, R9, R17 ;  /* 0x00000009042a7224 */ /* 0x040fe200078e0211 */
[----:B------:R-:W-:Y:S01]  /*73b0*/  IABS R17, R25 ;  /* 0x0000001900117213 */ /* 0x000fe20000000000 */
[----:B------:R-:W-:Y:S01]  /*73c0*/  @!P4 IMAD.MOV R15, RZ, RZ, -R15 ;  /* 0x000000ffff0fc224 */ /* 0x000fe200078e0a0f */
[C---:B------:R-:W-:Y:S01]  /*73d0*/  ISETP.GT.U32.AND P4, PT, R4.reuse, R31, PT ;  /* 0x0000001f0400720c */ /* 0x040fe20003f84070 */
[----:B------:R-:W-:Y:S01]  /*73e0*/  @!P6 IMAD.MOV R19, RZ, RZ, -R19 ;  /* 0x000000ffff13e224 */ /* 0x000fe200078e0a13 */
[----:B------:R-:W-:Y:S01]  /*73f0*/  ISETP.GT.U32.AND P6, PT, R4, R39, PT ;  /* 0x000000270400720c */ /* 0x000fe20003fc4070 */
[----:B------:R-:W-:-:S02]  /*7400*/  @!P5 IMAD.IADD R35, R35, 0x1, -R4 ;  /* 0x000000012323d824 */ /* 0x000fc400078e0a04 */
[--C-:B------:R-:W-:Y:S01]  /*7410*/  @!P0 IMAD.IADD R23, R23, 0x1, -R4.reuse ;  /* 0x0000000117178824 */ /* 0x100fe200078e0a04 */
[----:B------:R-:W-:Y:S01]  /*7420*/  ISETP.GE.AND P0, PT, R14, RZ, PT ;  /* 0x000000ff0e00720c */ /* 0x000fe20003f06270 */
[--C-:B------:R-:W-:Y:S01]  /*7430*/  @!P3 IMAD.IADD R27, R27, 0x1, -R4.reuse ;  /* 0x000000011b1bb824 */ /* 0x100fe200078e0a04 */
[----:B------:R-:W-:Y:S01]  /*7440*/  ISETP.GT.U32.AND P3, PT, R4, R42, PT ;  /* 0x0000002a0400720c */ /* 0x000fe20003f64070 */
[----:B------:R-:W-:Y:S01]  /*7450*/  IMAD.HI.U32 R7, R0, R11, RZ ;  /* 0x0000000b00077227 */ /* 0x000fe200078e00ff */
[----:B------:R-:W-:Y:S02]  /*7460*/  ISETP.GT.U32.AND P5, PT, R4, R35, PT ;  /* 0x000000230400720c */ /* 0x000fe40003fa4070 */
[----:B------:R-:W-:Y:S01]  /*7470*/  LOP3.LUT R14, R2, 0x61, RZ, 0xfc, !PT ;  /* 0x00000061020e7812 */ /* 0x000fe200078efcff */
[----:B------:R-:W-:Y:S02]  /*7480*/  IMAD.MOV R7, RZ, RZ, -R7 ;  /* 0x000000ffff077224 */ /* 0x000fe400078e0a07 */
[--C-:B------:R-:W-:Y:S01]  /*7490*/  @!P4 IMAD.IADD R31, R31, 0x1, -R4.reuse ;  /* 0x000000011f1fc824 */ /* 0x100fe200078e0a04 */
[----:B------:R-:W-:Y:S01]  /*74a0*/  ISETP.GE.AND P4, PT, R29, RZ, PT ;  /* 0x000000ff1d00720c */ /* 0x000fe20003f86270 */
[--C-:B------:R-:W-:Y:S01]  /*74b0*/  @!P6 IMAD.IADD R39, R39, 0x1, -R4.reuse ;  /* 0x000000012727e824 */ /* 0x100fe200078e0a04 */
[----:B------:R-:W-:Y:S01]  /*74c0*/  ISETP.GE.AND P6, PT, R37, RZ, PT ;  /* 0x000000ff2500720c */ /* 0x000fe20003fc6270 */
[----:B------:R-:W-:Y:S01]  /*74d0*/  IMAD R46, R4, R7, R11 ;  /* 0x00000007042e7224 */ /* 0x000fe200078e020b */
[----:B------:R-:W-:Y:S01]  /*74e0*/  LOP3.LUT R7, R2, 0x66, RZ, 0xfc, !PT ;  /* 0x0000006602077812 */ /* 0x000fe200078efcff */
[----:B------:R-:W-:Y:S01]  /*74f0*/  @!P3 IMAD.IADD R42, R42, 0x1, -R4 ;  /* 0x000000012a2ab824 */ /* 0x000fe200078e0a04 */
[----:B------:R-:W-:Y:S01]  /*7500*/  LOP3.LUT R11, R2, 0x64, RZ, 0xfc, !PT ;  /* 0x00000064020b7812 */ /* 0x000fe200078efcff */
[----:B------:R-:W-:Y:S01]  /*7510*/  @!P1 IMAD.MOV R23, RZ, RZ, -R23 ;  /* 0x000000ffff179224 */ /* 0x000fe200078e0a17 */
[C---:B------:R-:W-:Y:S01]  /*7520*/  ISETP.GT.U32.AND P1, PT, R4.reuse, R39, PT ;  /* 0x000000270400720c */ /* 0x040fe20003f24070 */
[----:B------:R-:W-:Y:S01]  /*7530*/  @!P0 IMAD.MOV R31, RZ, RZ, -R31 ;  /* 0x000000ffff1f8224 */ /* 0x000fe200078e0a1f */
[----:B------:R-:W-:Y:S01]  /*7540*/  ISETP.GT.U32.AND P0, PT, R4, R46, PT ;  /* 0x0000002e0400720c */ /* 0x000fe20003f04070 */
[----:B------:R-:W-:Y:S01]  /*7550*/  IMAD.HI.U32 R9, R0, R17, RZ ;  /* 0x0000001100097227 */ /* 0x000fe200078e00ff */
[----:B------:R-:W-:-:S02]  /*7560*/  ISETP.GT.U32.AND P3, PT, R4, R42, PT ;  /* 0x0000002a0400720c */ /* 0x000fc40003f64070 */
[----:B------:R-:W-:Y:S01]  /*7570*/  IABS R61, R11 ;  /* 0x0000000b003d7213 */ /* 0x000fe20000000000 */
[--C-:B------:R-:W-:Y:S01]  /*7580*/  @!P5 IMAD.IADD R35, R35, 0x1, -R4.reuse ;  /* 0x000000012323d824 */ /* 0x100fe200078e0a04 */
[----:B------:R-:W-:Y:S01]  /*7590*/  ISETP.GE.AND P5, PT, R33, RZ, PT ;  /* 0x000000ff2100720c */ /* 0x000fe20003fa6270 */
[----:B------:R-:W-:Y:S01]  /*75a0*/  IMAD.MOV R9, RZ, RZ, -R9 ;  /* 0x000000ffff097224 */ /* 0x000fe200078e0a09 */
[C---:B------:R-:W-:Y:S01]  /*75b0*/  LOP3.LUT R29, R2.reuse, 0x5e, RZ, 0xfc, !PT ;  /* 0x0000005e021d7812 */ /* 0x040fe200078efcff */
[----:B------:R-:W-:Y:S01]  /*75c0*/  @!P4 IMAD.MOV R35, RZ, RZ, -R35 ;  /* 0x000000ffff23c224 */ /* 0x000fe200078e0a23 */
[----:B------:R-:W-:Y:S01]  /*75d0*/  LOP3.LUT R37, R2, 0x3f, RZ, 0xfc, !PT ;  /* 0x0000003f02257812 */ /* 0x000fe200078efcff */
[----:B------:R-:W-:Y:S01]  /*75e0*/  IMAD R50, R4, R9, R17 ;  /* 0x0000000904327224 */ /* 0x000fe200078e0211 */
[----:B------:R-:W-:Y:S01]  /*75f0*/  IABS R17, R7 ;  /* 0x0000000700117213 */ /* 0x000fe20000000000 */
[--C-:B------:R-:W-:Y:S01]  /*7600*/  @!P1 IMAD.IADD R39, R39, 0x1, -R4.reuse ;  /* 0x0000000127279824 */ /* 0x100fe200078e0a04 */
[----:B------:R-:W-:Y:S01]  /*7610*/  LOP3.LUT R9, R2, 0x65, RZ, 0xfc, !PT ;  /* 0x0000006502097812 */ /* 0x000fe200078efcff */
[--C-:B------:R-:W-:Y:S01]  /*7620*/  @!P0 IMAD.IADD R46, R46, 0x1, -R4.reuse ;  /* 0x000000012e2e8824 */ /* 0x100fe200078e0a04 */
[----:B------:R-:W-:Y:S01]  /*7630*/  ISETP.GT.U32.AND P4, PT, R4, R50, PT ;  /* 0x000000320400720c */ /* 0x000fe20003f84070 */
[----:B------:R-:W-:Y:S01]  /*7640*/  @!P3 IMAD.IADD R42, R42, 0x1, -R4 ;  /* 0x000000012a2ab824 */ /* 0x000fe200078e0a04 */
[----:B------:R-:W-:Y:S01]  /*7650*/  ISETP.GE.AND P3, PT, R7, RZ, PT ;  /* 0x000000ff0700720c */ /* 0x000fe20003f66270 */
[----:B------:R-:W-:Y:S01]  /*7660*/  @!P5 IMAD.MOV R39, RZ, RZ, -R39 ;  /* 0x000000ffff27d224 */ /* 0x000fe200078e0a27 */
[----:B------:R-:W-:Y:S01]  /*7670*/  ISETP.GT.U32.AND P5, PT, R4, R46, PT ;  /* 0x0000002e0400720c */ /* 0x000fe20003fa4070 */
[----:B------:R-:W-:Y:S01]  /*7680*/  IMAD.HI.U32 R7, R0, R17, RZ ;  /* 0x0000001100077227 */ /* 0x000fe200078e00ff */
[----:B------:R-:W-:-:S02]  /*7690*/  IABS R57, R9 ;  /* 0x0000000900397213 */ /* 0x000fc40000000000 */
[----:B------:R-:W-:Y:S01]  /*76a0*/  ISETP.GE.AND P0, PT, R9, RZ, PT ;  /* 0x000000ff0900720c */ /* 0x000fe20003f06270 */
[----:B------:R-:W-:Y:S01]  /*76b0*/  IMAD.MOV R7, RZ, RZ, -R7 ;  /* 0x000000ffff077224 */ /* 0x000fe200078e0a07 */
[----:B------:R-:W-:Y:S01]  /*76c0*/  ISETP.GE.AND P1, PT, R25, RZ, PT ;  /* 0x000000ff1900720c */ /* 0x000fe20003f26270 */
[----:B------:R-:W-:Y:S01]  /*76d0*/  @!P2 IMAD.MOV R27, RZ, RZ, -R27 ;  /* 0x000000ffff1ba224 */ /* 0x000fe200078e0a1b */
[----:B------:R-:W-:Y:S01]  /*76e0*/  ISETP.GE.AND P2, PT, R21, RZ, PT ;  /* 0x000000ff1500720c */ /* 0x000fe20003f46270 */
[----:B------:R-:W-:Y:S01]  /*76f0*/  @!P4 IMAD.IADD R50, R50, 0x1, -R4 ;  /* 0x000000013232c824 */ /* 0x000fe200078e0a04 */
[----:B------:R-:W-:Y:S01]  /*7700*/  LOP3.LUT R21, R2, 0x60, RZ, 0xfc, !PT ;  /* 0x0000006002157812 */ /* 0x000fe200078efcff */
[----:B------:R-:W-:Y:S01]  /*7710*/  IMAD R54, R4, R7, R17 ;  /* 0x0000000704367224 */ /* 0x000fe200078e0211 */
[----:B------:R-:W-:Y:S01]  /*7720*/  LOP3.LUT R7, R2, 0x63, RZ, 0xfc, !PT ;  /* 0x0000006302077812 */ /* 0x000fe200078efcff */
[----:B------:R-:W-:Y:S01]  /*7730*/  IMAD.HI.U32 R9, R0, R57, RZ ;  /* 0x0000003900097227 */ /* 0x000fe200078e00ff */
[----:B------:R-:W-:-:S02]  /*7740*/  ISETP.GT.U32.AND P4, PT, R4, R50, PT ;  /* 0x000000320400720c */ /* 0x000fc40003f84070 */
[----:B------:R-:W-:Y:S01]  /*7750*/  IABS R65, R7 ;  /* 0x0000000700417213 */ /* 0x000fe20000000000 */
        /* <DEDUP_REMOVED lines=9> */
[----:B------:R-:W-:Y:S01]  /*77f0*/  ISETP.GE.AND P6, PT, R11, RZ, PT ;  /* 0x000000ff0b00720c */ /* 0x000fe20003fc6270 */
[----:B------:R-:W-:Y:S01]  /*7800*/  @!P4 IMAD.IADD R50, R50, 0x1, -R4 ;  /* 0x000000013232c824 */ /* 0x000fe200078e0a04 */
[----:B------:R-:W-:-:S02]  /*7810*/  ISETP.GT.U32.AND P2, PT, R4, R57, PT ;  /* 0x000000390400720c */ /* 0x000fc40003f44070 */
[----:B------:R-:W-:Y:S01]  /*7820*/  ISETP.GE.AND P4, PT, R7, RZ, PT ;  /* 0x000000ff0700720c */ /* 0x000fe20003f86270 */
[----:B------:R-:W-:Y:S01]  /*7830*/  @!P5 IMAD.IADD R54, R54, 0x1, -R4 ;  /* 0x000000013636d824 */ /* 0x000fe200078e0a04 */
[----:B------:R-:W-:Y:S01]  /*7840*/  IABS R69, R9 ;  /* 0x0000000900457213 */ /* 0x000fe20000000000 */
[----:B------:R-:W-:Y:S01]  /*7850*/  IMAD.HI.U32 R7, R0, R61, RZ ;  /* 0x0000003d00077227 */ /* 0x000fe200078e00ff */
[----:B------:R-:W-:Y:S02]  /*7860*/  LOP3.LUT R33, R2, 0x40, RZ, 0xfc, !PT ;  /* 0x0000004002217812 */ /* 0x000fe400078efcff */
[----:B------:R-:W-:Y:S01]  /*7870*/  ISETP.GT.U32.AND P5, PT, R4, R54, PT ;  /* 0x000000360400720c */ /* 0x000fe20003fa4070 */
[----:B------:R-:W-:Y:S01]  /*7880*/  IMAD.MOV R11, RZ, RZ, -R7 ;  /* 0x000000ffff0b7224 */ /* 0x000fe200078e0a07 */
[----:B------:R-:W-:Y:S01]  /*7890*/  IABS R199, R33 ;  /* 0x0000002100c77213 */ /* 0x000fe20000000000 */
[----:B------:R-:W-:-:S04]  /*78a0*/  IMAD.HI.U32 R7, R0, R65, RZ ;  /* 0x0000004100077227 */ /* 0x000fc800078e00ff */
[----:B------:R-:W-:Y:S02]  /*78b0*/  @!P2 IMAD.IADD R57, R57, 0x1, -R4 ;  /* 0x000000013939a824 */ /* 0x000fe400078e0a04 */
[----:B------:R-:W-:Y:S02]  /*78c0*/  IMAD.MOV R7, RZ, RZ, -R7 ;  /* 0x000000ffff077224 */ /* 0x000fe400078e0a07 */
[C---:B------:R-:W-:Y:S01]  /*78d0*/  IMAD R61, R4.reuse, R11, R61 ;  /* 0x0000000b043d7224 */ /* 0x040fe200078e023d */
[----:B------:R-:W-:Y:S01]  /*78e0*/  IABS R11, R14 ;  /* 0x0000000e000b7213 */ /* 0x000fe20000000000 */
[C---:B------:R-:W-:Y:S01]  /*78f0*/  IMAD R65, R4.reuse, R7, R65 ;  /* 0x0000000704417224 */ /* 0x040fe200078e0241 */
[----:B------:R-:W-:Y:S01]  /*7900*/  ISETP.GT.U32.AND P2, PT, R4, R57, PT ;  /* 0x000000390400720c */ /* 0x000fe20003f44070 */
        /* <DEDUP_REMOVED lines=9> */
[C---:B------:R-:W-:Y:S01]  /*79a0*/  IMAD R72, R4.reuse, R9, R11 ;  /* 0x0000000904487224 */ /* 0x040fe200078e020b */
[----:B------:R-:W-:Y:S01]  /*79b0*/  IABS R9, R25 ;  /* 0x0000001900097213 */ /* 0x000fe20000000000 */
[--C-:B------:R-:W-:Y:S01]  /*79c0*/  @!P2 IMAD.IADD R57, R57, 0x1, -R4.reuse ;  /* 0x000000013939a824 */ /* 0x100fe200078e0a04 */
[C---:B------:R-:W-:Y:S01]  /*79d0*/  ISETP.GT.U32.AND P2, PT, R4.reuse, R69, PT ;  /* 0x000000450400720c */ /* 0x040fe20003f44070 */
[----:B------:R-:W-:Y:S01]  /*79e0*/  @!P5 IMAD.IADD R61, R61, 0x1, -R4 ;  /* 0x000000013d3dd824 */ /* 0x000fe200078e0a04 */
[C---:B------:R-:W-:Y:S01]  /*79f0*/  ISETP.GT.U32.AND P5, PT, R4.reuse, R72, PT ;  /* 0x000000480400720c */ /* 0x040fe20003fa4070 */
[----:B------:R-:W-:Y:S01]  /*7a00*/  @!P3 IMAD.MOV R54, RZ, RZ, -R54 ;  /* 0x000000ffff36b224 */ /* 0x000fe200078e0a36 */
[----:B------:R-:W-:Y:S01]  /*7a10*/  ISETP.GT.U32.AND P3, PT, R4, R65, PT ;  /* 0x000000410400720c */ /* 0x000fe20003f64070 */
[----:B------:R-:W-:Y:S01]  /*7a20*/  IMAD.HI.U32 R7, R0, R17, RZ ;  /* 0x0000001100077227 */ /* 0x000fe200078e00ff */
[----:B------:R-:W-:-:S03]  /*7a30*/  IABS R11, R29 ;  /* 0x0000001d000b7213 */ /* 0x000fc60000000000 */
[----:B------:R-:W-:Y:S02]  /*7a40*/  IMAD.MOV R7, RZ, RZ, -R7 ;  /* 0x000000ffff077224 */ /* 0x000fe400078e0a07 */
[----:B------:R-:W-:Y:S02]  /*7a50*/  @!P0 IMAD.MOV R57, RZ, RZ, -R57 ;  /* 0x000000ffff398224 */ /* 0x000fe400078e0a39 */
[--C-:B------:R-:W-:Y:S02]  /*7a60*/  @!P2 IMAD.IADD R69, R69, 0x1, -R4.reuse ;  /* 0x000000014545a824 */ /* 0x100fe400078e0a04 */
[----:B------:R-:W-:Y:S02]  /*7a70*/  @!P5 IMAD.IADD R72, R72, 0x1, -R4 ;  /* 0x000000014848d824 */ /* 0x000fe400078e0a04 */
[C---:B------:R-:W-:Y:S01]  /*7a80*/  IMAD R76, R4.reuse, R7, R17 ;  /* 0x00000007044c7224 */ /* 0x040fe200078e0211 */
[----:B------:R-:W-:Y:S01]  /*7a90*/  ISETP.GT.U32.AND P5, PT, R4, R69, PT ;  /* 0x000000450400720c */ /* 0x000fe20003fa4070 */
[----:B------:R-:W-:Y:S01]  /*7aa0*/  IMAD.HI.U32 R7, R0, R9, RZ ;  /* 0x0000000900077227 */ /* 0x000fe200078e00ff */
[----:B------:R-:W-:-:S02]  /*7ab0*/  LOP3.LUT R17, R2, 0x5d, RZ, 0xfc, !PT ;  /* 0x0000005d02117812 */ /* 0x000fc400078efcff */
[C---:B------:R-:W-:Y:S01]  /*7ac0*/  ISETP.GT.U32.AND P0, PT, R4.reuse, R72, PT ;  /* 0x000000480400720c */ /* 0x040fe20003f04070 */
[--C-:B------:R-:W-:Y:S01]  /*7ad0*/  @!P3 IMAD.IADD R65, R65, 0x1, -R4.reuse ;  /* 0x000000014141b824 */ /* 0x100fe200078e0a04 */
[C---:B------:R-:W-:Y:S01]  /*7ae0*/  ISETP.GT.U32.AND P3, PT, R4.reuse, R61, PT ;  /* 0x0000003d0400720c */ /* 0x040fe20003f64070 */
[----:B------:R-:W-:Y:S01]  /*7af0*/  IMAD.MOV R7, RZ, RZ, -R7 ;  /* 0x000000ffff077224 */ /* 0x000fe200078e0a07 */
[----:B------:R-:W-:Y:S02]  /*7b00*/  IABS R87, R17 ;  /* 0x0000001100577213 */ /* 0x000fe40000000000 */
[C---:B------:R-:W-:Y:S01]  /*7b10*/  ISETP.GT.U32.AND P2, PT, R4.reuse, R65, PT ;  /* 0x000000410400720c */ /* 0x040fe20003f44070 */
[----:B------:R-:W-:Y:S02]  /*7b20*/  IMAD R80, R4, R7, R9 ;  /* 0x0000000704507224 */ /* 0x000fe400078e0209 */
[----:B------:R-:W-:Y:S02]  /*7b30*/  @!P5 IMAD.IADD R69, R69, 0x1, -R4 ;  /* 0x000000014545d824 */ /* 0x000fe400078e0a04 */
[----:B------:R-:W-:Y:S01]  /*7b40*/  IMAD.HI.U32 R7, R0, R11, RZ ;  /* 0x0000000b00077227 */ /* 0x000fe200078e00ff */
[----:B------:R-:W-:-:S03]  /*7b50*/  ISETP.GT.U32.AND P5, PT, R4, R80, PT ;  /* 0x000000500400720c */ /* 0x000fc60003fa4070 */
[--C-:B------:R-:W-:Y:S01]  /*7b60*/  @!P3 IMAD.IADD R61, R61, 0x1, -R4.reuse ;  /* 0x000000013d3db824 */ /* 0x100fe200078e0a04 */
[----:B------:R-:W-:Y:S01]  /*7b70*/  ISETP.GT.U32.AND P3, PT, R4, R76, PT ;  /* 0x0000004c0400720c */ /* 0x000fe20003f64070 */
[----:B------:R-:W-:Y:S02]  /*7b80*/  IMAD.MOV R7, RZ, RZ, -R7 ;  /* 0x000000ffff077224 */ /* 0x000fe400078e0a07 */
[--C-:B------:R-:W-:Y:S01]  /*7b90*/  @!P2 IMAD.IADD R65, R65, 0x1, -R4.reuse ;  /* 0x000000014141a824 */ /* 0x100fe200078e0a04 */
[----:B------:R-:W-:Y:S01]  /*7ba0*/  ISETP.GE.AND P2, PT, R14, RZ, PT ;  /* 0x000000ff0e00720c */ /* 0x000fe20003f46270 */
[----:B------:R-:W-:Y:S01]  /*7bb0*/  IMAD R84, R4, R7, R11 ;  /* 0x0000000704547224 */ /* 0x000fe200078e020b */
[C---:B------:R-:W-:Y:S01]  /*7bc0*/  LOP3.LUT R14, R2.reuse, 0x5c, RZ, 0xfc, !PT ;  /* 0x0000005c020e7812 */ /* 0x040fe200078efcff */
[----:B------:R-:W-:Y:S01]  /*7bd0*/  @!P4 IMAD.MOV R65, RZ, RZ, -R65 ;  /* 0x000000ffff41c224 */ /* 0x000fe200078e0a41 */
[----:B------:R-:W-:Y:S01]  /*7be0*/  LOP3.LUT R11, R2, 0x5b, RZ, 0xfc, !PT ;  /* 0x0000005b020b7812 */ /* 0x000fe200078efcff */
[----:B------:R-:W-:Y:S01]  /*7bf0*/  @!P5 IMAD.IADD R80, R80, 0x1, -R4 ;  /* 0x000000015050d824 */ /* 0x000fe200078e0a04 */
[----:B------:R-:W-:Y:S01]  /*7c00*/  IABS R91, R14 ;  /* 0x0000000e005b7213 */ /* 0x000fe20000000000 */
[----:B------:R-:W-:Y:S01]  /*7c10*/  IMAD.HI.U32 R9, R0, R87, RZ ;  /* 0x0000005700097227 */ /* 0x000fe200078e00ff */
[----:B------:R-:W-:-:S02]  /*7c20*/  IABS R95, R11 ;  /* 0x0000000b005f7213 */ /* 0x000fc40000000000 */
[----:B------:R-:W-:Y:S01]  /*7c30*/  ISETP.GT.U32.AND P4, PT, R4, R80, PT ;  /* 0x000000500400720c */ /* 0x000fe20003f84070 */
[----:B------:R-:W-:-:S04]  /*7c40*/  IMAD.HI.U32 R7, R0, R91, RZ ;  /* 0x0000005b00077227 */ /* 0x000fc800078e00ff */
[--C-:B------:R-:W-:Y:S01]  /*7c50*/  @!P3 IMAD.IADD R76, R76, 0x1, -R4.reuse ;  /* 0x000000014c4cb824 */ /* 0x100fe200078e0a04 */
[----:B------:R-:W-:Y:S01]  /*7c60*/  ISETP.GE.AND P3, PT, R25, RZ, PT ;  /* 0x000000ff1900720c */ /* 0x000fe20003f66270 */
[----:B------:R-:W-:Y:S01]  /*7c70*/  IMAD.MOV R7, RZ, RZ, -R7 ;  /* 0x000000ffff077224 */ /* 0x000fe200078e0a07 */
[----:B------:R-:W-:Y:S01]  /*7c80*/  LOP3.LUT R25, R2, 0x52, RZ, 0xfc, !PT ;  /* 0x0000005202197812 */ /* 0x000fe200078efcff */
[----:B------:R-:W-:Y:S01]  /*7c90*/  IMAD.MOV R9, RZ, RZ, -R9 ;  /* 0x000000ffff097224 */ /* 0x000fe200078e0a09 */
[C---:B------:R-:W-:Y:S01]  /*7ca0*/  ISETP.GT.U32.AND P5, PT, R4.reuse, R76, PT ;  /* 0x0000004c0400720c */ /* 0x040fe20003fa4070 */
[----:B------:R-:W-:Y:S01]  /*7cb0*/  IMAD R91, R4, R7, R91 ;  /* 0x00000007045b7224 */ /* 0x000fe200078e025b */
[----:B------:R-:W-:Y:S01]  /*7cc0*/  IABS R131, R25 ;  /* 0x0000001900837213 */ /* 0x000fe20000000000 */
[--C-:B------:R-:W-:Y:S02]  /*7cd0*/  @!P4 IMAD.IADD R80, R80, 0x1, -R4.reuse ;  /* 0x000000015050c824 */ /* 0x100fe400078e0a04 */
[----:B------:R-:W-:Y:S01]  /*7ce0*/  @!P0 IMAD.IADD R72, R72, 0x1, -R4 ;  /* 0x0000000148488824 */ /* 0x000fe200078e0a04 */
[C---:B------:R-:W-:Y:S01]  /*7cf0*/  ISETP.GT.U32.AND P4, PT, R4.reuse, R91, PT ;  /* 0x0000005b0400720c */ /* 0x040fe20003f84070 */
[----:B------:R-:W-:Y:S01]  /*7d00*/  IMAD R87, R4, R9, R87 ;  /* 0x0000000904577224 */ /* 0x000fe200078e0257 */
[----:B------:R-:W-:Y:S01]  /*7d10*/  ISETP.GE.AND P0, PT, R21, RZ, PT ;  /* 0x000000ff1500720c */ /* 0x000fe20003f06270 */
[----:B------:R-:W-:Y:S01]  /*7d20*/  @!P2 IMAD.MOV R72, RZ, RZ, -R72 ;  /* 0x000000ffff48a224 */ /* 0x000fe200078e0a48 */
[----:B------:R-:W-:Y:S01]  /*7d30*/  LOP3.LUT R21, R2, 0x58, RZ, 0xfc, !PT ;  /* 0x0000005802157812 */ /* 0x000fe200078efcff */
[----:B------:R-:W-:Y:S01]  /*7d40*/  IMAD.HI.U32 R7, R0, R95, RZ ;  /* 0x0000005f00077227 */ /* 0x000fe200078e00ff */
[----:B------:R-:W-:-:S02]  /*7d50*/  ISETP.GT.U32.AND P2, PT, R4, R87, PT ;  /* 0x000000570400720c */ /* 0x000fc40003f44070 */
[----:B------:R-:W-:Y:S01]  /*7d60*/  IABS R107, R21 ;  /* 0x00000015006b7213 */ /* 0x000fe20000000000 */
[--C-:B------:R-:W-:Y:S01]  /*7d70*/  @!P5 IMAD.IADD R76, R76, 0x1, -R4.reuse ;  /* 0x000000014c4cd824 */ /* 0x100fe200078e0a04 */
[----:B------:R-:W-:Y:S01]  /*7d80*/  ISETP.GE.AND P5, PT, R17, RZ, PT ;  /* 0x000000ff1100720c */ /* 0x000fe20003fa6270 */
[----:B------:R-:W-:Y:S01]  /*7d90*/  @!P6 IMAD.MOV R61, RZ, RZ, -R61 ;  /* 0x000000ffff3de224 */ /* 0x000fe200078e0a3d */
[----:B------:R-:W-:Y:S01]  /*7da0*/  LOP3.LUT R17, R2, 0x5a, RZ, 0xfc, !PT ;  /* 0x0000005a02117812 */ /* 0x000fe200078efcff */
[----:B------:R-:W-:Y:S01]  /*7db0*/  @!P4 IMAD.IADD R91, R91, 0x1, -R4 ;  /* 0x000000015b5bc824 */ /* 0x000fe200078e0a04 */
[C---:B------:R-:W-:Y:S01]  /*7dc0*/  ISETP.GT.U32.AND P6, PT, R4.reuse, R84, PT ;  /* 0x000000540400720c */ /* 0x040fe20003fc4070 */
[----:B------:R-:W-:Y:S01]  /*7dd0*/  IMAD.MOV R9, RZ, RZ, -R7 ;  /* 0x000000ffff097224 */ /* 0x000fe200078e0a07 */
[----:B------:R-:W-:Y:S01]  /*7de0*/  IABS R99, R17 ;  /* 0x0000001100637213 */ /* 0x000fe20000000000 */
[----:B------:R-:W-:Y:S01]  /*7df0*/  @!P0 IMAD.MOV R76, RZ, RZ, -R76 ;  /* 0x000000ffff4c8224 */ /* 0x000fe200078e0a4c */
[----:B------:R-:W-:Y:S01]  /*7e00*/  ISETP.GT.U32.AND P4, PT, R4, R91, PT ;  /* 0x0000005b0400720c */ /* 0x000fe20003f84070 */
[----:B------:R-:W-:-:S02]  /*7e10*/  @!P2 IMAD.IADD R87, R87, 0x1, -R4 ;  /* 0x000000015757a824 */ /* 0x000fc400078e0a04 */
[----:B------:R-:W-:-:S03]  /*7e20*/  IMAD.HI.U32 R7, R0, R99, RZ ;  /* 0x0000006300077227 */ /* 0x000fc600078e00ff */
[----:B------:R-:W-:Y:S01]  /*7e30*/  ISETP.GT.U32.AND P0, PT, R4, R87, PT ;  /* 0x000000570400720c */ /* 0x000fe20003f04070 */
[----:B------:R-:W-:Y:S02]  /*7e40*/  IMAD.MOV R7, RZ, RZ, -R7 ;  /* 0x000000ffff077224 */ /* 0x000fe400078e0a07 */
[--C-:B------:R-:W-:Y:S01]  /*7e50*/  @!P6 IMAD.IADD R84, R84, 0x1, -R4.reuse ;  /* 0x000000015454e824 */ /* 0x100fe200078e0a04 */
[----:B------:R-:W-:Y:S01]  /*7e60*/  ISETP.GE.AND P6, PT, R14, RZ, PT ;  /* 0x000000ff0e00720c */ /* 0x000fe20003fc6270 */
[----:B------:R-:W-:Y:S01]  /*7e70*/  IMAD R99, R4, R7, R99 ;  /* 0x0000000704637224 */ /* 0x000fe200078e0263 */
[----:B------:R-:W-:Y:S01]  /*7e80*/  LOP3.LUT R14, R2, 0x59, RZ, 0xfc, !PT ;  /* 0x00000059020e7812 */ /* 0x000fe200078efcff */
[--C-:B------:R-:W-:Y:S01]  /*7e90*/  @!P4 IMAD.IADD R91, R91, 0x1, -R4.reuse ;  /* 0x000000015b5bc824 */ /* 0x100fe200078e0a04 */
[C---:B------:R-:W-:Y:S01]  /*7ea0*/  ISETP.GT.U32.AND P2, PT, R4.reuse, R84, PT ;  /* 0x000000540400720c */ /* 0x040fe20003f44070 */
[C---:B------:R-:W-:Y:S01]  /*7eb0*/  IMAD R95, R4.reuse, R9, R95 ;  /* 0x00000009045f7224 */ /* 0x040fe200078e025f */
[----:B------:R-:W-:Y:S01]  /*7ec0*/  ISETP.GT.U32.AND P4, PT, R4, R99, PT ;  /* 0x000000630400720c */ /* 0x000fe20003f84070 */
[----:B------:R-:W-:Y:S01]  /*7ed0*/  @!P1 IMAD.MOV R69, RZ, RZ, -R69 ;  /* 0x000000ffff459224 */ /* 0x000fe200078e0a45 */
[----:B------:R-:W-:Y:S01]  /*7ee0*/  IABS R103, R14 ;  /* 0x0000000e00677213 */ /* 0x000fe20000000000 */
[----:B------:R-:W-:Y:S01]  /*7ef0*/  @!P0 IMAD.IADD R87, R87, 0x1, -R4 ;  /* 0x0000000157578824 */ /* 0x000fe200078e0a04 */
[----:B------:R-:W-:Y:S01]  /*7f00*/  ISETP.GE.AND P0, PT, R11, RZ, PT ;  /* 0x000000ff0b00720c */ /* 0x000fe20003f06270 */
[----:B------:R-:W-:Y:S01]  /*7f10*/  IMAD.HI.U32 R9, R0, R107, RZ ;  /* 0x0000006b00097227 */ /* 0x000fe200078e00ff */
[----:B------:R-:W-:-:S02]  /*7f20*/  LOP3.LUT R11, R2, 0x57, RZ, 0xfc, !PT ;  /* 0x00000057020b7812 */ /* 0x000fc400078efcff */
[----:B------:R-:W-:Y:S01]  /*7f30*/  ISETP.GE.AND P1, PT, R29, RZ, PT ;  /* 0x000000ff1d00720c */ /* 0x000fe20003f26270 */
[----:B------:R-:W-:Y:S01]  /*7f40*/  IMAD.HI.U32 R7, R0, R103, RZ ;  /* 0x0000006700077227 */ /* 0x000fe200078e00ff */
[----:B------:R-:W-:Y:S02]  /*7f50*/  IABS R111, R11 ;  /* 0x0000000b006f7213 */ /* 0x000fe40000000000 */
[----:B------:R-:W-:Y:S01]  /*7f60*/  LOP3.LUT R29, R2, 0x41, RZ, 0xfc, !PT ;  /* 0x00000041021d7812 */ /* 0x000fe200078efcff */
[--C-:B------:R-:W-:Y:S02]  /*7f70*/  @!P4 IMAD.IADD R99, R99, 0x1, -R4.reuse ;  /* 0x000000016363c824 */ /* 0x100fe400078e0a04 */
[----:B------:R-:W-:Y:S01]  /*7f80*/  IMAD.MOV R7, RZ, RZ, -R7 ;  /* 0x000000ffff077224 */ /* 0x000fe200078e0a07 */
[----:B------:R-:W-:Y:S01]  /*7f90*/  IABS R195, R29 ;  /* 0x0000001d00c37213 */ /* 0x000fe20000000000 */
[----:B------:R-:W-:Y:S01]  /*7fa0*/  @!P2 IMAD.IADD R84, R84, 0x1, -R4 ;  /* 0x000000015454a824 */ /* 0x000fe200078e0a04 */
[C---:B------:R-:W-:Y:S01]  /*7fb0*/  ISETP.GT.U32.AND P2, PT, R4.reuse, R95, PT ;  /* 0x0000005f0400720c */ /* 0x040fe20003f44070 */
[C---:B------:R-:W-:Y:S01]  /*7fc0*/  IMAD R103, R4.reuse, R7, R103 ;  /* 0x0000000704677224 */ /* 0x040fe200078e0267 */
[----:B------:R-:W-:Y:S01]  /*7fd0*/  ISETP.GT.U32.AND P4, PT, R4, R99, PT ;  /* 0x000000630400720c */ /* 0x000fe20003f84070 */
[----:B------:R-:W-:-:S04]  /*7fe0*/  IMAD.HI.U32 R7, R0, R111, RZ ;  /* 0x0000006f00077227 */ /* 0x000fc800078e00ff */
[----:B------:R-:W-:Y:S02]  /*7ff0*/  IMAD.MOV R7, RZ, RZ, -R7 ;  /* 0x000000ffff077224 */ /* 0x000fe400078e0a07 */
[----:B------:R-:W-:Y:S02]  /*8000*/  IMAD.MOV R9, RZ, RZ, -R9 ;  /* 0x000000ffff097224 */ /* 0x000fe400078e0a09 */
[C---:B------:R-:W-:Y:S02]  /*8010*/  IMAD R111, R4.reuse, R7, R111 ;  /* 0x00000007046f7224 */ /* 0x040fe400078e026f */
[--C-:B------:R-:W-:Y:S01]  /*8020*/  @!P2 IMAD.IADD R95, R95, 0x1, -R4.reuse ;  /* 0x000000015f5fa824 */ /* 0x100fe200078e0a04 */
[----:B------:R-:W-:Y:S01]  /*8030*/  ISETP.GE.AND P2, PT, R17, RZ, PT ;  /* 0x000000ff1100720c */ /* 0x000fe20003f46270 */
[----:B------:R-:W-:Y:S01]  /*8040*/  @!P4 IMAD.IADD R99, R99, 0x1, -R4 ;  /* 0x000000016363c824 */ /* 0x000fe200078e0a04 */
[C---:B------:R-:W-:Y:S01]  /*8050*/  ISETP.GT.U32.AND P4, PT, R4.reuse, R111, PT ;  /* 0x0000006f0400720c */ /* 0x040fe20003f84070 */
[----:B------:R-:W-:Y:S01]  /*8060*/  IMAD R107, R4, R9, R107 ;  /* 0x00000009046b7224 */ /* 0x000fe200078e026b */
[----:B------:R-:W-:Y:S01]  /*8070*/  LOP3.LUT R17, R2, 0x56, RZ, 0xfc, !PT ;  /* 0x0000005602117812 */ /* 0x000fe200078efcff */
[----:B------:R-:W-:Y:S01]  /*8080*/  @!P1 IMAD.MOV R84, RZ, RZ, -R84 ;  /* 0x000000ffff549224 */ /* 0x000fe200078e0a54 */
[C---:B------:R-:W-:Y:S01]  /*8090*/  ISETP.GT.U32.AND P1, PT, R4.reuse, R103, PT ;  /* 0x000000670400720c */ /* 0x040fe20003f24070 */
[----:B------:R-:W-:Y:S01]  /*80a0*/  @!P6 IMAD.MOV R91, RZ, RZ, -R91 ;  /* 0x000000ffff5be224 */ /* 0x000fe200078e0a5b */
[----:B------:R-:W-:Y:S01]  /*80b0*/  IABS R115, R17 ;  /* 0x0000001100737213 */ /* 0x000fe20000000000 */
[----:B------:R-:W-:Y:S01]  /*80c0*/  @!P3 IMAD.MOV R80, RZ, RZ, -R80 ;  /* 0x000000ffff50b224 */ /* 0x000fe200078e0a50 */
[C---:B------:R-:W-:Y:S01]  /*80d0*/  ISETP.GT.U32.AND P6, PT, R4.reuse, R107, PT ;  /* 0x0000006b0400720c */ /* 0x040fe20003fc4070 */
[----:B------:R-:W-:Y:S01]  /*80e0*/  @!P5 IMAD.MOV R87, RZ, RZ, -R87 ;  /* 0x000000ffff57d224 */ /* 0x000fe200078e0a57 */
[----:B------:R-:W-:Y:S01]  /*80f0*/  ISETP.GT.U32.AND P3, PT, R4, R95, PT ;  /* 0x0000005f0400720c */ /* 0x000fe20003f64070 */
[----:B------:R-:W-:Y:S01]  /*8100*/  IMAD.HI.U32 R7, R0, R115, RZ ;  /* 0x0000007300077227 */ /* 0x000fe200078e00ff */
[----:B------:R-:W-:-:S02]  /*8110*/  ISETP.GE.AND P5, PT, R14, RZ, PT ;  /* 0x000000ff0e00720c */ /* 0x000fc40003fa6270 */
[----:B------:R-:W-:Y:S01]  /*8120*/  LOP3.LUT R14, R2, 0x55, RZ, 0xfc, !PT ;  /* 0x00000055020e7812 */ /* 0x000fe200078efcff */
[--C-:B------:R-:W-:Y:S02]  /*8130*/  @!P4 IMAD.IADD R111, R111, 0x1, -R4.reuse ;  /* 0x000000016f6fc824 */ /* 0x100fe400078e0a04 */
[--C-:B------:R-:W-:Y:S01]  /*8140*/  @!P1 IMAD.IADD R103, R103, 0x1, -R4.reuse ;  /* 0x0000000167679824 */ /* 0x100fe200078e0a04 */
[----:B------:R-:W-:Y:S01]  /*8150*/  IABS R9, R14 ;  /* 0x0000000e00097213 */ /* 0x000fe20000000000 */
[----:B------:R-:W-:Y:S01]  /*8160*/  IMAD.MOV R7, RZ, RZ, -R7 ;  /* 0x000000ffff077224 */ /* 0x000fe200078e0a07 */
[C---:B------:R-:W-:Y:S01]  /*8170*/  ISETP.GT.U32.AND P4, PT, R4.reuse, R111, PT ;  /* 0x0000006f0400720c */ /* 0x040fe20003f84070 */
[----:B------:R-:W-:Y:S01]  /*8180*/  @!P6 IMAD.IADD R107, R107, 0x1, -R4 ;  /* 0x000000016b6be824 */ /* 0x000fe200078e0a04 */
[C---:B------:R-:W-:Y:S01]  /*8190*/  ISETP.GT.U32.AND P6, PT, R4.reuse, R103, PT ;  /* 0x000000670400720c */ /* 0x040fe20003fc4070 */
[----:B------:R-:W-:Y:S01]  /*81a0*/  IMAD R115, R4, R7, R115 ;  /* 0x0000000704737224 */ /* 0x000fe200078e0273 */
[----:B------:R-:W-:Y:S01]  /*81b0*/  ISETP.GE.AND P1, PT, R11, RZ, PT ;  /* 0x000000ff0b00720c */ /* 0x000fe20003f26270 */
[----:B------:R-:W-:-:S04]  /*81c0*/  IMAD.HI.U32 R7, R0, R9, RZ ;  /* 0x0000000900077227 */ /* 0x000fc800078e00ff */
[--C-:B------:R-:W-:Y:S01]  /*81d0*/  @!P3 IMAD.IADD R95, R95, 0x1, -R4.reuse ;  /* 0x000000015f5fb824 */ /* 0x100fe200078e0a04 */
[----:B------:R-:W-:Y:S01]  /*81e0*/  ISETP.GE.AND P3, PT, R21, RZ, PT ;  /* 0x000000ff1500720c */ /* 0x000fe20003f66270 */
[----:B------:R-:W-:Y:S01]  /*81f0*/  IMAD.MOV R7, RZ, RZ, -R7 ;  /* 0x000000ffff077224 */ /* 0x000fe200078e0a07 */
[----:B------:R-:W-:Y:S01]  /*8200*/  LOP3.LUT R21, R2, 0x54, RZ, 0xfc, !PT ;  /* 0x0000005402157812 */ /* 0x000fe200078efcff */
[----:B------:R-:W-:Y:S01]  /*8210*/  @!P0 IMAD.MOV R95, RZ, RZ, -R95 ;  /* 0x000000ffff5f8224 */ /* 0x000fe200078e0a5f */
[C---:B------:R-:W-:Y:S01]  /*8220*/  ISETP.GT.U32.AND P0, PT, R4.reuse, R107, PT ;  /* 0x0000006b0400720c */ /* 0x040fe20003f04070 */
[C---:B------:R-:W-:Y:S01]  /*8230*/  IMAD R118, R4.reuse, R7, R9 ;  /* 0x0000000704767224 */ /* 0x040fe200078e0209 */
[----:B------:R-:W-:Y:S01]  /*8240*/  IABS R11, R21 ;  /* 0x00000015000b7213 */ /* 0x000fe20000000000 */
[--C-:B------:R-:W-:Y:S02]  /*8250*/  @!P4 IMAD.IADD R111, R111, 0x1, -R4.reuse ;  /* 0x000000016f6fc824 */ /* 0x100fe400078e0a04 */
[----:B------:R-:W-:Y:S01]  /*8260*/  @!P6 IMAD.IADD R103, R103, 0x1, -R4 ;  /* 0x000000016767e824 */ /* 0x000fe200078e0a04 */
[----:B------:R-:W-:Y:S01]  /*8270*/  ISETP.GT.U32.AND P4, PT, R4, R118, PT ;  /* 0x000000760400720c */ /* 0x000fe20003f84070 */
[----:B------:R-:W-:Y:S01]  /*8280*/  IMAD.HI.U32 R7, R0, R11, RZ ;  /* 0x0000000b00077227 */ /* 0x000fe200078e00ff */
[----:B------:R-:W-:-:S03]  /*8290*/  ISETP.GT.U32.AND P6, PT, R4, R115, PT ;  /* 0x000000730400720c */ /* 0x000fc60003fc4070 */
[----:B------:R-:W-:Y:S01]  /*82a0*/  @!P2 IMAD.MOV R99, RZ, RZ, -R99 ;  /* 0x000000ffff63a224 */ /* 0x000fe200078e0a63 */
[----:B------:R-:W-:Y:S01]  /*82b0*/  ISETP.GE.AND P2, PT, R17, RZ, PT ;  /* 0x000000ff1100720c */ /* 0x000fe20003f46270 */
[--C-:B------:R-:W-:Y:S01]  /*82c0*/  @!P0 IMAD.IADD R107, R107, 0x1, -R4.reuse ;  /* 0x000000016b6b8824 */ /* 0x100fe200078e0a04 */
[----:B------:R-:W-:Y:S01]  /*82d0*/  ISETP.GE.AND P0, PT, R14, RZ, PT ;  /* 0x000000ff0e00720c */ /* 0x000fe20003f06270 */
[----:B------:R-:W-:Y:S01]  /*82e0*/  IMAD.MOV R7, RZ, RZ, -R7 ;  /* 0x000000ffff077224 */ /* 0x000fe200078e0a07 */
[----:B------:R-:W-:Y:S01]  /*82f0*/  LOP3.LUT R14, R2, 0x53, RZ, 0xfc, !PT ;  /* 0x00000053020e7812 */ /* 0x000fe200078efcff */
[----:B------:R-:W-:Y:S02]  /*8300*/  @!P5 IMAD.MOV R103, RZ, RZ, -R103 ;  /* 0x000000ffff67d224 */ /* 0x000fe400078e0a67 */
[--C-:B------:R-:W-:Y:S01]  /*8310*/  @!P4 IMAD.IADD R118, R118, 0x1, -R4.reuse ;  /* 0x000000017676c824 */ /* 0x100fe200078e0a04 */
[----:B------:R-:W-:Y:S01]  /*8320*/  IABS R17, R14 ;  /* 0x0000000e00117213 */ /* 0x000fe20000000000 */
[----:B------:R-:W-:Y:S01]  /*8330*/  @!P6 IMAD.IADD R115, R115, 0x1, -R4 ;  /* 0x000000017373e824 */ /* 0x000fe200078e0a04 */
[----:B------:R-:W-:Y:S01]  /*8340*/  ISETP.GE.AND P6, PT, R21, RZ, PT ;  /* 0x000000ff1500720c */ /* 0x000fe20003fc6270 */
[C---:B------:R-:W-:Y:S01]  /*8350*/  IMAD R122, R4.reuse, R7, R11 ;  /* 0x00000007047a7224 */ /* 0x040fe200078e020b */
[----:B------:R-:W-:Y:S01]  /*8360*/  ISETP.GT.U32.AND P4, PT, R4, R118, PT ;  /* 0x000000760400720c */ /* 0x000fe20003f84070 */
[----:B------:R-:W-:Y:S01]  /*8370*/  IMAD.HI.U32 R7, R0, R17, RZ ;  /* 0x0000001100077227 */ /* 0x000fe200078e00ff */
[----:B------:R-:W-:-:S02]  /*8380*/  ISETP.GT.U32.AND P5, PT, R4, R115, PT ;  /* 0x000000730400720c */ /* 0x000fc40003fa4070 */
[C---:B------:R-:W-:Y:S01]  /*8390*/  LOP3.LUT R11, R2.reuse, 0x51, RZ, 0xfc, !PT ;  /* 0x00000051020b7812 */ /* 0x040fe200078efcff */
[----:B------:R-:W-:Y:S01]  /*83a0*/  IMAD.MOV R7, RZ, RZ, -R7 ;  /* 0x000000ffff077224 */ /* 0x000fe200078e0a07 */
[----:B------:R-:W-:Y:S01]  /*83b0*/  LOP3.LUT R21, R2, 0x4c, RZ, 0xfc, !PT ;  /* 0x0000004c02157812 */ /* 0x000fe200078efcff */
[----:B------:R-:W-:Y:S01]  /*83c0*/  IMAD.HI.U32 R9, R0, R131, RZ ;  /* 0x0000008300097227 */ /* 0x000fe200078e00ff */
[----:B------:R-:W-:Y:S02]  /*83d0*/  IABS R135, R11 ;  /* 0x0000000b00877213 */ /* 0x000fe40000000000 */
[----:B------:R-:W-:Y:S01]  /*83e0*/  IABS R155, R21 ;  /* 0x00000015009b7213 */ /* 0x000fe20000000000 */
[----:B------:R-:W-:Y:S01]  /*83f0*/  @!P3 IMAD.MOV R107, RZ, RZ, -R107 ;  /* 0x000000ffff6bb224 */ /* 0x000fe200078e0a6b */
[C---:B------:R-:W-:Y:S01]  /*8400*/  ISETP.GT.U32.AND P3, PT, R4.reuse, R122, PT ;  /* 0x0000007a0400720c */ /* 0x040fe20003f64070 */
[----:B------:R-:W-:Y:S02]  /*8410*/  IMAD R126, R4, R7, R17 ;  /* 0x00000007047e7224 */ /* 0x000fe400078e0211 */
[----:B------:R-:W-:-:S02]  /*8420*/  IMAD.MOV R9, RZ, RZ, -R9 ;  /* 0x000000ffff097224 */ /* 0x000fc400078e0a09 */
[--C-:B------:R-:W-:Y:S01]  /*8430*/  @!P4 IMAD.IADD R118, R118, 0x1, -R4.reuse ;  /* 0x000000017676c824 */ /* 0x100fe200078e0a04 */
[C---:B------:R-:W-:Y:S01]  /*8440*/  ISETP.GT.U32.AND P4, PT, R4.reuse, R126, PT ;  /* 0x0000007e0400720c */ /* 0x040fe20003f84070 */
[--C-:B------:R-:W-:Y:S01]  /*8450*/  @!P5 IMAD.IADD R115, R115, 0x1, -R4.reuse ;  /* 0x000000017373d824 */ /* 0x100fe200078e0a04 */
        /* <DEDUP_REMOVED lines=14> */
[----:B------:R-:W-:Y:S01]  /*8540*/  @!P0 IMAD.MOV R118, RZ, RZ, -R118 ;  /* 0x000000ffff768224 */ /* 0x000fe200078e0a76 */
[----:B------:R-:W-:Y:S01]  /*8550*/  ISETP.GE.AND P0, PT, R11, RZ, PT ;  /* 0x000000ff0b00720c */ /* 0x000fe20003f06270 */
[----:B------:R-:W-:Y:S01]  /*8560*/  IMAD.MOV R11, RZ, RZ, -R7 ;  /* 0x000000ffff0b7224 */ /* 0x000fe200078e0a07 */
[C---:B------:R-:W-:Y:S01]  /*8570*/  ISETP.GT.U32.AND P4, PT, R4.reuse, R126, PT ;  /* 0x0000007e0400720c */ /* 0x040fe20003f84070 */
[--C-:B------:R-:W-:Y:S01]  /*8580*/  @!P2 IMAD.IADD R131, R131, 0x1, -R4.reuse ;  /* 0x000000018383a824 */ /* 0x100fe200078e0a04 */
[----:B------:R-:W-:Y:S01]  /*8590*/  IABS R143, R14 ;  /* 0x0000000e008f7213 */ /* 0x000fe20000000000 */
[----:B------:R-:W-:Y:S01]  /*85a0*/  IMAD R135, R4, R11, R135 ;  /* 0x0000000b04877224 */ /* 0x000fe200078e0287 */
[----:B------:R-:W-:Y:S01]  /*85b0*/  IABS R17, R25 ;  /* 0x0000001900117213 */ /* 0x000fe20000000000 */
[----:B------:R-:W-:Y:S01]  /*85c0*/  @!P3 IMAD.IADD R122, R122, 0x1, -R4 ;  /* 0x000000017a7ab824 */ /* 0x000fe200078e0a04 */
[----:B------:R-:W-:Y:S01]  /*85d0*/  ISETP.GT.U32.AND P2, PT, R4, R131, PT ;  /* 0x000000830400720c */ /* 0x000fe20003f44070 */
[----:B------:R-:W-:Y:S01]  /*85e0*/  IMAD.HI.U32 R7, R0, R139, RZ ;  /* 0x0000008b00077227 */ /* 0x000fe200078e00ff */
[----:B------:R-:W-:-:S03]  /*85f0*/  ISETP.GE.AND P3, PT, R9, RZ, PT ;  /* 0x000000ff0900720c */ /* 0x000fc60003f66270 */
[----:B------:R-:W-:-:S04]  /*8600*/  IMAD.HI.U32 R9, R0, R143, RZ ;  /* 0x0000008f00097227 */ /* 0x000fc800078e00ff */
[--C-:B------:R-:W-:Y:S01]  /*8610*/  @!P4 IMAD.IADD R126, R126, 0x1, -R4.reuse ;  /* 0x000000017e7ec824 */ /* 0x100fe200078e0a04 */
[C---:B------:R-:W-:Y:S01]  /*8620*/  ISETP.GT.U32.AND P4, PT, R4.reuse, R135, PT ;  /* 0x000000870400720c */ /* 0x040fe20003f84070 */
[----:B------:R-:W-:Y:S02]  /*8630*/  IMAD.MOV R9, RZ, RZ, -R9 ;  /* 0x000000ffff097224 */ /* 0x000fe400078e0a09 */
[----:B------:R-:W-:Y:S02]  /*8640*/  @!P2 IMAD.IADD R131, R131, 0x1, -R4 ;  /* 0x000000018383a824 */ /* 0x000fe400078e0a04 */
[C---:B------:R-:W-:Y:S02]  /*8650*/  IMAD R143, R4.reuse, R9, R143 ;  /* 0x00000009048f7224 */ /* 0x040fe400078e028f */
[----:B------:R-:W-:Y:S02]  /*8660*/  @!P5 IMAD.MOV R131, RZ, RZ, -R131 ;  /* 0x000000ffff83d224 */ /* 0x000fe400078e0a83 */
[----:B------:R-:W-:Y:S01]  /*8670*/  @!P6 IMAD.MOV R122, RZ, RZ, -R122 ;  /* 0x000000ffff7ae224 */ /* 0x000fe200078e0a7a */
[----:B------:R-:W-:Y:S01]  /*8680*/  ISETP.GT.U32.AND P5, PT, R4, R143, PT ;  /* 0x0000008f0400720c */ /* 0x000fe20003fa4070 */
[----:B------:R-:W-:Y:S01]  /*8690*/  IMAD.MOV R7, RZ, RZ, -R7 ;  /* 0x000000ffff077224 */ /* 0x000fe200078e0a07 */
[----:B------:R-:W-:Y:S01]  /*86a0*/  ISETP.GE.AND P6, PT, R14, RZ, PT ;  /* 0x000000ff0e00720c */ /* 0x000fe20003fc6270 */
[----:B------:R-:W-:Y:S01]  /*86b0*/  @!P4 IMAD.IADD R135, R135, 0x1, -R4 ;  /* 0x000000018787c824 */ /* 0x000fe200078e0a04 */
[----:B------:R-:W-:Y:S01]  /*86c0*/  LOP3.LUT R14, R2, 0x4d, RZ, 0xfc, !PT ;  /* 0x0000004d020e7812 */ /* 0x000fe200078efcff */
[----:B------:R-:W-:Y:S01]  /*86d0*/  IMAD R139, R4, R7, R139 ;  /* 0x00000007048b7224 */ /* 0x000fe200078e028b */
[----:B------:R-:W-:Y:S01]  /*86e0*/  LOP3.LUT R7, R2, 0x4e, RZ, 0xfc, !PT ;  /* 0x0000004e02077812 */ /* 0x000fe200078efcff */
[----:B------:R-:W-:Y:S01]  /*86f0*/  @!P1 IMAD.MOV R126, RZ, RZ, -R126 ;  /* 0x000000ffff7e9224 */ /* 0x000fe200078e0a7e */
[----:B------:R-:W-:-:S02]  /*8700*/  IABS R151, R14 ;  /* 0x0000000e00977213 */ /* 0x000fc40000000000 */
[C---:B------:R-:W-:Y:S02]  /*8710*/  ISETP.GT.U32.AND P4, PT, R4.reuse, R135, PT ;  /* 0x000000870400720c */ /* 0x040fe40003f84070 */
[----:B------:R-:W-:Y:S01]  /*8720*/  ISETP.GT.U32.AND P1, PT, R4, R139, PT ;  /* 0x0000008b0400720c */ /* 0x000fe20003f24070 */
[----:B------:R-:W-:Y:S01]  /*8730*/  @!P5 IMAD.IADD R143, R143, 0x1, -R4 ;  /* 0x000000018f8fd824 */ /* 0x000fe200078e0a04 */
[----:B------:R-:W-:Y:S01]  /*8740*/  IABS R147, R7 ;  /* 0x0000000700937213 */ /* 0x000fe20000000000 */
[----:B------:R-:W-:Y:S01]  /*8750*/  IMAD.HI.U32 R9, R0, R151, RZ ;  /* 0x0000009700097227 */ /* 0x000fe200078e00ff */
[----:B------:R-:W-:Y:S02]  /*8760*/  ISETP.GE.AND P2, PT, R7, RZ, PT ;  /* 0x000000ff0700720c */ /* 0x000fe40003f46270 */
[----:B------:R-:W-:Y:S01]  /*8770*/  ISETP.GT.U32.AND P5, PT, R4, R143, PT ;  /* 0x0000008f0400720c */ /* 0x000fe20003fa4070 */
[----:B------:R-:W-:Y:S02]  /*8780*/  IMAD.MOV R9, RZ, RZ, -R9 ;  /* 0x000000ffff097224 */ /* 0x000fe400078e0a09 */
[----:B------:R-:W-:-:S04]  /*8790*/  IMAD.HI.U32 R7, R0, R147, RZ ;  /* 0x0000009300077227 */ /* 0x000fc800078e00ff */
        /* <DEDUP_REMOVED lines=9> */
[--C-:B------:R-:W-:Y:S02]  /*8830*/  @!P1 IMAD.IADD R139, R139, 0x1, -R4.reuse ;  /* 0x000000018b8b9824 */ /* 0x100fe400078e0a04 */
[----:B------:R-:W-:Y:S01]  /*8840*/  IMAD R158, R4, R9, R17 ;  /* 0x00000009049e7224 */ /* 0x000fe200078e0211 */
[----:B------:R-:W-:Y:S01]  /*8850*/  LOP3.LUT R17, R2, 0x48, RZ, 0xfc, !PT ;  /* 0x0000004802117812 */ /* 0x000fe200078efcff */
[----:B------:R-:W-:Y:S01]  /*8860*/  @!P5 IMAD.IADD R143, R143, 0x1, -R4 ;  /* 0x000000018f8fd824 */ /* 0x000fe200078e0a04 */
[C---:B------:R-:W-:Y:S01]  /*8870*/  ISETP.GT.U32.AND P1, PT, R4.reuse, R139, PT ;  /* 0x0000008b0400720c */ /* 0x040fe20003f24070 */
[----:B------:R-:W-:Y:S01]  /*8880*/  IMAD.MOV R11, RZ, RZ, -R7 ;  /* 0x000000ffff0b7224 */ /* 0x000fe200078e0a07 */
[----:B------:R-:W-:Y:S01]  /*8890*/  IABS R169, R17 ;  /* 0x0000001100a97213 */ /* 0x000fe20000000000 */
[----:B------:R-:W-:Y:S01]  /*88a0*/  @!P6 IMAD.MOV R143, RZ, RZ, -R143 ;  /* 0x000000ffff8fe224 */ /* 0x000fe200078e0a8f */
[C---:B------:R-:W-:Y:S01]  /*88b0*/  ISETP.GT.U32.AND P6, PT, R4.reuse, R158, PT ;  /* 0x0000009e0400720c */ /* 0x040fe20003fc4070 */
[----:B------:R-:W-:Y:S01]  /*88c0*/  IMAD R147, R4, R11, R147 ;  /* 0x0000000b04937224 */ /* 0x000fe200078e0293 */
[----:B------:R-:W-:Y:S01]  /*88d0*/  LOP3.LUT R11, R2, 0x4a, RZ, 0xfc, !PT ;  /* 0x0000004a020b7812 */ /* 0x000fe200078efcff */
[----:B------:R-:W-:-:S03]  /*88e0*/  IMAD.HI.U32 R7, R0, R155, RZ ;  /* 0x0000009b00077227 */ /* 0x000fc600078e00ff */
[----:B------:R-:W-:Y:S01]  /*88f0*/  IABS R9, R11 ;  /* 0x0000000b00097213 */ /* 0x000fe20000000000 */
[--C-:B------:R-:W-:Y:S02]  /*8900*/  @!P0 IMAD.IADD R151, R151, 0x1, -R4.reuse ;  /* 0x0000000197978824 */ /* 0x100fe400078e0a04 */
[----:B------:R-:W-:Y:S02]  /*8910*/  IMAD.MOV R7, RZ, RZ, -R7 ;  /* 0x000000ffff077224 */ /* 0x000fe400078e0a07 */
[----:B------:R-:W-:Y:S01]  /*8920*/  @!P1 IMAD.IADD R139, R139, 0x1, -R4 ;  /* 0x000000018b8b9824 */ /* 0x000fe200078e0a04 */
[C---:B------:R-:W-:Y:S01]  /*8930*/  ISETP.GT.U32.AND P0, PT, R4.reuse, R151, PT ;  /* 0x000000970400720c */ /* 0x040fe20003f04070 */
[C---:B------:R-:W-:Y:S01]  /*8940*/  IMAD R155, R4.reuse, R7, R155 ;  /* 0x00000007049b7224 */ /* 0x040fe200078e029b */
[----:B------:R-:W-:Y:S01]  /*8950*/  ISETP.GT.U32.AND P1, PT, R4, R147, PT ;  /* 0x000000930400720c */ /* 0x000fe20003f24070 */
[----:B------:R-:W-:-:S03]  /*8960*/  IMAD.HI.U32 R7, R0, R9, RZ ;  /* 0x0000000900077227 */ /* 0x000fc600078e00ff */
[----:B------:R-:W-:Y:S01]  /*8970*/  ISETP.GT.U32.AND P5, PT, R4, R155, PT ;  /* 0x0000009b0400720c */ /* 0x000fe20003fa4070 */
[----:B------:R-:W-:Y:S02]  /*8980*/  @!P6 IMAD.IADD R158, R158, 0x1, -R4 ;  /* 0x000000019e9ee824 */ /* 0x000fe400078e0a04 */
[----:B------:R-:W-:Y:S02]  /*8990*/  IMAD.MOV R7, RZ, RZ, -R7 ;  /* 0x000000ffff077224 */ /* 0x000fe400078e0a07 */
[----:B------:R-:W-:Y:S01]  /*89a0*/  @!P3 IMAD.MOV R139, RZ, RZ, -R139 ;  /* 0x000000ffff8bb224 */ /* 0x000fe200078e0a8b */
[C---:B------:R-:W-:Y:S01]  /*89b0*/  ISETP.GT.U32.AND P6, PT, R4.reuse, R158, PT ;  /* 0x0000009e0400720c */ /* 0x040fe20003fc4070 */
[----:B------:R-:W-:Y:S01]  /*89c0*/  IMAD R162, R4, R7, R9 ;  /* 0x0000000704a27224 */ /* 0x000fe200078e0209 */
[----:B------:R-:W-:Y:S01]  /*89d0*/  ISETP.GE.AND P3, PT, R21, RZ, PT ;  /* 0x000000ff1500720c */ /* 0x000fe20003f66270 */
[----:B------:R-:W-:Y:S01]  /*89e0*/  IMAD.HI.U32 R7, R0, R165, RZ ;  /* 0x000000a500077227 */ /* 0x000fe200078e00ff */
[----:B------:R-:W-:-:S03]  /*89f0*/  LOP3.LUT R21, R2, 0x44, RZ, 0xfc, !PT ;  /* 0x0000004402157812 */ /* 0x000fc600078efcff */
[--C-:B------:R-:W-:Y:S01]  /*8a00*/  @!P0 IMAD.IADD R151, R151, 0x1, -R4.reuse ;  /* 0x0000000197978824 */ /* 0x100fe200078e0a04 */
[C---:B------:R-:W-:Y:S01]  /*8a10*/  ISETP.GT.U32.AND P0, PT, R4.reuse, R162, PT ;  /* 0x000000a20400720c */ /* 0x040fe20003f04070 */
[----:B------:R-:W-:Y:S02]  /*8a20*/  IMAD.MOV R7, RZ, RZ, -R7 ;  /* 0x000000ffff077224 */ /* 0x000fe400078e0a07 */
[--C-:B------:R-:W-:Y:S02]  /*8a30*/  @!P1 IMAD.IADD R147, R147, 0x1, -R4.reuse ;  /* 0x0000000193939824 */ /* 0x100fe400078e0a04 */
[--C-:B------:R-:W-:Y:S02]  /*8a40*/  @!P5 IMAD.IADD R155, R155, 0x1, -R4.reuse ;  /* 0x000000019b9bd824 */ /* 0x100fe400078e0a04 */
[C---:B------:R-:W-:Y:S01]  /*8a50*/  IMAD R165, R4.reuse, R7, R165 ;  /* 0x0000000704a57224 */ /* 0x040fe200078e02a5 */
[----:B------:R-:W-:Y:S01]  /*8a60*/  ISETP.GT.U32.AND P1, PT, R4, R147, PT ;  /* 0x000000930400720c */ /* 0x000fe20003f24070 */
[----:B------:R-:W-:Y:S01]  /*8a70*/  @!P6 IMAD.IADD R158, R158, 0x1, -R4 ;  /* 0x000000019e9ee824 */ /* 0x000fe200078e0a04 */
[----:B------:R-:W-:Y:S01]  /*8a80*/  ISETP.GT.U32.AND P5, PT, R4, R155, PT ;  /* 0x0000009b0400720c */ /* 0x000fe20003fa4070 */
[----:B------:R-:W-:Y:S01]  /*8a90*/  IMAD.HI.U32 R9, R0, R169, RZ ;  /* 0x000000a900097227 */ /* 0x000fe200078e00ff */
[----:B------:R-:W-:-:S02]  /*8aa0*/  ISETP.GT.U32.AND P6, PT, R4, R165, PT ;  /* 0x000000a50400720c */ /* 0x000fc40003fc4070 */
[----:B------:R-:W-:Y:S01]  /*8ab0*/  LOP3.LUT R7, R2, 0x47, RZ, 0xfc, !PT ;  /* 0x0000004702077812 */ /* 0x000fe200078efcff */
[--C-:B------:R-:W-:Y:S02]  /*8ac0*/  @!P0 IMAD.IADD R162, R162, 0x1, -R4.reuse ;  /* 0x00000001a2a28824 */ /* 0x100fe400078e0a04 */
[----:B------:R-:W-:Y:S01]  /*8ad0*/  IMAD.MOV R9, RZ, RZ, -R9 ;  /* 0x000000ffff097224 */ /* 0x000fe200078e0a09 */
[----:B------:R-:W-:Y:S01]  /*8ae0*/  IABS R173, R7 ;  /* 0x0000000700ad7213 */ /* 0x000fe20000000000 */
[----:B------:R-:W-:Y:S01]  /*8af0*/  @!P4 IMAD.MOV R151, RZ, RZ, -R151 ;  /* 0x000000ffff97c224 */ /* 0x000fe200078e0a97 */
[----:B------:R-:W-:Y:S01]  /*8b00*/  ISETP.GT.U32.AND P0, PT, R4, R162, PT ;  /* 0x000000a20400720c */ /* 0x000fe20003f04070 */
[--C-:B------:R-:W-:Y:S01]  /*8b10*/  @!P1 IMAD.IADD R147, R147, 0x1, -R4.reuse ;  /* 0x0000000193939824 */ /* 0x100fe200078e0a04 */
[----:B------:R-:W-:Y:S01]  /*8b20*/  ISETP.GE.AND P1, PT, R25, RZ, PT ;  /* 0x000000ff1900720c */ /* 0x000fe20003f26270 */
[--C-:B------:R-:W-:Y:S01]  /*8b30*/  @!P5 IMAD.IADD R155, R155, 0x1, -R4.reuse ;  /* 0x000000019b9bd824 */ /* 0x100fe200078e0a04 */
[----:B------:R-:W-:Y:S01]  /*8b40*/  ISETP.GE.AND P4, PT, R14, RZ, PT ;  /* 0x000000ff0e00720c */ /* 0x000fe20003f86270 */
[----:B------:R-:W-:Y:S01]  /*8b50*/  @!P6 IMAD.IADD R165, R165, 0x1, -R4 ;  /* 0x00000001a5a5e824 */ /* 0x000fe200078e0a04 */
[----:B------:R-:W-:Y:S01]  /*8b60*/  LOP3.LUT R14, R2, 0x45, RZ, 0xfc, !PT ;  /* 0x00000045020e7812 */ /* 0x000fe200078efcff */
[----:B------:R-:W-:Y:S01]  /*8b70*/  IMAD R169, R4, R9, R169 ;  /* 0x0000000904a97224 */ /* 0x000fe200078e02a9 */
[----:B------:R-:W-:Y:S01]  /*8b80*/  LOP3.LUT R9, R2, 0x46, RZ, 0xfc, !PT ;  /* 0x0000004602097812 */ /* 0x000fe200078efcff */
[----:B------:R-:W-:Y:S01]  /*8b90*/  @!P3 IMAD.MOV R155, RZ, RZ, -R155 ;  /* 0x000000ffff9bb224 */ /* 0x000fe200078e0a9b */
[----:B------:R-:W-:Y:S01]  /*8ba0*/  ISETP.GE.AND P3, PT, R7, RZ, PT ;  /* 0x000000ff0700720c */ /* 0x000fe20003f66270 */
[----:B------:R-:W-:Y:S01]  /*8bb0*/  IMAD.HI.U32 R7, R0, R173, RZ ;  /* 0x000000ad00077227 */ /* 0x000fe200078e00ff */
[----:B------:R-:W-:-:S02]  /*8bc0*/  ISETP.GT.U32.AND P6, PT, R4, R165, PT ;  /* 0x000000a50400720c */ /* 0x000fc40003fc4070 */
[----:B------:R-:W-:Y:S01]  /*8bd0*/  IABS R177, R9 ;  /* 0x0000000900b17213 */ /* 0x000fe20000000000 */
[----:B------:R-:W-:Y:S01]  /*8be0*/  @!P0 IMAD.IADD R162, R162, 0x1, -R4 ;  /* 0x00000001a2a28824 */ /* 0x000fe200078e0a04 */
[----:B------:R-:W-:Y:S01]  /*8bf0*/  ISETP.GT.U32.AND P0, PT, R4, R169, PT ;  /* 0x000000a90400720c */ /* 0x000fe20003f04070 */
[----:B------:R-:W-:Y:S01]  /*8c00*/  IMAD.MOV R7, RZ, RZ, -R7 ;  /* 0x000000ffff077224 */ /* 0x000fe200078e0a07 */
[----:B------:R-:W-:Y:S01]  /*8c10*/  ISETP.GE.AND P5, PT, R17, RZ, PT ;  /* 0x000000ff1100720c */ /* 0x000fe20003fa6270 */
[----:B------:R-:W-:Y:S01]  /*8c20*/  @!P2 IMAD.MOV R147, RZ, RZ, -R147 ;  /* 0x000000ffff93a224 */ /* 0x000fe200078e0a93 */
[----:B------:R-:W-:Y:S01]  /*8c30*/  ISETP.GE.AND P2, PT, R11, RZ, PT ;  /* 0x000000ff0b00720c */ /* 0x000fe20003f46270 */
[----:B------:R-:W-:Y:S01]  /*8c40*/  @!P1 IMAD.MOV R158, RZ, RZ, -R158 ;  /* 0x000000ffff9e9224 */ /* 0x000fe200078e0a9e */
[----:B------:R-:W-:Y:S01]  /*8c50*/  ISETP.GE.AND P1, PT, R9, RZ, PT ;  /* 0x000000ff0900720c */ /* 0x000fe20003f26270 */
[----:B------:R-:W-:Y:S01]  /*8c60*/  IMAD.HI.U32 R9, R0, R177, RZ ;  /* 0x000000b100097227 */ /* 0x000fe200078e00ff */
[----:B------:R-:W-:-:S02]  /*8c70*/  IABS R11, R14 ;  /* 0x0000000e000b7213 */ /* 0x000fc40000000000 */
[----:B------:R-:W-:Y:S01]  /*8c80*/  IABS R17, R21 ;  /* 0x0000001500117213 */ /* 0x000fe20000000000 */
[----:B------:R-:W-:Y:S01]  /*8c90*/  IMAD R173, R4, R7, R173 ;  /* 0x0000000704ad7224 */ /* 0x000fe200078e02ad */
[----:B------:R-:W-:Y:S01]  /*8ca0*/  LOP3.LUT R25, R2, 0x42, RZ, 0xfc, !PT ;  /* 0x0000004202197812 */ /* 0x000fe200078efcff */
[----:B------:R-:W-:Y:S02]  /*8cb0*/  IMAD.MOV R9, RZ, RZ, -R9 ;  /* 0x000000ffff097224 */ /* 0x000fe400078e0a09 */
[--C-:B------:R-:W-:Y:S01]  /*8cc0*/  @!P6 IMAD.IADD R165, R165, 0x1, -R4.reuse ;  /* 0x00000001a5a5e824 */ /* 0x100fe200078e0a04 */
[C---:B------:R-:W-:Y:S01]  /*8cd0*/  ISETP.GT.U32.AND P6, PT, R4.reuse, R173, PT ;  /* 0x000000ad0400720c */ /* 0x040fe20003fc4070 */
[C---:B------:R-:W-:Y:S01]  /*8ce0*/  IMAD R177, R4.reuse, R9, R177 ;  /* 0x0000000904b17224 */ /* 0x040fe200078e02b1 */
[----:B------:R-:W-:Y:S01]  /*8cf0*/  IABS R191, R25 ;  /* 0x0000001900bf7213 */ /* 0x000fe20000000000 */
[----:B------:R-:W-:Y:S02]  /*8d00*/  @!P0 IMAD.IADD R169, R169, 0x1, -R4 ;  /* 0x00000001a9a98824 */ /* 0x000fe400078e0a04 */
[----:B------:R-:W-:Y:S01]  /*8d10*/  @!P2 IMAD.MOV R162, RZ, RZ, -R162 ;  /* 0x000000ffffa2a224 */ /* 0x000fe200078e0aa2 */
[----:B------:R-:W-:Y:S01]  /*8d20*/  ISETP.GT.U32.AND P2, PT, R4, R177, PT ;  /* 0x000000b10400720c */ /* 0x000fe20003f44070 */
[----:B------:R-:W-:Y:S01]  /*8d30*/  IMAD.HI.U32 R7, R0, R11, RZ ;  /* 0x0000000b00077227 */ /* 0x000fe200078e00ff */
[----:B------:R-:W-:-:S03]  /*8d40*/  ISETP.GT.U32.AND P0, PT, R4, R169, PT ;  /* 0x000000a90400720c */ /* 0x000fc60003f04070 */
[----:B------:R-:W-:Y:S02]  /*8d50*/  IMAD.MOV R7, RZ, RZ, -R7 ;  /* 0x000000ffff077224 */ /* 0x000fe400078e0a07 */
[----:B------:R-:W-:Y:S02]  /*8d60*/  @!P6 IMAD.IADD R173, R173, 0x1, -R4 ;  /* 0x00000001adade824 */ /* 0x000fe400078e0a04 */
[----:B------:R-:W-:-:S03]  /*8d70*/  IMAD.HI.U32 R9, R0, R17, RZ ;  /* 0x0000001100097227 */ /* 0x000fc600078e00ff */
[C---:B------:R-:W-:Y:S01]  /*8d80*/  ISETP.GT.U32.AND P6, PT, R4.reuse, R173, PT ;  /* 0x000000ad0400720c */ /* 0x040fe20003fc4070 */
[--C-:B------:R-:W-:Y:S02]  /*8d90*/  @!P2 IMAD.IADD R177, R177, 0x1, -R4.reuse ;  /* 0x00000001b1b1a824 */ /* 0x100fe400078e0a04 */
[--C-:B------:R-:W-:Y:S01]  /*8da0*/  @!P0 IMAD.IADD R169, R169, 0x1, -R4.reuse ;  /* 0x00000001a9a98824 */ /* 0x100fe200078e0a04 */
[----:B------:R-:W-:Y:S01]  /*8db0*/  ISETP.GE.AND P0, PT, R21, RZ, PT ;  /* 0x000000ff1500720c */ /* 0x000fe20003f06270 */
[----:B------:R-:W-:Y:S01]  /*8dc0*/  IMAD R180, R4, R7, R11 ;  /* 0x0000000704b47224 */ /* 0x000fe200078e020b */
[----:B------:R-:W-:Y:S01]  /*8dd0*/  LOP3.LUT R21, R2, 0x43, RZ, 0xfc, !PT ;  /* 0x0000004302157812 */ /* 0x000fe200078efcff */
[----:B------:R-:W-:Y:S01]  /*8de0*/  IMAD.MOV R9, RZ, RZ, -R9 ;  /* 0x000000ffff097224 */ /* 0x000fe200078e0a09 */
[C---:B------:R-:W-:Y:S01]  /*8df0*/  ISETP.GT.U32.AND P2, PT, R4.reuse, R177, PT ;  /* 0x000000b10400720c */ /* 0x040fe20003f44070 */
[----:B------:R-:W-:Y:S01]  /*8e00*/  @!P4 IMAD.MOV R165, RZ, RZ, -R165 ;  /* 0x000000ffffa5c224 */ /* 0x000fe200078e0aa5 */
[----:B------:R-:W-:Y:S01]  /*8e10*/  IABS R187, R21 ;  /* 0x0000001500bb7213 */ /* 0x000fe20000000000 */
[----:B------:R-:W-:Y:S01]  /*8e20*/  IMAD R184, R4, R9, R17 ;  /* 0x0000000904b87224 */ /* 0x000fe200078e0211 */
[----:B------:R-:W-:Y:S01]  /*8e30*/  ISETP.GE.AND P4, PT, R14, RZ, PT ;  /* 0x000000ff0e00720c */ /* 0x000fe20003f86270 */
[----:B------:R-:W-:Y:S01]  /*8e40*/  @!P6 IMAD.IADD R173, R173, 0x1, -R4 ;  /* 0x00000001adade824 */ /* 0x000fe200078e0a04 */
[----:B------:R-:W-:Y:S01]  /*8e50*/  ISETP.GT.U32.AND P6, PT, R4, R180, PT ;  /* 0x000000b40400720c */ /* 0x000fe20003fc4070 */
[----:B------:R-:W-:Y:S01]  /*8e60*/  IMAD.HI.U32 R7, R0, R187, RZ ;  /* 0x000000bb00077227 */ /* 0x000fe200078e00ff */
[----:B------:R-:W-:-:S03]  /*8e70*/  IABS R17, R37 ;  /* 0x0000002500117213 */ /* 0x000fc60000000000 */
[----:B------:R-:W-:Y:S02]  /*8e80*/  IMAD.MOV R11, RZ, RZ, -R7 ;  /* 0x000000ffff0b7224 */ /* 0x000fe400078e0a07 */
[----:B------:R-:W-:Y:S01]  /*8e90*/  @!P2 IMAD.IADD R177, R177, 0x1, -R4 ;  /* 0x00000001b1b1a824 */ /* 0x000fe200078e0a04 */
[----:B------:R-:W-:Y:S01]  /*8ea0*/  ISETP.GT.U32.AND P2, PT, R4, R184, PT ;  /* 0x000000b80400720c */ /* 0x000fe20003f44070 */
[----:B------:R-:W-:-:S04]  /*8eb0*/  IMAD.HI.U32 R7, R0, R191, RZ ;  /* 0x000000bf00077227 */ /* 0x000fc800078e00ff */
[----:B------:R-:W-:Y:S02]  /*8ec0*/  IMAD R187, R4, R11, R187 ;  /* 0x0000000b04bb7224 */ /* 0x000fe400078e02bb */
[----:B------:R-:W-:Y:S02]  /*8ed0*/  IMAD.MOV R14, RZ, RZ, -R7 ;  /* 0x000000ffff0e7224 */ /* 0x000fe400078e0a07 */
[--C-:B------:R-:W-:Y:S01]  /*8ee0*/  @!P6 IMAD.IADD R180, R180, 0x1, -R4.reuse ;  /* 0x00000001b4b4e824 */ /* 0x100fe200078e0a04 */
[C---:B------:R-:W-:Y:S01]  /*8ef0*/  ISETP.GT.U32.AND P6, PT, R4.reuse, R187, PT ;  /* 0x000000bb0400720c */ /* 0x040fe20003fc4070 */
[----:B------:R-:W-:Y:S01]  /*8f00*/  IMAD R191, R4, R14, R191 ;  /* 0x0000000e04bf7224 */ /* 0x000fe200078e02bf */
[----:B------:R-:W-:Y:S01]  /*8f10*/  LOP3.LUT R14, R2, 0x3e, RZ, 0xfc, !PT ;  /* 0x0000003e020e7812 */ /* 0x000fe200078efcff */
[----:B------:R-:W-:Y:S02]  /*8f20*/  @!P2 IMAD.IADD R184, R184, 0x1, -R4 ;  /* 0x00000001b8b8a824 */ /* 0x000fe400078e0a04 */
[----:B------:R-:W-:Y:S01]  /*8f30*/  @!P3 IMAD.MOV R173, RZ, RZ, -R173 ;  /* 0x000000ffffadb224 */ /* 0x000fe200078e0aad */
[----:B------:R-:W-:Y:S01]  /*8f40*/  ISETP.GT.U32.AND P2, PT, R4, R191, PT ;  /* 0x000000bf0400720c */ /* 0x000fe20003f44070 */
[----:B------:R-:W-:-:S04]  /*8f50*/  IMAD.HI.U32 R9, R0, R195, RZ ;  /* 0x000000c300097227 */ /* 0x000fc800078e00ff */
[----:B------:R-:W-:-:S04]  /*8f60*/  IMAD.HI.U32 R7, R0, R17, RZ ;  /* 0x0000001100077227 */ /* 0x000fc800078e00ff */
[--C-:B------:R-:W-:Y:S01]  /*8f70*/  @!P6 IMAD.IADD R187, R187, 0x1, -R4.reuse ;  /* 0x00000001bbbbe824 */ /* 0x100fe200078e0a04 */
[C---:B------:R-:W-:Y:S01]  /*8f80*/  ISETP.GT.U32.AND P6, PT, R4.reuse, R180, PT ;  /* 0x000000b40400720c */ /* 0x040fe20003fc4070 */
[----:B------:R-:W-:Y:S01]  /*8f90*/  @!P5 IMAD.MOV R169, RZ, RZ, -R169 ;  /* 0x000000ffffa9d224 */ /* 0x000fe200078e0aa9 */
[C---:B------:R-:W-:Y:S01]  /*8fa0*/  ISETP.GT.U32.AND P5, PT, R4.reuse, R184, PT ;  /* 0x000000b80400720c */ /* 0x040fe20003fa4070 */
[----:B------:R-:W-:Y:S01]  /*8fb0*/  @!P2 IMAD.IADD R191, R191, 0x1, -R4 ;  /* 0x00000001bfbfa824 */ /* 0x000fe200078e0a04 */
[----:B------:R-:W-:Y:S01]  /*8fc0*/  ISETP.GT.U32.AND P3, PT, R4, R187, PT ;  /* 0x000000bb0400720c */ /* 0x000fe20003f64070 */
[----:B------:R-:W-:Y:S02]  /*8fd0*/  IMAD.MOV R9, RZ, RZ, -R9 ;  /* 0x000000ffff097224 */ /* 0x000fe400078e0a09 */
[----:B------:R-:W-:Y:S01]  /*8fe0*/  IMAD.HI.U32 R11, R0, R199, RZ ;  /* 0x000000c7000b7227 */ /* 0x000fe200078e00ff */
[----:B------:R-:W-:-:S03]  /*8ff0*/  ISETP.GT.U32.AND P2, PT, R4, R191, PT ;  /* 0x000000bf0400720c */ /* 0x000fc60003f44070 */
[----:B------:R-:W-:Y:S02]  /*9000*/  IMAD.MOV R7, RZ, RZ, -R7 ;  /* 0x000000ffff077224 */ /* 0x000fe400078e0a07 */
[C---:B------:R-:W-:Y:S02]  /*9010*/  IMAD R195, R4.reuse, R9, R195 ;  /* 0x0000000904c37224 */ /* 0x040fe400078e02c3 */
[----:B------:R-:W-:Y:S02]  /*9020*/  IMAD.MOV R11, RZ, RZ, -R11 ;  /* 0x000000ffff0b7224 */ /* 0x000fe400078e0a0b */
[----:B------:R-:W-:Y:S01]  /*9030*/  IMAD R202, R4, R7, R17 ;  /* 0x0000000704ca7224 */ /* 0x000fe200078e0211 */
[----:B------:R-:W-:Y:S01]  /*9040*/  LOP3.LUT R17, R2, 0x3d, RZ, 0xfc, !PT ;  /* 0x0000003d02117812 */ /* 0x000fe200078efcff */
[----:B------:R-:W-:Y:S01]  /*9050*/  @!P1 IMAD.MOV R177, RZ, RZ, -R177 ;  /* 0x000000ffffb19224 */ /* 0x000fe200078e0ab1 */
[C---:B------:R-:W-:Y:S01]  /*9060*/  ISETP.GT.U32.AND P1, PT, R4.reuse, R195, PT ;  /* 0x000000c30400720c */ /* 0x040fe20003f24070 */
[----:B------:R-:W-:Y:S01]  /*9070*/  IMAD R199, R4, R11, R199 ;  /* 0x0000000b04c77224 */ /* 0x000fe200078e02c7 */
[----:B------:R-:W-:Y:S01]  /*9080*/  IABS R11, R14 ;  /* 0x0000000e000b7213 */ /* 0x000fe20000000000 */
[--C-:B------:R-:W-:Y:S01]  /*9090*/  @!P3 IMAD.IADD R187, R187, 0x1, -R4.reuse ;  /* 0x00000001bbbbb824 */ /* 0x100fe200078e0a04 */
[----:B------:R-:W-:Y:S01]  /*90a0*/  IABS R209, R17 ;  /* 0x0000001100d17213 */ /* 0x000fe20000000000 */
[----:B------:R-:W-:Y:S01]  /*90b0*/  @!P5 IMAD.IADD R184, R184, 0x1, -R4 ;  /* 0x00000001b8b8d824 */ /* 0x000fe200078e0a04 */
[----:B------:R-:W-:Y:S01]  /*90c0*/  ISETP.GT.U32.AND P3, PT, R4, R202, PT ;  /* 0x000000ca0400720c */ /* 0x000fe20003f64070 */
[----:B------:R-:W-:Y:S01]  /*90d0*/  IMAD.HI.U32 R7, R0, R11, RZ ;  /* 0x0000000b00077227 */ /* 0x000fe200078e00ff */
[----:B------:R-:W-:-:S02]  /*90e0*/  ISETP.GE.AND P5, PT, R21, RZ, PT ;  /* 0x000000ff1500720c */ /* 0x000fc40003fa6270 */
[----:B------:R-:W-:Y:S01]  /*90f0*/  LOP3.LUT R21, R2, 0x3b, RZ, 0xfc, !PT ;  /* 0x0000003b02157812 */ /* 0x000fe200078efcff */
[----:B------:R-:W-:-:S04]  /*9100*/  IMAD.HI.U32 R9, R0, R209, RZ ;  /* 0x000000d100097227 */ /* 0x000fc800078e00ff */
[--C-:B------:R-:W-:Y:S01]  /*9110*/  @!P6 IMAD.IADD R180, R180, 0x1, -R4.reuse ;  /* 0x00000001b4b4e824 */ /* 0x100fe200078e0a04 */
[----:B------:R-:W-:Y:S01]  /*9120*/  ISETP.GT.U32.AND P6, PT, R4, R199, PT ;  /* 0x000000c70400720c */ /* 0x000fe20003fc4070 */
[--C-:B------:R-:W-:Y:S01]  /*9130*/  @!P2 IMAD.IADD R191, R191, 0x1, -R4.reuse ;  /* 0x00000001bfbfa824 */ /* 0x100fe200078e0a04 */
[----:B------:R-:W-:Y:S01]  /*9140*/  ISETP.GE.AND P2, PT, R25, RZ, PT ;  /* 0x000000ff1900720c */ /* 0x000fe20003f46270 */
[----:B------:R-:W-:Y:S01]  /*9150*/  IMAD.MOV R7, RZ, RZ, -R7 ;  /* 0x000000ffff077224 */ /* 0x000fe200078e0a07 */
        /* <DEDUP_REMOVED lines=8> */
[----:B------:R-:W-:Y:S01]  /*91e0*/  @!P3 IMAD.IADD R202, R202, 0x1, -R4 ;  /* 0x00000001cacab824 */ /* 0x000fe200078e0a04 */
[C---:B------:R-:W-:Y:S01]  /*91f0*/  ISETP.GT.U32.AND P3, PT, R4.reuse, R195, PT ;  /* 0x000000c30400720c */ /* 0x040fe20003f64070 */
[----:B------:R-:W-:Y:S01]  /*9200*/  @!P4 IMAD.MOV R180, RZ, RZ, -R180 ;  /* 0x000000ffffb4c224 */ /* 0x000fe200078e0ab4 */
[----:B------:R-:W-:Y:S01]  /*9210*/  IABS R213, R9 ;  /* 0x0000000900d57213 */ /* 0x000fe20000000000 */
[----:B------:R-:W-:Y:S01]  /*9220*/  @!P5 IMAD.MOV R187, RZ, RZ, -R187 ;  /* 0x000000ffffbbd224 */ /* 0x000fe200078e0abb */
[C---:B------:R-:W-:Y:S01]  /*9230*/  ISETP.GT.U32.AND P4, PT, R4.reuse, R202, PT ;  /* 0x000000ca0400720c */ /* 0x040fe20003f84070 */
[----:B------:R-:W-:Y:S01]  /*9240*/  @!P6 IMAD.IADD R199, R199, 0x1, -R4 ;  /* 0x00000001c7c7e824 */ /* 0x000fe200078e0a04 */
[----:B------:R-:W-:Y:S01]  /*9250*/  ISETP.GT.U32.AND P5, PT, R4, R206, PT ;  /* 0x000000ce0400720c */ /* 0x000fe20003fa4070 */
[----:B------:R-:W-:Y:S01]  /*9260*/  @!P2 IMAD.MOV R191, RZ, RZ, -R191 ;  /* 0x000000ffffbfa224 */ /* 0x000fe200078e0abf */
[----:B------:R-:W-:Y:S01]  /*9270*/  ISETP.GE.AND P2, PT, R37, RZ, PT ;  /* 0x000000ff2500720c */ /* 0x000fe20003f46270 */
[----:B------:R-:W-:Y:S01]  /*9280*/  IMAD.HI.U32 R7, R0, R213, RZ ;  /* 0x000000d500077227 */ /* 0x000fe200078e00ff */
[----:B------:R-:W-:-:S02]  /*9290*/  ISETP.GE.AND P6, PT, R33, RZ, PT ;  /* 0x000000ff2100720c */ /* 0x000fc40003fc6270 */
[----:B------:R-:W-:Y:S01]  /*92a0*/  IABS R237, R25 ;  /* 0x0000001900ed7213 */ /* 0x000fe20000000000 */
[----:B------:R-:W-:Y:S01]  /*92b0*/  @!P0 IMAD.MOV R184, RZ, RZ, -R184 ;  /* 0x000000ffffb88224 */ /* 0x000fe200078e0ab8 */
[----:B------:R-:W-:Y:S01]  /*92c0*/  ISETP.GT.U32.AND P0, PT, R4, R199, PT ;  /* 0x000000c70400720c */ /* 0x000fe20003f04070 */
[----:B------:R-:W-:Y:S01]  /*92d0*/  IMAD.MOV R7, RZ, RZ, -R7 ;  /* 0x000000ffff077224 */ /* 0x000fe200078e0a07 */
[----:B------:R-:W-:Y:S01]  /*92e0*/  LOP3.LUT R29, R2, 0x34, RZ, 0xfc, !PT ;  /* 0x00000034021d7812 */ /* 0x000fe200078efcff */
[--C-:B------:R-:W-:Y:S01]  /*92f0*/  @!P3 IMAD.IADD R195, R195, 0x1, -R4.reuse ;  /* 0x00000001c3c3b824 */ /* 0x100fe200078e0a04 */
[----:B------:R-:W-:Y:S01]  /*9300*/  ISETP.GT.U32.AND P3, PT, R4, R209, PT ;  /* 0x000000d10400720c */ /* 0x000fe20003f64070 */
[--C-:B------:R-:W-:Y:S01]  /*9310*/  @!P4 IMAD.IADD R202, R202, 0x1, -R4.reuse ;  /* 0x00000001cacac824 */ /* 0x100fe200078e0a04 */
[----:B------:R-:W-:Y:S01]  /*9320*/  ISETP.GE.AND P4, PT, R17, RZ, PT ;  /* 0x000000ff1100720c */ /* 0x000fe20003f86270 */
[----:B------:R-:W-:Y:S01]  /*9330*/  @!P5 IMAD.IADD R206, R206, 0x1, -R4 ;  /* 0x00000001ceced824 */ /* 0x000fe200078e0a04 */
[----:B------:R-:W-:Y:S01]  /*9340*/  ISETP.GE.AND P5, PT, R9, RZ, PT ;  /* 0x000000ff0900720c */ /* 0x000fe20003fa6270 */
[----:B------:R-:W-:Y:S01]  /*9350*/  IMAD R213, R4, R7, R213 ;  /* 0x0000000704d57224 */ /* 0x000fe200078e02d5 */
[----:B------:R-:W-:Y:S01]  /*9360*/  LOP3.LUT R7, R2, 0x3a, RZ, 0xfc, !PT ;  /* 0x0000003a02077812 */ /* 0x000fe200078efcff */
[----:B------:R-:W-:Y:S01]  /*9370*/  @!P1 IMAD.MOV R195, RZ, RZ, -R195 ;  /* 0x000000ffffc39224 */ /* 0x000fe200078e0ac3 */
[C---:B------:R-:W-:Y:S01]  /*9380*/  ISETP.GT.U32.AND P1, PT, R4.reuse, R206, PT ;  /* 0x000000ce0400720c */ /* 0x040fe20003f24070 */
[----:B------:R-:W-:Y:S01]  /*9390*/  @!P2 IMAD.MOV R202, RZ, RZ, -R202 ;  /* 0x000000ffffcaa224 */ /* 0x000fe200078e0aca */
[----:B------:R-:W-:Y:S01]  /*93a0*/  ISETP.GT.U32.AND P2, PT, R4, R213, PT ;  /* 0x000000d50400720c */ /* 0x000fe20003f44070 */
[--C-:B------:R-:W-:Y:S01]  /*93b0*/  @!P0 IMAD.IADD R199, R199, 0x1, -R4.reuse ;  /* 0x00000001c7c78824 */ /* 0x100fe200078e0a04 */
[----:B------:R-:W-:Y:S01]  /*93c0*/  ISETP.GE.AND P0, PT, R14, RZ, PT ;  /* 0x000000ff0e00720c */ /* 0x000fe20003f06270 */
[----:B------:R-:W-:Y:S01]  /*93d0*/  @!P3 IMAD.IADD R209, R209, 0x1, -R4 ;  /* 0x00000001d1d1b824 */ /* 0x000fe200078e0a04 */
[----:B------:R-:W-:Y:S01]  /*93e0*/  IABS R17, R7 ;  /* 0x0000000700117213 */ /* 0x000fe20000000000 */
[----:B------:R-:W-:Y:S01]  /*93f0*/  IMAD.HI.U32 R9, R0, R11, RZ ;  /* 0x0000000b00097227 */ /* 0x000fe200078e00ff */
[----:B------:R-:W-:-:S02]  /*9400*/  LOP3.LUT R14, R2, 0x38, RZ, 0xfc, !PT ;  /* 0x00000038020e7812 */ /* 0x000fc400078efcff */
[----:B------:R-:W-:Y:S01]  /*9410*/  ISETP.GT.U32.AND P3, PT, R4, R209, PT ;  /* 0x000000d10400720c */ /* 0x000fe20003f64070 */
[----:B------:R-:W-:Y:S01]  /*9420*/  IMAD.MOV R9, RZ, RZ, -R9 ;  /* 0x000000ffff097224 */ /* 0x000fe200078e0a09 */
[----:B------:R-:W-:Y:S01]  /*9430*/  IABS R227, R14 ;  /* 0x0000000e00e37213 */ /* 0x000fe20000000000 */
[--C-:B------:R-:W-:Y:S01]  /*9440*/  @!P1 IMAD.IADD R206, R206, 0x1, -R4.reuse ;  /* 0x00000001cece9824 */ /* 0x100fe200078e0a04 */
[----:B------:R-:W-:Y:S01]  /*9450*/  ISETP.GE.AND P1, PT, R7, RZ, PT ;  /* 0x000000ff0700720c */ /* 0x000fe20003f26270 */
[----:B------:R-:W-:Y:S01]  /*9460*/  @!P2 IMAD.IADD R213, R213, 0x1, -R4 ;  /* 0x00000001d5d5a824 */ /* 0x000fe200078e0a04 */
[----:B------:R-:W-:Y:S01]  /*9470*/  IABS R241, R29 ;  /* 0x0000001d00f17213 */ /* 0x000fe20000000000 */
[----:B------:R-:W-:Y:S01]  /*9480*/  @!P0 IMAD.MOV R206, RZ, RZ, -R206 ;  /* 0x000000ffffce8224 */ /* 0x000fe200078e0ace */
[----:B------:R-:W-:Y:S01]  /*9490*/  LOP3.LUT R33, R2, 0x2e, RZ, 0xfc, !PT ;  /* 0x0000002e02217812 */ /* 0x000fe200078efcff */
[----:B------:R-:W-:Y:S01]  /*94a0*/  IMAD.HI.U32 R7, R0, R17, RZ ;  /* 0x0000001100077227 */ /* 0x000fe200078e00ff */
[----:B------:R-:W-:-:S02]  /*94b0*/  ISETP.GT.U32.AND P0, PT, R4, R213, PT ;  /* 0x000000d50400720c */ /* 0x000fc40003f04070 */
[----:B------:R-:W-:Y:S01]  /*94c0*/  IABS R37, R52 ;  /* 0x0000003400257213 */ /* 0x000fe20000000000 */
[----:B------:R-:W-:Y:S01]  /*94d0*/  IMAD R216, R4, R9, R11 ;  /* 0x0000000904d87224 */ /* 0x000fe200078e020b */
[----:B------:R-:W-:Y:S01]  /*94e0*/  LOP3.LUT R9, R2, 0x39, RZ, 0xfc, !PT ;  /* 0x0000003902097812 */ /* 0x000fe200078efcff */
[----:B------:R-:W-:Y:S02]  /*94f0*/  IMAD.MOV R7, RZ, RZ, -R7 ;  /* 0x000000ffff077224 */ /* 0x000fe400078e0a07 */
[----:B------:R-:W-:Y:S01]  /*9500*/  @!P3 IMAD.IADD R209, R209, 0x1, -R4 ;  /* 0x00000001d1d1b824 */ /* 0x000fe200078e0a04 */
[C---:B------:R-:W-:Y:S01]  /*9510*/  ISETP.GT.U32.AND P3, PT, R4.reuse, R216, PT ;  /* 0x000000d80400720c */ /* 0x040fe20003f64070 */
[----:B------:R-:W-:Y:S01]  /*9520*/  IMAD R220, R4, R7, R17 ;  /* 0x0000000704dc7224 */ /* 0x000fe200078e0211 */
[----:B------:R-:W-:Y:S01]  /*9530*/  IABS R223, R9 ;  /* 0x0000000900df7213 */ /* 0x000fe20000000000 */
[----:B------:R-:W-:Y:S01]  /*9540*/  IMAD.HI.U32 R11, R0, R227, RZ ;  /* 0x000000e3000b7227 */ /* 0x000fe200078e00ff */
[----:B------:R-:W-:-:S03]  /*9550*/  ISETP.GE.AND P2, PT, R9, RZ, PT ;  /* 0x000000ff0900720c */ /* 0x000fc60003f46270 */
[----:B------:R-:W-:Y:S01]  /*9560*/  @!P0 IMAD.IADD R213, R213, 0x1, -R4 ;  /* 0x00000001d5d58824 */ /* 0x000fe200078e0a04 */
[----:B------:R-:W-:Y:S01]  /*9570*/  ISETP.GT.U32.AND P0, PT, R4, R220, PT ;  /* 0x000000dc0400720c */ /* 0x000fe20003f04070 */
[----:B------:R-:W-:-:S04]  /*9580*/  IMAD.HI.U32 R9, R0, R223, RZ ;  /* 0x000000df00097227 */ /* 0x000fc800078e00ff */
[----:B------:R-:W-:Y:S02]  /*9590*/  @!P3 IMAD.IADD R216, R216, 0x1, -R4 ;  /* 0x00000001d8d8b824 */ /* 0x000fe400078e0a04 */
[----:B------:R-:W-:Y:S01]  /*95a0*/  @!P4 IMAD.MOV R209, RZ, RZ, -R209 ;  /* 0x000000ffffd1c224 */ /* 0x000fe200078e0ad1 */
[----:B------:R-:W-:Y:S01]  /*95b0*/  ISETP.GE.AND P4, PT, R14, RZ, PT ;  /* 0x000000ff0e00720c */ /* 0x000fe20003f86270 */
[----:B------:R-:W-:Y:S01]  /*95c0*/  IMAD.MOV R9, RZ, RZ, -R9 ;  /* 0x000000ffff097224 */ /* 0x000fe200078e0a09 */
[----:B------:R-:W-:Y:S01]  /*95d0*/  LOP3.LUT R14, R2, 0x37, RZ, 0xfc, !PT ;  /* 0x00000037020e7812 */ /* 0x000fe200078efcff */
[----:B------:R-:W-:Y:S01]  /*95e0*/  IMAD.MOV R11, RZ, RZ, -R11 ;  /* 0x000000ffff0b7224 */ /* 0x000fe200078e0a0b */
[C---:B------:R-:W-:Y:S01]  /*95f0*/  ISETP.GT.U32.AND P3, PT, R4.reuse, R216, PT ;  /* 0x000000d80400720c */ /* 0x040fe20003f64070 */
[C---:B------:R-:W-:Y:S01]  /*9600*/  IMAD R223, R4.reuse, R9, R223 ;  /* 0x0000000904df7224 */ /* 0x040fe200078e02df */
[----:B------:R-:W-:Y:S01]  /*9610*/  IABS R9, R14 ;  /* 0x0000000e00097213 */ /* 0x000fe20000000000 */
[----:B------:R-:W-:-:S02]  /*9620*/  IMAD R227, R4, R11, R227 ;  /* 0x0000000b04e37224 */ /* 0x000fc400078e02e3 */
[----:B------:R-:W-:Y:S02]  /*9630*/  @!P0 IMAD.IADD R220, R220, 0x1, -R4 ;  /* 0x00000001dcdc8824 */ /* 0x000fe400078e0a04 */
[----:B------:R-:W-:Y:S01]  /*9640*/  @!P5 IMAD.MOV R213, RZ, RZ, -R213 ;  /* 0x000000ffffd5d224 */ /* 0x000fe200078e0ad5 */
[----:B------:R-:W-:Y:S01]  /*9650*/  ISETP.GT.U32.AND P5, PT, R4, R227, PT ;  /* 0x000000e30400720c */ /* 0x000fe20003fa4070 */
[----:B------:R-:W-:Y:S01]  /*9660*/  IMAD.HI.U32 R7, R0, R9, RZ ;  /* 0x0000000900077227 */ /* 0x000fe200078e00ff */
[----:B------:R-:W-:-:S03]  /*9670*/  ISETP.GT.U32.AND P0, PT, R4, R220, PT ;  /* 0x000000dc0400720c */ /* 0x000fc60003f04070 */
[----:B------:R-:W-:Y:S02]  /*9680*/  IMAD.MOV R7, RZ, RZ, -R7 ;  /* 0x000000ffff077224 */ /* 0x000fe400078e0a07 */
[--C-:B------:R-:W-:Y:S01]  /*9690*/  @!P3 IMAD.IADD R216, R216, 0x1, -R4.reuse ;  /* 0x00000001d8d8b824 */ /* 0x100fe200078e0a04 */
[C---:B------:R-:W-:Y:S01]  /*96a0*/  ISETP.GT.U32.AND P3, PT, R4.reuse, R223, PT ;  /* 0x000000df0400720c */ /* 0x040fe20003f64070 */
[----:B------:R-:W-:Y:S02]  /*96b0*/  IMAD R230, R4, R7, R9 ;  /* 0x0000000704e67224 */ /* 0x000fe400078e0209 */
[----:B------:R-:W-:Y:S01]  /*96c0*/  @!P6 IMAD.MOV R199, RZ, RZ, -R199 ;  /* 0x000000ffffc7e224 */ /* 0x000fe200078e0ac7 */
[----:B------:R-:W-:Y:S01]  /*96d0*/  ISETP.GE.AND P6, PT, R21, RZ, PT ;  /* 0x000000ff1500720c */ /* 0x000fe20003fc6270 */
[--C-:B------:R-:W-:Y:S01]  /*96e0*/  @!P5 IMAD.IADD R227, R227, 0x1, -R4.reuse ;  /* 0x00000001e3e3d824 */ /* 0x100fe200078e0a04 */
[----:B------:R-:W-:Y:S01]  /*96f0*/  LOP3.LUT R21, R2, 0x36, RZ, 0xfc, !PT ;  /* 0x0000003602157812 */ /* 0x000fe200078efcff */
[----:B------:R-:W-:Y:S01]  /*9700*/  @!P0 IMAD.IADD R220, R220, 0x1, -R4 ;  /* 0x00000001dcdc8824 */ /* 0x000fe200078e0a04 */
[----:B------:R-:W-:Y:S01]  /*9710*/  ISETP.GT.U32.AND P0, PT, R4, R230, PT ;  /* 0x000000e60400720c */ /* 0x000fe20003f04070 */
[----:B------:R-:W-:Y:S01]  /*9720*/  IMAD.HI.U32 R9, R0, R237, RZ ;  /* 0x000000ed00097227 */ /* 0x000fe200078e00ff */
[----:B------:R-:W-:-:S02]  /*9730*/  ISETP.GT.U32.AND P5, PT, R4, R227, PT ;  /* 0x000000e30400720c */ /* 0x000fc40003fa4070 */
[----:B------:R-:W-:Y:S01]  /*9740*/  IABS R17, R21 ;  /* 0x0000001500117213 */ /* 0x000fe20000000000 */
[----:B------:R-:W-:Y:S02]  /*9750*/  @!P3 IMAD.IADD R223, R223, 0x1, -R4 ;  /* 0x00000001dfdfb824 */ /* 0x000fe400078e0a04 */
[----:B------:R-:W-:Y:S02]  /*9760*/  IMAD.MOV R9, RZ, RZ, -R9 ;  /* 0x000000ffff097224 */ /* 0x000fe400078e0a09 */
[----:B------:R-:W-:Y:S01]  /*9770*/  IMAD.HI.U32 R7, R0, R17, RZ ;  /* 0x0000001100077227 */ /* 0x000fe200078e00ff */
[----:B------:R-:W-:-:S03]  /*9780*/  ISETP.GT.U32.AND P3, PT, R4, R223, PT ;  /* 0x000000df0400720c */ /* 0x000fc60003f64070 */
[----:B------:R-:W-:Y:S02]  /*9790*/  IMAD R237, R4, R9, R237 ;  /* 0x0000000904ed7224 */ /* 0x000fe400078e02ed */
[----:B------:R-:W-:Y:S02]  /*97a0*/  @!P0 IMAD.IADD R230, R230, 0x1, -R4 ;  /* 0x00000001e6e68824 */ /* 0x000fe400078e0a04 */
[----:B------:R-:W-:Y:S02]  /*97b0*/  IMAD.MOV R7, RZ, RZ, -R7 ;  /* 0x000000ffff077224 */ /* 0x000fe400078e0a07 */
[----:B------:R-:W-:Y:S01]  /*97c0*/  @!P6 IMAD.MOV R216, RZ, RZ, -R216 ;  /* 0x000000ffffd8e224 */ /* 0x000fe200078e0ad8 */
[----:B------:R-:W-:Y:S01]  /*97d0*/  ISETP.GE.AND P6, PT, R14, RZ, PT ;  /* 0x000000ff0e00720c */ /* 0x000fe20003fc6270 */
[----:B------:R-:W-:Y:S01]  /*97e0*/  @!P5 IMAD.IADD R227, R227, 0x1, -R4 ;  /* 0x00000001e3e3d824 */ /* 0x000fe200078e0a04 */
[C---:B------:R-:W-:Y:S01]  /*97f0*/  ISETP.GT.U32.AND P0, PT, R4.reuse, R230, PT ;  /* 0x000000e60400720c */ /* 0x040fe20003f04070 */
[C---:B------:R-:W-:Y:S01]  /*9800*/  IMAD R234, R4.reuse, R7, R17 ;  /* 0x0000000704ea7224 */ /* 0x040fe200078e0211 */
[----:B------:R-:W-:Y:S01]  /*9810*/  ISETP.GT.U32.AND P5, PT, R4, R237, PT ;  /* 0x000000ed0400720c */ /* 0x000fe20003fa4070 */
[----:B------:R-:W-:Y:S01]  /*9820*/  @!P1 IMAD.MOV R220, RZ, RZ, -R220 ;  /* 0x000000ffffdc9224 */ /* 0x000fe200078e0adc */
[----:B------:R-:W-:Y:S01]  /*9830*/  LOP3.LUT R14, R2, 0x33, RZ, 0xfc, !PT ;  /* 0x00000033020e7812 */ /* 0x000fe200078efcff */
[----:B------:R-:W-:Y:S01]  /*9840*/  IMAD.HI.U32 R11, R0, R241, RZ ;  /* 0x000000f1000b7227 */ /* 0x000fe200078e00ff */
[----:B------:R-:W-:-:S02]  /*9850*/  ISETP.GT.U32.AND P1, PT, R4, R234, PT ;  /* 0x000000ea0400720c */ /* 0x000fc40003f24070 */
[----:B------:R-:W-:Y:S01]  /*9860*/  IABS R9, R14 ;  /* 0x0000000e00097213 */ /* 0x000fe20000000000 */
[----:B------:R-:W-:Y:S01]  /*9870*/  @!P3 IMAD.IADD R223, R223, 0x1, -R4 ;  /* 0x00000001dfdfb824 */ /* 0x000fe200078e0a04 */
[----:B------:R-:W-:Y:S01]  /*9880*/  ISETP.GE.AND P3, PT, R21, RZ, PT ;  /* 0x000000ff1500720c */ /* 0x000fe20003f66270 */
[----:B------:R-:W-:Y:S01]  /*9890*/  IMAD.MOV R11, RZ, RZ, -R11 ;  /* 0x000000ffff0b7224 */ /* 0x000fe200078e0a0b */
[----:B------:R-:W-:Y:S01]  /*98a0*/  LOP3.LUT R21, R2, 0x32, RZ, 0xfc, !PT ;  /* 0x0000003202157812 */ /* 0x000fe200078efcff */
[----:B------:R-:W-:-:S04]  /*98b0*/  IMAD.HI.U32 R7, R0, R9, RZ ;  /* 0x0000000900077227 */ /* 0x000fc800078e00ff */
[----:B------:R-:W-:Y:S01]  /*98c0*/  IMAD R241, R4, R11, R241 ;  /* 0x0000000b04f17224 */ /* 0x000fe200078e02f1 */
[----:B------:R-:W-:Y:S01]  /*98d0*/  IABS R11, R21 ;  /* 0x00000015000b7213 */ /* 0x000fe20000000000 */
[--C-:B------:R-:W-:Y:S01]  /*98e0*/  @!P0 IMAD.IADD R230, R230, 0x1, -R4.reuse ;  /* 0x00000001e6e68824 */ /* 0x100fe200078e0a04 */
[----:B------:R-:W-:Y:S01]  /*98f0*/  ISETP.GE.AND P0, PT, R29, RZ, PT ;  /* 0x000000ff1d00720c */ /* 0x000fe20003f06270 */
[----:B------:R-:W-:Y:S01]  /*9900*/  @!P5 IMAD.IADD R237, R237, 0x1, -R4 ;  /* 0x00000001ededd824 */ /* 0x000fe200078e0a04 */
[----:B------:R-:W-:Y:S01]  /*9910*/  LOP3.LUT R29, R2, 0x2f, RZ, 0xfc, !PT ;  /* 0x0000002f021d7812 */ /* 0x000fe200078efcff */
[----:B------:R-:W-:Y:S02]  /*9920*/  IMAD.MOV R7, RZ, RZ, -R7 ;  /* 0x000000ffff077224 */ /* 0x000fe400078e0a07 */
[----:B------:R-:W-:Y:S01]  /*9930*/  @!P6 IMAD.MOV R230, RZ, RZ, -R230 ;  /* 0x000000ffffe6e224 */ /* 0x000fe200078e0ae6 */
[----:B------:R-:W-:Y:S01]  /*9940*/  ISETP.GT.U32.AND P6, PT, R4, R237, PT ;  /* 0x000000ed0400720c */ /* 0x000fe20003fc4070 */
[----:B------:R-:W-:Y:S01]  /*9950*/  @!P1 IMAD.IADD R234, R234, 0x1, -R4 ;  /* 0x00000001eaea9824 */ /* 0x000fe200078e0a04 */
[----:B------:R-:W-:Y:S01]  /*9960*/  ISETP.GE.AND P1, PT, R14, RZ, PT ;  /* 0x000000ff0e00720c */ /* 0x000fe20003f26270 */
[----:B------:R-:W-:Y:S01]  /*9970*/  IMAD R244, R4, R7, R9 ;  /* 0x0000000704f47224 */ /* 0x000fe200078e0209 */
[----:B------:R-:W-:Y:S01]  /*9980*/  LOP3.LUT R14, R2, 0x31, RZ, 0xfc, !PT ;  /* 0x00000031020e7812 */ /* 0x000fe200078efcff */
[----:B------:R-:W-:Y:S01]  /*9990*/  IMAD.HI.U32 R7, R0, R11, RZ ;  /* 0x0000000b00077227 */ /* 0x000fe200078e00ff */
[----:B------:R-:W-:-:S02]  /*99a0*/  ISETP.GT.U32.AND P5, PT, R4, R234, PT ;  /* 0x000000ea0400720c */ /* 0x000fc40003fa4070 */
[----:B------:R-:W-:Y:S01]  /*99b0*/  IABS R251, R14 ;  /* 0x0000000e00fb7213 */ /* 0x000fe20000000000 */
[----:B------:R-:W-:Y:S01]  /*99c0*/  @!P4 IMAD.MOV R227, RZ, RZ, -R227 ;  /* 0x000000ffffe3c224 */ /* 0x000fe200078e0ae3 */
[C---:B------:R-:W-:Y:S01]  /*99d0*/  ISETP.GT.U32.AND P4, PT, R4.reuse, R241, PT ;  /* 0x000000f10400720c */ /* 0x040fe20003f84070 */
[----:B------:R-:W-:Y:S01]  /*99e0*/  IMAD.MOV R7, RZ, RZ, -R7 ;  /* 0x000000ffff077224 */ /* 0x000fe200078e0a07 */
[----:B------:R-:W-:Y:S01]  /*99f0*/  IABS R17, R29 ;  /* 0x0000001d00117213 */ /* 0x000fe20000000000 */
[--C-:B------:R-:W-:Y:S02]  /*9a00*/  @!P6 IMAD.IADD R237, R237, 0x1, -R4.reuse ;  /* 0x00000001edede824 */ /* 0x100fe400078e0a04 */
[----:B------:R-:W-:Y:S02]  /*9a10*/  IMAD R248, R4, R7, R11 ;  /* 0x0000000704f87224 */ /* 0x000fe400078e020b */
[----:B------:R-:W-:Y:S01]  /*9a20*/  @!P2 IMAD.MOV R223, RZ, RZ, -R223 ;  /* 0x000000ffffdfa224 */ /* 0x000fe200078e0adf */
[----:B------:R-:W-:Y:S01]  /*9a30*/  ISETP.GE.AND P2, PT, R25, RZ, PT ;  /* 0x000000ff1900720c */ /* 0x000fe20003f46270 */
[----:B------:R-:W-:Y:S01]  /*9a40*/  @!P5 IMAD.IADD R234, R234, 0x1, -R4 ;  /* 0x00000001eaead824 */ /* 0x000fe200078e0a04 */
[----:B------:R-:W-:Y:S01]  /*9a50*/  ISETP.GT.U32.AND P6, PT, R4, R248, PT ;  /* 0x000000f80400720c */ /* 0x000fe20003fc4070 */
[----:B------:R-:W-:Y:S01]  /*9a60*/  IMAD.HI.U32 R7, R0, R251, RZ ;  /* 0x000000fb00077227 */ /* 0x000fe200078e00ff */
[----:B------:R-:W-:-:S02]  /*9a70*/  ISETP.GT.U32.AND P5, PT, R4, R244, PT ;  /* 0x000000f40400720c */ /* 0x000fc40003fa4070 */
[----:B------:R-:W-:Y:S01]  /*9a80*/  LOP3.LUT R25, R2, 0x30, RZ, 0xfc, !PT ;  /* 0x0000003002197812 */ /* 0x000fe200078efcff */
[----:B------:R-:W-:Y:S02]  /*9a90*/  @!P4 IMAD.IADD R241, R241, 0x1, -R4 ;  /* 0x00000001f1f1c824 */ /* 0x000fe400078e0a04 */
[----:B------:R-:W-:Y:S01]  /*9aa0*/  IMAD.MOV R7, RZ, RZ, -R7 ;  /* 0x000000ffff077224 */ /* 0x000fe200078e0a07 */
[----:B------:R-:W-:Y:S01]  /*9ab0*/  IABS R133, R25 ;  /* 0x0000001900857213 */ /* 0x000fe20000000000 */
[----:B------:R-:W-:Y:S01]  /*9ac0*/  @!P3 IMAD.MOV R234, RZ, RZ, -R234 ;  /* 0x000000ffffeab224 */ /* 0x000fe200078e0aea */
[----:B------:R-:W-:Y:S01]  /*9ad0*/  ISETP.GT.U32.AND P4, PT, R4, R241, PT ;  /* 0x000000f10400720c */ /* 0x000fe20003f84070 */
[----:B------:R-:W-:-:S04]  /*9ae0*/  IMAD.HI.U32 R11, R0, R17, RZ ;  /* 0x00000011000b7227 */ /* 0x000fc800078e00ff */
[----:B------:R-:W-:Y:S02]  /*9af0*/  @!P6 IMAD.IADD R248, R248, 0x1, -R4 ;  /* 0x00000001f8f8e824 */ /* 0x000fe400078e0a04 */
[----:B------:R-:W-:-:S03]  /*9b00*/  IMAD.HI.U32 R9, R0, R133, RZ ;  /* 0x0000008500097227 */ /* 0x000fc600078e00ff */
[----:B------:R-:W-:Y:S01]  /*9b10*/  ISETP.GT.U32.AND P3, PT, R4, R248, PT ;  /* 0x000000f80400720c */ /* 0x000fe20003f64070 */
[--C-:B------:R-:W-:Y:S01]  /*9b20*/  @!P5 IMAD.IADD R244, R244, 0x1, -R4.reuse ;  /* 0x00000001f4f4d824 */ /* 0x100fe200078e0a04 */
[----:B------:R-:W-:Y:S01]  /*9b30*/  ISETP.GE.AND P5, PT, R14, RZ, PT ;  /* 0x000000ff0e00720c */ /* 0x000fe20003fa6270 */
[----:B------:R-:W-:Y:S02]  /*9b40*/  IMAD.MOV R9, RZ, RZ, -R9 ;  /* 0x000000ffff097224 */ /* 0x000fe400078e0a09 */
[C---:B------:R-:W-:Y:S01]  /*9b50*/  IMAD R251, R4.reuse, R7, R251 ;  /* 0x0000000704fb7224 */ /* 0x040fe200078e02fb */
[C---:B------:R-:W-:Y:S01]  /*9b60*/  ISETP.GT.U32.AND P6, PT, R4.reuse, R244, PT ;  /* 0x000000f40400720c */ /* 0x040fe20003fc4070 */
[----:B------:R-:W-:Y:S01]  /*9b70*/  @!P4 IMAD.IADD R241, R241, 0x1, -R4 ;  /* 0x00000001f1f1c824 */ /* 0x000fe200078e0a04 */
[----:B------:R-:W-:Y:S01]  /*9b80*/  ISETP.GE.AND P4, PT, R21, RZ, PT ;  /* 0x000000ff1500720c */ /* 0x000fe20003f86270 */
[----:B------:R-:W-:Y:S01]  /*9b90*/  IMAD.MOV R11, RZ, RZ, -R11 ;  /* 0x000000ffff0b7224 */ /* 0x000fe200078e0a0b */
[----:B------:R-:W-:Y:S01]  /*9ba0*/  IABS R21, R44 ;  /* 0x0000002c00157213 */ /* 0x000fe20000000000 */
[----:B------:R-:W-:-:S02]  /*9bb0*/  IMAD R133, R4, R9, R133 ;  /* 0x0000000904857224 */ /* 0x000fc400078e0285 */
[----:B------:R-:W-:Y:S01]  /*9bc0*/  @!P2 IMAD.MOV R237, RZ, RZ, -R237 ;  /* 0x000000ffffeda224 */ /* 0x000fe200078e0aed */
[C---:B------:R-:W-:Y:S01]  /*9bd0*/  ISETP.GT.U32.AND P2, PT, R4.reuse, R251, PT ;  /* 0x000000fb0400720c */ /* 0x040fe20003f44070 */
[C---:B------:R-:W-:Y:S01]  /*9be0*/  IMAD R7, R4.reuse, R11, R17 ;  /* 0x0000000b04077224 */ /* 0x040fe200078e0211 */
[----:B------:R-:W-:Y:S01]  /*9bf0*/  IABS R11, R33 ;  /* 0x00000021000b7213 */ /* 0x000fe20000000000 */
[----:B------:R-:W-:Y:S01]  /*9c00*/  @!P0 IMAD.MOV R241, RZ, RZ, -R241 ;  /* 0x000000fffff18224 */ /* 0x000fe200078e0af1 */
[----:B------:R-:W-:Y:S01]  /*9c10*/  ISETP.GT.U32.AND P0, PT, R4, R133, PT ;  /* 0x000000850400720c */ /* 0x000fe20003f04070 */
[--C-:B------:R-:W-:Y:S01]  /*9c20*/  @!P3 IMAD.IADD R248, R248, 0x1, -R4.reuse ;  /* 0x00000001f8f8b824 */ /* 0x100fe200078e0a04 */
[----:B------:R-:W-:Y:S01]  /*9c30*/  ISETP.GT.U32.AND P3, PT, R4, R7, PT ;  /* 0x000000070400720c */ /* 0x000fe20003f64070 */
[----:B------:R-:W-:Y:S01]  /*9c40*/  @!P6 IMAD.IADD R244, R244, 0x1, -R4 ;  /* 0x00000001f4f4e824 */ /* 0x000fe200078e0a04 */
[----:B------:R-:W-:Y:S01]  /*9c50*/  ISETP.GE.AND P6, PT, R25, RZ, PT ;  /* 0x000000ff1900720c */ /* 0x000fe20003fc6270 */
[----:B------:R-:W-:Y:S01]  /*9c60*/  IMAD.HI.U32 R9, R0, R11, RZ ;  /* 0x0000000b00097227 */ /* 0x000fe200078e00ff */
[----:B------:R-:W-:-:S03]  /*9c70*/  LOP3.LUT R25, R2, 0x2d, RZ, 0xfc, !PT ;  /* 0x0000002d02197812 */ /* 0x000fc600078efcff */
[--C-:B------:R-:W-:Y:S01]  /*9c80*/  @!P2 IMAD.IADD R251, R251, 0x1, -R4.reuse ;  /* 0x00000001fbfba824 */ /* 0x100fe200078e0a04 */
[----:B------:R-:W-:Y:S01]  /*9c90*/  IABS R17, R25 ;  /* 0x0000001900117213 */ /* 0x000fe20000000000 */
[----:B------:R-:W-:Y:S01]  /*9ca0*/  IMAD.MOV R14, RZ, RZ, -R9 ;  /* 0x000000ffff0e7224 */ /* 0x000fe200078e0a09 */
[----:B------:R-:W-:Y:S01]  /*9cb0*/  ISETP.GE.AND P2, PT, R29, RZ, PT ;  /* 0x000000ff1d00720c */ /* 0x000fe20003f46270 */
[--C-:B------:R-:W-:Y:S01]  /*9cc0*/  @!P0 IMAD.IADD R133, R133, 0x1, -R4.reuse ;  /* 0x0000000185858824 */ /* 0x100fe200078e0a04 */
[----:B------:R-:W-:Y:S01]  /*9cd0*/  ISETP.GT.U32.AND P0, PT, R4, R251, PT ;  /* 0x000000fb0400720c */ /* 0x000fe20003f04070 */
[----:B------:R-:W-:Y:S01]  /*9ce0*/  @!P3 IMAD.IADD R7, R7, 0x1, -R4 ;  /* 0x000000010707b824 */ /* 0x000fe200078e0a04 */
[----:B------:R-:W-:Y:S01]  /*9cf0*/  IABS R29, R48 ;  /* 0x00000030001d7213 */ /* 0x000fe20000000000 */
[----:B------:R-:W-:Y:S01]  /*9d00*/  IMAD.HI.U32 R9, R0, R17, RZ ;  /* 0x0000001100097227 */ /* 0x000fe200078e00ff */
[----:B------:R-:W-:-:S03]  /*9d10*/  ISETP.GT.U32.AND P3, PT, R4, R133, PT ;  /* 0x000000850400720c */ /* 0x000fc60003f64070 */
[----:B------:R-:W-:Y:S02]  /*9d20*/  IMAD.MOV R9, RZ, RZ, -R9 ;  /* 0x000000ffff097224 */ /* 0x000fe400078e0a09 */
[C---:B------:R-:W-:Y:S02]  /*9d30*/  IMAD R11, R4.reuse, R14, R11 ;  /* 0x0000000e040b7224 */ /* 0x040fe400078e020b */
[C---:B------:R-:W-:Y:S02]  /*9d40*/  IMAD R14, R4.reuse, R9, R17 ;  /* 0x00000009040e7224 */ /* 0x040fe400078e0211 */
[----:B------:R-:W-:Y:S01]  /*9d50*/  @!P0 IMAD.IADD R251, R251, 0x1, -R4 ;  /* 0x00000001fbfb8824 */ /* 0x000fe200078e0a04 */
[C---:B------:R-:W-:Y:S01]  /*9d60*/  ISETP.GT.U32.AND P0, PT, R4.reuse, R11, PT ;  /* 0x0000000b0400720c */ /* 0x040fe20003f04070 */
[----:B------:R-:W-:Y:S01]  /*9d70*/  @!P1 IMAD.MOV R244, RZ, RZ, -R244 ;  /* 0x000000fffff49224 */ /* 0x000fe200078e0af4 */
[C---:B------:R-:W-:Y:S01]  /*9d80*/  ISETP.GT.U32.AND P1, PT, R4.reuse, R7, PT ;  /* 0x000000070400720c */ /* 0x040fe20003f24070 */
[----:B------:R-:W-:Y:S01]  /*9d90*/  @!P3 IMAD.IADD R133, R133, 0x1, -R4 ;  /* 0x000000018585b824 */ /* 0x000fe200078e0a04 */
[----:B------:R-:W-:Y:S01]  /*9da0*/  ISETP.GT.U32.AND P3, PT, R4, R14, PT ;  /* 0x0000000e0400720c */ /* 0x000fe20003f64070 */
[----:B------:R-:W-:-:S04]  /*9db0*/  IMAD.HI.U32 R9, R0, R21, RZ ;  /* 0x0000001500097227 */ /* 0x000fc800078e00ff */
[----:B------:R-:W-:Y:S02]  /*9dc0*/  IMAD.MOV R17, RZ, RZ, -R9 ;  /* 0x000000ffff117224 */ /* 0x000fe400078e0a09 */
[----:B------:R-:W-:Y:S02]  /*9dd0*/  @!P4 IMAD.MOV R248, RZ, RZ, -R248 ;  /* 0x000000fffff8c224 */ /* 0x000fe400078e0af8 */
[----:B------:R-:W-:Y:S01]  /*9de0*/  @!P0 IMAD.IADD R11, R11, 0x1, -R4 ;  /* 0x000000010b0b8824 */ /* 0x000fe200078e0a04 */
[----:B------:R-:W-:Y:S01]  /*9df0*/  ISETP.GE.AND P0, PT, R25, RZ, PT ;  /* 0x000000ff1900720c */ /* 0x000fe20003f06270 */
[----:B------:R-:W-:-:S03]  /*9e00*/  IMAD.HI.U32 R9, R0, R29, RZ ;  /* 0x0000001d00097227 */ /* 0x000fc600078e00ff */
[----:B------:R-:W-:Y:S01]  /*9e10*/  ISETP.GT.U32.AND P4, PT, R4, R11, PT ;  /* 0x0000000b0400720c */ /* 0x000fe20003f84070 */
[--C-:B------:R-:W-:Y:S02]  /*9e20*/  @!P3 IMAD.IADD R14, R14, 0x1, -R4.reuse ;  /* 0x000000010e0eb824 */ /* 0x100fe400078e0a04 */
[----:B------:R-:W-:Y:S01]  /*9e30*/  @!P1 IMAD.IADD R7, R7, 0x1, -R4 ;  /* 0x0000000107079824 */ /* 0x000fe200078e0a04 */
[----:B------:R-:W-:Y:S01]  /*9e40*/  ISETP.GE.AND P1, PT, R33, RZ, PT ;  /* 0x000000ff2100720c */ /* 0x000fe20003f26270 */
[C---:B------:R-:W-:Y:S01]  /*9e50*/  IMAD R21, R4.reuse, R17, R21 ;  /* 0x0000001104157224 */ /* 0x040fe200078e0215 */
[----:B------:R-:W-:Y:S01]  /*9e60*/  ISETP.GT.U32.AND P3, PT, R4, R14, PT ;  /* 0x0000000e0400720c */ /* 0x000fe20003f64070 */
[----:B------:R-:W-:Y:S01]  /*9e70*/  IMAD.MOV R17, RZ, RZ, -R9 ;  /* 0x000000ffff117224 */ /* 0x000fe200078e0a09 */
[----:B------:R-:W-:Y:S01]  /*9e80*/  LOP3.LUT R33, R2, 0x29, RZ, 0xfc, !PT ;  /* 0x0000002902217812 */ /* 0x000fe200078efcff */
[----:B------:R-:W-:-:S04]  /*9e90*/  IMAD.HI.U32 R9, R0, R37, RZ ;  /* 0x0000002500097227 */ /* 0x000fc800078e00ff */
[----:B------:R-:W-:Y:S02]  /*9ea0*/  IMAD.MOV R9, RZ, RZ, -R9 ;  /* 0x000000ffff097224 */ /* 0x000fe400078e0a09 */
[----:B------:R-:W-:Y:S01]  /*9eb0*/  IMAD R29, R4, R17, R29 ;  /* 0x00000011041d7224 */ /* 0x000fe200078e021d */
[----:B------:R-:W-:Y:S01]  /*9ec0*/  IABS R17, R33 ;  /* 0x0000002100117213 */ /* 0x000fe20000000000 */
[--C-:B------:R-:W-:Y:S01]  /*9ed0*/  @!P4 IMAD.IADD R11, R11, 0x1, -R4.reuse ;  /* 0x000000010b0bc824 */ /* 0x100fe200078e0a04 */
[----:B------:R-:W-:Y:S01]  /*9ee0*/  ISETP.GE.AND P4, PT, R52, RZ, PT ;  /* 0x000000ff3400720c */ /* 0x000fe20003f86270 */
[----:B------:R-:W-:Y:S02]  /*9ef0*/  IMAD R37, R4, R9, R37 ;  /* 0x0000000904257224 */ /* 0x000fe400078e0225 */
[----:B------:R-:W-:Y:S01]  /*9f00*/  @!P3 IMAD.IADD R14, R14, 0x1, -R4 ;  /* 0x000000010e0eb824 */ /* 0x000fe200078e0a04 */
[C---:B------:R-:W-:Y:S01]  /*9f10*/  ISETP.GT.U32.AND P3, PT, R4.reuse, R29, PT ;  /* 0x0000001d0400720c */ /* 0x040fe20003f64070 */
[----:B------:R-:W-:Y:S01]  /*9f20*/  @!P1 IMAD.MOV R11, RZ, RZ, -R11 ;  /* 0x000000ffff0b9224 */ /* 0x000fe200078e0a0b */
[----:B------:R-:W-:Y:S01]  /*9f30*/  ISETP.GT.U32.AND P1, PT, R4, R37, PT ;  /* 0x000000250400720c */ /* 0x000fe20003f24070 */
[----:B------:R-:W-:Y:S01]  /*9f40*/  @!P2 IMAD.MOV R7, RZ, RZ, -R7 ;  /* 0x000000ffff07a224 */ /* 0x000fe200078e0a07 */
[----:B------:R-:W-:Y:S01]  /*9f50*/  ISETP.GE.AND P2, PT, R48, RZ, PT ;  /* 0x000000ff3000720c */ /* 0x000fe20003f46270 */
[----:B------:R-:W-:Y:S01]  /*9f60*/  @!P0 IMAD.MOV R14, RZ, RZ, -R14 ;  /* 0x000000ffff0e8224 */ /* 0x000fe200078e0a0e */
[----:B------:R-:W-:Y:S01]  /*9f70*/  LOP3.LUT R48, R2, 0x28, RZ, 0xfc, !PT ;  /* 0x0000002802307812 */ /* 0x000fe200078efcff */
[----:B------:R-:W-:Y:S01]  /*9f80*/  IMAD.HI.U32 R9, R0, R17, RZ ;  /* 0x0000001100097227 */ /* 0x000fe200078e00ff */
[----:B------:R-:W-:-:S02]  /*9f90*/  ISETP.GE.AND P0, PT, R33, RZ, PT ;  /* 0x000000ff2100720c */ /* 0x000fc40003f06270 */
[----:B------:R-:W-:Y:S01]  /*9fa0*/  IABS R25, R48 ;  /* 0x0000003000197213 */ /* 0x000fe20000000000 */
[----:B------:R-:W-:Y:S01]  /*9fb0*/  @!P6 IMAD.MOV R133, RZ, RZ, -R133 ;  /* 0x000000ffff85e224 */ /* 0x000fe200078e0a85 */
[----:B------:R-:W-:Y:S01]  /*9fc0*/  LOP3.LUT R33, R2, 0x27, RZ, 0xfc, !PT ;  /* 0x0000002702217812 */ /* 0x000fe200078efcff */
[--C-:B------:R-:W-:Y:S01]  /*9fd0*/  @!P3 IMAD.IADD R29, R29, 0x1, -R4.reuse ;  /* 0x000000011d1db824 */ /* 0x100fe200078e0a04 */
[----:B------:R-:W-:Y:S01]  /*9fe0*/  ISETP.GE.AND P6, PT, R44, RZ, PT ;  /* 0x000000ff2c00720c */ /* 0x000fe20003fc6270 */
[----:B------:R-:W-:Y:S01]  /*9ff0*/  @!P1 IMAD.IADD R37, R37, 0x1, -R4 ;  /* 0x0000000125259824 */ /* 0x000fe200078e0a04 */
[----:B------:R-:W-:Y:S01]  /*a000*/  IABS R59, R33 ;  /* 0x00000021003b7213 */ /* 0x000fe20000000000 */
[----:B------:R-:W-:Y:S01]  /*a010*/  @!P5 IMAD.MOV R251, RZ, RZ, -R251 ;  /* 0x000000fffffbd224 */ /* 0x000fe200078e0afb */
[C---:B------:R-:W-:Y:S01]  /*a020*/  ISETP.GT.U32.AND P5, PT, R4.reuse, R21, PT ;  /* 0x000000150400720c */ /* 0x040fe20003fa4070 */
[----:B------:R-:W-:Y:S01]  /*a030*/  IMAD.MOV R44, RZ, RZ, -R9 ;  /* 0x000000ffff2c7224 */ /* 0x000fe200078e0a09 */
[----:B------:R-:W-:Y:S01]  /*a040*/  ISETP.GT.U32.AND P3, PT, R4, R29, PT ;  /* 0x0000001d0400720c */ /* 0x000fe20003f64070 */
[----:B------:R-:W-:Y:S01]  /*a050*/  IMAD.HI.U32 R9, R0, R25, RZ ;  /* 0x0000001900097227 */ /* 0x000fe200078e00ff */
[----:B------:R-:W-:-:S03]  /*a060*/  ISETP.GT.U32.AND P1, PT, R4, R37, PT ;  /* 0x000000250400720c */ /* 0x000fc60003f24070 */
[----:B------:R-:W-:Y:S02]  /*a070*/  IMAD.MOV R52, RZ, RZ, -R9 ;  /* 0x000000ffff347224 */ /* 0x000fe400078e0a09 */
[----:B------:R-:W-:-:S04]  /*a080*/  IMAD.HI.U32 R9, R0, R59, RZ ;  /* 0x0000003b00097227 */ /* 0x000fc800078e00ff */
[----:B------:R-:W-:Y:S01]  /*a090*/  IMAD R44, R4, R44, R17 ;  /* 0x0000002c042c7224 */ /* 0x000fe200078e0211 */
[----:B------:R-:W-:Y:S01]  /*a0a0*/  LOP3.LUT R17, R2, 0x26, RZ, 0xfc, !PT ;  /* 0x0000002602117812 */ /* 0x000fe200078efcff */
[----:B------:R-:W-:Y:S02]  /*a0b0*/  IMAD.MOV R9, RZ, RZ, -R9 ;  /* 0x000000ffff097224 */ /* 0x000fe400078e0a09 */
[--C-:B------:R-:W-:Y:S01]  /*a0c0*/  @!P5 IMAD.IADD R21, R21, 0x1, -R4.reuse ;  /* 0x000000011515d824 */ /* 0x100fe200078e0a04 */
[----:B------:R-:W-:Y:S01]  /*a0d0*/  IABS R67, R17 ;  /* 0x0000001100437213 */ /* 0x000fe20000000000 */
[--C-:B------:R-:W-:Y:S01]  /*a0e0*/  @!P3 IMAD.IADD R29, R29, 0x1, -R4.reuse ;  /* 0x000000011d1db824 */ /* 0x100fe200078e0a04 */
[C---:B------:R-:W-:Y:S01]  /*a0f0*/  ISETP.GT.U32.AND P3, PT, R4.reuse, R44, PT ;  /* 0x0000002c0400720c */ /* 0x040fe20003f64070 */
[----:B------:R-:W-:Y:S01]  /*a100*/  @!P1 IMAD.IADD R37, R37, 0x1, -R4 ;  /* 0x0000000125259824 */ /* 0x000fe200078e0a04 */
[C---:B------:R-:W-:Y:S01]  /*a110*/  ISETP.GT.U32.AND P5, PT, R4.reuse, R21, PT ;  /* 0x000000150400720c */ /* 0x040fe20003fa4070 */
[C---:B------:R-:W-:Y:S01]  /*a120*/  IMAD R59, R4.reuse, R9, R59 ;  /* 0x00000009043b7224 */ /* 0x040fe200078e023b */
[----:B------:R-:W-:Y:S01]  /*a130*/  ISETP.GE.AND P1, PT, R17, RZ, PT ;  /* 0x000000ff1100720c */ /* 0x000fe20003f26270 */
[C---:B------:R-:W-:Y:S01]  /*a140*/  IMAD R52, R4.reuse, R52, R25 ;  /* 0x0000003404347224 */ /* 0x040fe200078e0219 */
[----:B------:R-:W-:Y:S01]  /*a150*/  IABS R25, R63 ;  /* 0x0000003f00197213 */ /* 0x000fe20000000000 */
[----:B------:R-:W-:Y:S01]  /*a160*/  @!P4 IMAD.MOV R37, RZ, RZ, -R37 ;  /* 0x000000ffff25c224 */ /* 0x000fe200078e0a25 */
[C---:B------:R-:W-:Y:S01]  /*a170*/  ISETP.GT.U32.AND P4, PT, R4.reuse, R59, PT ;  /* 0x0000003b0400720c */ /* 0x040fe20003f84070 */
[----:B------:R-:W-:Y:S01]  /*a180*/  @!P2 IMAD.MOV R29, RZ, RZ, -R29 ;  /* 0x000000ffff1da224 */ /* 0x000fe200078e0a1d */
[----:B------:R-:W-:Y:S01]  /*a190*/  ISETP.GT.U32.AND P2, PT, R4, R52, PT ;  /* 0x000000340400720c */ /* 0x000fe20003f44070 */
[----:B------:R-:W-:-:S04]  /*a1a0*/  IMAD.HI.U32 R9, R0, R67, RZ ;  /* 0x0000004300097227 */ /* 0x000fc800078e00ff */
[--C-:B------:R-:W-:Y:S02]  /*a1b0*/  @!P3 IMAD.IADD R44, R44, 0x1, -R4.reuse ;  /* 0x000000012c2cb824 */ /* 0x100fe400078e0a04 */
[--C-:B------:R-:W-:Y:S01]  /*a1c0*/  @!P5 IMAD.IADD R21, R21, 0x1, -R4.reuse ;  /* 0x000000011515d824 */ /* 0x100fe200078e0a04 */
[----:B------:R-:W-:Y:S01]  /*a1d0*/  ISETP.GE.AND P5, PT, R48, RZ, PT ;  /* 0x000000ff3000720c */ /* 0x000fe20003fa6270 */
[----:B------:R-:W-:Y:S01]  /*a1e0*/  IMAD.HI.U32 R17, R0, R25, RZ ;  /* 0x0000001900117227 */ /* 0x000fe200078e00ff */
[----:B------:R-:W-:Y:S02]  /*a1f0*/  ISETP.GT.U32.AND P3, PT, R4, R44, PT ;  /* 0x0000002c0400720c */ /* 0x000fe40003f64070 */
[----:B------:R-:W-:Y:S01]  /*a200*/  LOP3.LUT R48, R2, 0x23, RZ, 0xfc, !PT ;  /* 0x0000002302307812 */ /* 0x000fe200078efcff */
[--C-:B------:R-:W-:Y:S02]  /*a210*/  @!P4 IMAD.IADD R59, R59, 0x1, -R4.reuse ;  /* 0x000000013b3bc824 */ /* 0x100fe400078e0a04 */
[----:B------:R-:W-:Y:S01]  /*a220*/  @!P6 IMAD.MOV R21, RZ, RZ, -R21 ;  /* 0x000000ffff15e224 */ /* 0x000fe200078e0a15 */
[----:B------:R-:W-:Y:S01]  /*a230*/  ISETP.GE.AND P6, PT, R33, RZ, PT ;  /* 0x000000ff2100720c */ /* 0x000fe20003fc6270 */
[----:B------:R-:W-:Y:S01]  /*a240*/  @!P2 IMAD.IADD R52, R52, 0x1, -R4 ;  /* 0x000000013434a824 */ /* 0x000fe200078e0a04 */
[----:B------:R-:W-:Y:S01]  /*a250*/  IABS R33, R78 ;  /* 0x0000004e00217213 */ /* 0x000fe20000000000 */
[----:B------:R-:W-:Y:S01]  /*a260*/  IMAD.MOV R9, RZ, RZ, -R9 ;  /* 0x000000ffff097224 */ /* 0x000fe200078e0a09 */
[----:B------:R-:W-:Y:S01]  /*a270*/  IABS R89, R48 ;  /* 0x0000003000597213 */ /* 0x000fe20000000000 */
[----:B------:R-:W-:Y:S01]  /*a280*/  IMAD.MOV R17, RZ, RZ, -R17 ;  /* 0x000000ffff117224 */ /* 0x000fe200078e0a11 */
[C---:B------:R-:W-:Y:S01]  /*a290*/  ISETP.GT.U32.AND P4, PT, R4.reuse, R59, PT ;  /* 0x0000003b0400720c */ /* 0x040fe20003f84070 */
[C---:B------:R-:W-:Y:S01]  /*a2a0*/  IMAD R67, R4.reuse, R9, R67 ;  /* 0x0000000904437224 */ /* 0x040fe200078e0243 */
[C---:B------:R-:W-:Y:S01]  /*a2b0*/  ISETP.GT.U32.AND P2, PT, R4.reuse, R52, PT ;  /* 0x000000340400720c */ /* 0x040fe20003f44070 */
[----:B------:R-:W-:Y:S01]  /*a2c0*/  IMAD R74, R4, R17, R25 ;  /* 0x00000011044a7224 */ /* 0x000fe200078e0219 */
[----:B------:R-:W-:Y:S01]  /*a2d0*/  LOP3.LUT R25, R2, 0x22, RZ, 0xfc, !PT ;  /* 0x0000002202197812 */ /* 0x000fe200078efcff */
[----:B------:R-:W-:-:S03]  /*a2e0*/  IMAD.HI.U32 R9, R0, R33, RZ ;  /* 0x0000002100097227 */ /* 0x000fc600078e00ff */
[----:B------:R-:W-:Y:S01]  /*a2f0*/  IABS R97, R25 ;  /* 0x0000001900617213 */ /* 0x000fe20000000000 */
[----:B------:R-:W-:-:S04]  /*a300*/  IMAD.HI.U32 R17, R0, R89, RZ ;  /* 0x0000005900117227 */ /* 0x000fc800078e00ff */
[----:B------:R-:W-:Y:S01]  /*a310*/  @!P3 IMAD.IADD R44, R44, 0x1, -R4 ;  /* 0x000000012c2cb824 */ /* 0x000fe200078e0a04 */
[----:B------:R-:W-:Y:S01]  /*a320*/  ISETP.GE.AND P3, PT, R63, RZ, PT ;  /* 0x000000ff3f00720c */ /* 0x000fe20003f66270 */
[----:B------:R-:W-:Y:S01]  /*a330*/  IMAD.MOV R9, RZ, RZ, -R9 ;  /* 0x000000ffff097224 */ /* 0x000fe200078e0a09 */
[----:B------:R-:W-:Y:S01]  /*a340*/  LOP3.LUT R63, R2, 0x21, RZ, 0xfc, !PT ;  /* 0x00000021023f7812 */ /* 0x000fe200078efcff */
[----:B------:R-:W-:Y:S02]  /*a350*/  IMAD.MOV R17, RZ, RZ, -R17 ;  /* 0x000000ffff117224 */ /* 0x000fe400078e0a11 */
[----:B------:R-:W-:Y:S01]  /*a360*/  @!P0 IMAD.MOV R44, RZ, RZ, -R44 ;  /* 0x000000ffff2c8224 */ /* 0x000fe200078e0a2c */
[C---:B------:R-:W-:Y:S01]  /*a370*/  ISETP.GT.U32.AND P0, PT, R4.reuse, R74, PT ;  /* 0x0000004a0400720c */ /* 0x040fe20003f04070 */
[C---:B------:R-:W-:Y:S01]  /*a380*/  IMAD R82, R4.reuse, R9, R33 ;  /* 0x0000000904527224 */ /* 0x040fe200078e0221 */
[----:B------:R-:W-:Y:S01]  /*a390*/  IABS R105, R63 ;  /* 0x0000003f00697213 */ /* 0x000fe20000000000 */
[----:B------:R-:W-:Y:S01]  /*a3a0*/  IMAD R89, R4, R17, R89 ;  /* 0x0000001104597224 */ /* 0x000fe200078e0259 */
[----:B------:R-:W-:Y:S01]  /*a3b0*/  LOP3.LUT R33, R2, 0x20, RZ, 0xfc, !PT ;  /* 0x0000002002217812 */ /* 0x000fe200078efcff */
[--C-:B------:R-:W-:Y:S01]  /*a3c0*/  @!P4 IMAD.IADD R59, R59, 0x1, -R4.reuse ;  /* 0x000000013b3bc824 */ /* 0x100fe200078e0a04 */
[----:B------:R-:W-:Y:S01]  /*a3d0*/  ISETP.GT.U32.AND P4, PT, R4, R82, PT ;  /* 0x000000520400720c */ /* 0x000fe20003f84070 */
[----:B------:R-:W-:Y:S01]  /*a3e0*/  @!P2 IMAD.IADD R52, R52, 0x1, -R4 ;  /* 0x000000013434a824 */ /* 0x000fe200078e0a04 */
[C---:B------:R-:W-:Y:S01]  /*a3f0*/  ISETP.GT.U32.AND P2, PT, R4.reuse, R67, PT ;  /* 0x000000430400720c */ /* 0x040fe20003f44070 */
[----:B------:R-:W-:Y:S01]  /*a400*/  @!P6 IMAD.MOV R59, RZ, RZ, -R59 ;  /* 0x000000ffff3be224 */ /* 0x000fe200078e0a3b */
[----:B------:R-:W-:Y:S01]  /*a410*/  ISETP.GT.U32.AND P6, PT, R4, R89, PT ;  /* 0x000000590400720c */ /* 0x000fe20003fc4070 */
[----:B------:R-:W-:Y:S01]  /*a420*/  IMAD.HI.U32 R9, R0, R97, RZ ;  /* 0x0000006100097227 */ /* 0x000fe200078e00ff */
[----:B------:R-:W-:-:S03]  /*a430*/  IABS R113, R33 ;  /* 0x0000002100717213 */ /* 0x000fc60000000000 */
[--C-:B------:R-:W-:Y:S02]  /*a440*/  @!P0 IMAD.IADD R74, R74, 0x1, -R4.reuse ;  /* 0x000000014a4a8824 */ /* 0x100fe400078e0a04 */
[----:B------:R-:W-:Y:S02]  /*a450*/  IMAD.MOV R9, RZ, RZ, -R9 ;  /* 0x000000ffff097224 */ /* 0x000fe400078e0a09 */
[--C-:B------:R-:W-:Y:S01]  /*a460*/  @!P4 IMAD.IADD R82, R82, 0x1, -R4.reuse ;  /* 0x000000015252c824 */ /* 0x100fe200078e0a04 */
[C---:B------:R-:W-:Y:S01]  /*a470*/  ISETP.GT.U32.AND P0, PT, R4.reuse, R74, PT ;  /* 0x0000004a0400720c */ /* 0x040fe20003f04070 */
[--C-:B------:R-:W-:Y:S02]  /*a480*/  @!P2 IMAD.IADD R67, R67, 0x1, -R4.reuse ;  /* 0x000000014343a824 */ /* 0x100fe400078e0a04 */
[C---:B------:R-:W-:Y:S01]  /*a490*/  IMAD R97, R4.reuse, R9, R97 ;  /* 0x0000000904617224 */ /* 0x040fe200078e0261 */
[C---:B------:R-:W-:Y:S01]  /*a4a0*/  ISETP.GT.U32.AND P4, PT, R4.reuse, R82, PT ;  /* 0x000000520400720c */ /* 0x040fe20003f84070 */
[----:B------:R-:W-:Y:S01]  /*a4b0*/  @!P6 IMAD.IADD R89, R89, 0x1, -R4 ;  /* 0x000000015959e824 */ /* 0x000fe200078e0a04 */
[----:B------:R-:W-:Y:S01]  /*a4c0*/  ISETP.GT.U32.AND P2, PT, R4, R67, PT ;  /* 0x000000430400720c */ /* 0x000fe20003f44070 */
[----:B------:R-:W-:-:S03]  /*a4d0*/  IMAD.HI.U32 R9, R0, R105, RZ ;  /* 0x0000006900097227 */ /* 0x000fc600078e00ff */
[----:B------:R-:W-:Y:S01]  /*a4e0*/  ISETP.GT.U32.AND P6, PT, R4, R89, PT ;  /* 0x000000590400720c */ /* 0x000fe20003fc4070 */
[----:B------:R-:W-:Y:S02]  /*a4f0*/  IMAD.MOV R17, RZ, RZ, -R9 ;  /* 0x000000ffff117224 */ /* 0x000fe400078e0a09 */
[----:B------:R-:W-:-:S04]  /*a500*/  IMAD.HI.U32 R9, R0, R113, RZ ;  /* 0x0000007100097227 */ /* 0x000fc800078e00ff */
[----:B------:R-:W-:Y:S02]  /*a510*/  IMAD.MOV R9, RZ, RZ, -R9 ;  /* 0x000000ffff097224 */ /* 0x000fe400078e0a09 */
[--C-:B------:R-:W-:Y:S01]  /*a520*/  @!P0 IMAD.IADD R74, R74, 0x1, -R4.reuse ;  /* 0x000000014a4a8824 */ /* 0x100fe200078e0a04 */
[C---:B------:R-:W-:Y:S01]  /*a530*/  ISETP.GT.U32.AND P0, PT, R4.reuse, R97, PT ;  /* 0x000000610400720c */ /* 0x040fe20003f04070 */
[C---:B------:R-:W-:Y:S02]  /*a540*/  IMAD R105, R4.reuse, R17, R105 ;  /* 0x0000001104697224 */ /* 0x040fe400078e0269 */
[----:B------:R-:W-:Y:S02]  /*a550*/  IMAD R113, R4, R9, R113 ;  /* 0x0000000904717224 */ /* 0x000fe400078e0271 */
[--C-:B------:R-:W-:Y:S01]  /*a560*/  @!P2 IMAD.IADD R67, R67, 0x1, -R4.reuse ;  /* 0x000000014343a824 */ /* 0x100fe200078e0a04 */
[----:B------:R-:W-:Y:S01]  /*a570*/  ISETP.GE.AND P2, PT, R48, RZ, PT ;  /* 0x000000ff3000720c */ /* 0x000fe20003f46270 */
[--C-:B------:R-:W-:Y:S01]  /*a580*/  @!P4 IMAD.IADD R82, R82, 0x1, -R4.reuse ;  /* 0x000000015252c824 */ /* 0x100fe200078e0a04 */
[C---:B------:R-:W-:Y:S01]  /*a590*/  ISETP.GT.U32.AND P4, PT, R4.reuse, R105, PT ;  /* 0x000000690400720c */ /* 0x040fe20003f84070 */
[----:B------:R-:W-:Y:S01]  /*a5a0*/  @!P6 IMAD.IADD R89, R89, 0x1, -R4 ;  /* 0x000000015959e824 */ /* 0x000fe200078e0a04 */
[----:B------:R-:W-:Y:S01]  /*a5b0*/  ISETP.GT.U32.AND P6, PT, R4, R113, PT ;  /* 0x000000710400720c */ /* 0x000fe20003fc4070 */
[----:B------:R-:W-:Y:S01]  /*a5c0*/  @!P5 IMAD.MOV R52, RZ, RZ, -R52 ;  /* 0x000000ffff34d224 */ /* 0x000fe200078e0a34 */
[----:B------:R-:W-:Y:S01]  /*a5d0*/  ISETP.GE.AND P5, PT, R78, RZ, PT ;  /* 0x000000ff4e00720c */ /* 0x000fe20003fa6270 */
[----:B------:R-:W-:Y:S01]  /*a5e0*/  @!P1 IMAD.MOV R67, RZ, RZ, -R67 ;  /* 0x000000ffff439224 */ /* 0x000fe200078e0a43 */
[----:B------:R-:W-:Y:S01]  /*a5f0*/  ISETP.GE.AND P1, PT, R25, RZ, PT ;  /* 0x000000ff1900720c */ /* 0x000fe20003f26270 */
[----:B------:R-:W-:Y:S01]  /*a600*/  @!P0 IMAD.IADD R97, R97, 0x1, -R4 ;  /* 0x0000000161618824 */ /* 0x000fe200078e0a04 */
[C---:B------:R-:W-:Y:S01]  /*a610*/  LOP3.LUT R25, R2.reuse, 0x1f, RZ, 0xfc, !PT ;  /* 0x0000001f02197812 */ /* 0x040fe200078efcff */
[----:B------:R-:W-:Y:S01]  /*a620*/  @!P3 IMAD.MOV R74, RZ, RZ, -R74 ;  /* 0x000000ffff4ab224 */ /* 0x000fe200078e0a4a */
[----:B------:R-:W-:Y:S01]  /*a630*/  LOP3.LUT R78, R2, 0x1e, RZ, 0xfc, !PT ;  /* 0x0000001e024e7812 */ /* 0x000fe200078efcff */
[----:B------:R-:W-:Y:S01]  /*a640*/  @!P2 IMAD.MOV R89, RZ, RZ, -R89 ;  /* 0x000000ffff59a224 */ /* 0x000fe200078e0a59 */
[----:B------:R-:W-:Y:S01]  /*a650*/  IABS R17, R25 ;  /* 0x0000001900117213 */ /* 0x000fe20000000000 */
[--C-:B------:R-:W-:Y:S01]  /*a660*/  @!P4 IMAD.IADD R105, R105, 0x1, -R4.reuse ;  /* 0x000000016969c824 */ /* 0x100fe200078e0a04 */
[----:B------:R-:W-:Y:S01]  /*a670*/  ISETP.GT.U32.AND P3, PT, R4, R97, PT ;  /* 0x000000610400720c */ /* 0x000fe20003f64070 */
[----:B------:R-:W-:Y:S01]  /*a680*/  @!P6 IMAD.IADD R113, R113, 0x1, -R4 ;  /* 0x000000017171e824 */ /* 0x000fe200078e0a04 */
[----:B------:R-:W-:Y:S01]  /*a690*/  IABS R129, R78 ;  /* 0x0000004e00817213 */ /* 0x000fe20000000000 */
[----:B------:R-:W-:Y:S01]  /*a6a0*/  IMAD.HI.U32 R9, R0, R17, RZ ;  /* 0x0000001100097227 */ /* 0x000fe200078e00ff */
[----:B------:R-:W-:-:S02]  /*a6b0*/  LOP3.LUT R48, R2, 0x1d, RZ, 0xfc, !PT ;  /* 0x0000001d02307812 */ /* 0x000fc400078efcff */
[C---:B------:R-:W-:Y:S01]  /*a6c0*/  ISETP.GT.U32.AND P6, PT, R4.reuse, R113, PT ;  /* 0x000000710400720c */ /* 0x040fe20003fc4070 */
[----:B------:R-:W-:Y:S01]  /*a6d0*/  @!P5 IMAD.MOV R82, RZ, RZ, -R82 ;  /* 0x000000ffff52d224 */ /* 0x000fe200078e0a52 */
[----:B------:R-:W-:Y:S01]  /*a6e0*/  ISETP.GT.U32.AND P5, PT, R4, R105, PT ;  /* 0x000000690400720c */ /* 0x000fe20003fa4070 */
[----:B------:R-:W-:Y:S01]  /*a6f0*/  IMAD.MOV R120, RZ, RZ, -R9 ;  /* 0x000000ffff787224 */ /* 0x000fe200078e0a09 */
[----:B------:R-:W-:Y:S01]  /*a700*/  IABS R137, R48 ;  /* 0x0000003000897213 */ /* 0x000fe20000000000 */
[----:B------:R-:W-:Y:S01]  /*a710*/  IMAD.HI.U32 R9, R0, R129, RZ ;  /* 0x0000008100097227 */ /* 0x000fe200078e00ff */
[----:B------:R-:W-:Y:S02]  /*a720*/  ISETP.GE.AND P0, PT, R63, RZ, PT ;  /* 0x000000ff3f00720c */ /* 0x000fe40003f06270 */
[----:B------:R-:W-:Y:S01]  /*a730*/  ISETP.GE.AND P4, PT, R33, RZ, PT ;  /* 0x000000ff2100720c */ /* 0x000fe20003f86270 */
[----:B------:R-:W-:Y:S01]  /*a740*/  IMAD.MOV R9, RZ, RZ, -R9 ;  /* 0x000000ffff097224 */ /* 0x000fe200078e0a09 */
[----:B------:R-:W-:Y:S01]  /*a750*/  LOP3.LUT R33, R2, 0x1b, RZ, 0xfc, !PT ;  /* 0x0000001b02217812 */ /* 0x000fe200078efcff */
[--C-:B------:R-:W-:Y:S01]  /*a760*/  @!P3 IMAD.IADD R97, R97, 0x1, -R4.reuse ;  /* 0x000000016161b824 */ /* 0x100fe200078e0a04 */
[----:B------:R-:W-:Y:S01]  /*a770*/  ISETP.GE.AND P3, PT, R25, RZ, PT ;  /* 0x000000ff1900720c */ /* 0x000fe20003f66270 */
[----:B------:R-:W-:Y:S01]  /*a780*/  IMAD R120, R4, R120, R17 ;  /* 0x0000007804787224 */ /* 0x000fe200078e0211 */
[----:B------:R-:W-:Y:S01]  /*a790*/  LOP3.LUT R25, R2, 0x1c, RZ, 0xfc, !PT ;  /* 0x0000001c02197812 */ /* 0x000fe200078efcff */
[----:B------:R-:W-:Y:S01]  /*a7a0*/  IMAD R129, R4, R9, R129 ;  /* 0x0000000904817224 */ /* 0x000fe200078e0281 */
[----:B------:R-:W-:Y:S01]  /*a7b0*/  LOP3.LUT R9, R2, 0x1a, RZ, 0xfc, !PT ;  /* 0x0000001a02097812 */ /* 0x000fe200078efcff */
[--C-:B------:R-:W-:Y:S01]  /*a7c0*/  @!P5 IMAD.IADD R105, R105, 0x1, -R4.reuse ;  /* 0x000000016969d824 */ /* 0x100fe200078e0a04 */
[----:B------:R-:W-:Y:S01]  /*a7d0*/  IABS R145, R25 ;  /* 0x0000001900917213 */ /* 0x000fe20000000000 */
[----:B------:R-:W-:Y:S01]  /*a7e0*/  @!P6 IMAD.IADD R113, R113, 0x1, -R4 ;  /* 0x000000017171e824 */ /* 0x000fe200078e0a04 */
[----:B------:R-:W-:Y:S01]  /*a7f0*/  ISETP.GT.U32.AND P5, PT, R4, R120, PT ;  /* 0x000000780400720c */ /* 0x000fe20003fa4070 */
[----:B------:R-:W-:Y:S01]  /*a800*/  IMAD.HI.U32 R17, R0, R137, RZ ;  /* 0x0000008900117227 */ /* 0x000fe200078e00ff */
[----:B------:R-:W-:-:S02]  /*a810*/  ISETP.GT.U32.AND P6, PT, R4, R129, PT ;  /* 0x000000810400720c */ /* 0x000fc40003fc4070 */
[----:B------:R-:W-:Y:S01]  /*a820*/  IABS R153, R33 ;  /* 0x0000002100997213 */ /* 0x000fe20000000000 */
[----:B------:R-:W-:-:S04]  /*a830*/  IMAD.HI.U32 R63, R0, R145, RZ ;  /* 0x00000091003f7227 */ /* 0x000fc800078e00ff */
[----:B------:R-:W-:Y:S02]  /*a840*/  IMAD.MOV R17, RZ, RZ, -R17 ;  /* 0x000000ffff117224 */ /* 0x000fe400078e0a11 */
[----:B------:R-:W-:Y:S02]  /*a850*/  IMAD.MOV R63, RZ, RZ, -R63 ;  /* 0x000000ffff3f7224 */ /* 0x000fe400078e0a3f */
[----:B------:R-:W-:Y:S02]  /*a860*/  IMAD R137, R4, R17, R137 ;  /* 0x0000001104897224 */ /* 0x000fe400078e0289 */
[--C-:B------:R-:W-:Y:S01]  /*a870*/  @!P5 IMAD.IADD R120, R120, 0x1, -R4.reuse ;  /* 0x000000017878d824 */ /* 0x100fe200078e0a04 */
[----:B------:R-:W-:Y:S01]  /*a880*/  ISETP.GE.AND P5, PT, R78, RZ, PT ;  /* 0x000000ff4e00720c */ /* 0x000fe20003fa6270 */
[C---:B------:R-:W-:Y:S01]  /*a890*/  IMAD R145, R4.reuse, R63, R145 ;  /* 0x0000003f04917224 */ /* 0x040fe200078e0291 */
        /* <DEDUP_REMOVED lines=8> */
[----:B------:R-:W-:-:S03]  /*a920*/  ISETP.GT.U32.AND P1, PT, R4, R129, PT ;  /* 0x000000810400720c */ /* 0x000fc60003f24070 */
[----:B------:R-:W-:Y:S01]  /*a930*/  IMAD.MOV.U32 R17, RZ, RZ, R78 ;  /* 0x000000ffff117224 */ /* 0x000fe200078e004e */
[----:B------:R-:W-:Y:S01]  /*a940*/  LOP3.LUT R78, R2, 0x19, RZ, 0xfc, !PT ;  /* 0x00000019024e7812 */ /* 0x000fe200078efcff */
[----:B------:R-:W-:Y:S01]  /*a950*/  @!P0 IMAD.MOV R105, RZ, RZ, -R105 ;  /* 0x000000ffff698224 */ /* 0x000fe200078e0a69 */
[----:B------:R-:W-:Y:S01]  /*a960*/  ISETP.GE.AND P0, PT, R48, RZ, PT ;  /* 0x000000ff3000720c */ /* 0x000fe20003f06270 */
[----:B------:R-:W-:Y:S01]  /*a970*/  IMAD.MOV R63, RZ, RZ, -R63 ;  /* 0x000000ffff3f7224 */ /* 0x000fe200078e0a3f */
[----:B------:R-:W-:Y:S01]  /*a980*/  IABS R167, R78 ;  /* 0x0000004e00a77213 */ /* 0x000fe20000000000 */
[----:B------:R-:W-:Y:S01]  /*a990*/  @!P6 IMAD.IADD R137, R137, 0x1, -R4 ;  /* 0x000000018989e824 */ /* 0x000fe200078e0a04 */
[----:B------:R-:W-:Y:S01]  /*a9a0*/  ISETP.GE.AND P6, PT, R33, RZ, PT ;  /* 0x000000ff2100720c */ /* 0x000fe20003fc6270 */
[----:B------:R-:W-:Y:S01]  /*a9b0*/  IMAD.HI.U32 R48, R0, R17, RZ ;  /* 0x0000001100307227 */ /* 0x000fe200078e00ff */
[----:B------:R-:W-:-:S03]  /*a9c0*/  LOP3.LUT R33, R2, 0x18, RZ, 0xfc, !PT ;  /* 0x0000001802217812 */ /* 0x000fc600078efcff */
[----:B------:R-:W-:Y:S01]  /*a9d0*/  IMAD R153, R4, R63, R153 ;  /* 0x0000003f04997224 */ /* 0x000fe200078e0299 */
[----:B------:R-:W-:Y:S01]  /*a9e0*/  IABS R175, R33 ;  /* 0x0000002100af7213 */ /* 0x000fe20000000000 */
[--C-:B------:R-:W-:Y:S01]  /*a9f0*/  @!P2 IMAD.IADD R120, R120, 0x1, -R4.reuse ;  /* 0x000000017878a824 */ /* 0x100fe200078e0a04 */
[----:B------:R-:W-:Y:S01]  /*aa00*/  ISETP.GE.AND P2, PT, R25, RZ, PT ;  /* 0x000000ff1900720c */ /* 0x000fe20003f46270 */
[----:B------:R-:W-:Y:S01]  /*aa10*/  @!P4 IMAD.IADD R145, R145, 0x1, -R4 ;  /* 0x000000019191c824 */ /* 0x000fe200078e0a04 */
[----:B------:R-:W-:Y:S01]  /*aa20*/  ISETP.GT.U32.AND P4, PT, R4, R137, PT ;  /* 0x000000890400720c */ /* 0x000fe20003f84070 */
[----:B------:R-:W-:Y:S01]  /*aa30*/  IMAD.MOV R48, RZ, RZ, -R48 ;  /* 0x000000ffff307224 */ /* 0x000fe200078e0a30 */
[----:B------:R-:W-:Y:S01]  /*aa40*/  LOP3.LUT R25, R2, 0x16, RZ, 0xfc, !PT ;  /* 0x0000001602197812 */ /* 0x000fe200078efcff */
[----:B------:R-:W-:Y:S01]  /*aa50*/  @!P1 IMAD.IADD R129, R129, 0x1, -R4 ;  /* 0x0000000181819824 */ /* 0x000fe200078e0a04 */
[C---:B------:R-:W-:Y:S01]  /*aa60*/  ISETP.GT.U32.AND P1, PT, R4.reuse, R153, PT ;  /* 0x000000990400720c */ /* 0x040fe20003f24070 */
[----:B------:R-:W-:Y:S01]  /*aa70*/  @!P3 IMAD.MOV R120, RZ, RZ, -R120 ;  /* 0x000000ffff78b224 */ /* 0x000fe200078e0a78 */
[C---:B------:R-:W-:Y:S01]  /*aa80*/  ISETP.GT.U32.AND P3, PT, R4.reuse, R145, PT ;  /* 0x000000910400720c */ /* 0x040fe20003f64070 */
[----:B------:R-:W-:Y:S01]  /*aa90*/  IMAD R160, R4, R48, R17 ;  /* 0x0000003004a07224 */ /* 0x000fe200078e0211 */
[----:B------:R-:W-:Y:S01]  /*aaa0*/  LOP3.LUT R17, R2, 0x17, RZ, 0xfc, !PT ;  /* 0x0000001702117812 */ /* 0x000fe200078efcff */
[----:B------:R-:W-:Y:S01]  /*aab0*/  IMAD.HI.U32 R48, R0, R167, RZ ;  /* 0x000000a700307227 */ /* 0x000fe200078e00ff */
[----:B------:R-:W-:-:S02]  /*aac0*/  IABS R189, R25 ;  /* 0x0000001900bd7213 */ /* 0x000fc40000000000 */
[----:B------:R-:W-:Y:S01]  /*aad0*/  IABS R63, R17 ;  /* 0x00000011003f7213 */ /* 0x000fe20000000000 */
[----:B------:R-:W-:Y:S02]  /*aae0*/  IMAD.MOV R48, RZ, RZ, -R48 ;  /* 0x000000ffff307224 */ /* 0x000fe400078e0a30 */
[--C-:B------:R-:W-:Y:S01]  /*aaf0*/  @!P4 IMAD.IADD R137, R137, 0x1, -R4.reuse ;  /* 0x000000018989c824 */ /* 0x100fe200078e0a04 */
[C---:B------:R-:W-:Y:S01]  /*ab00*/  ISETP.GT.U32.AND P4, PT, R4.reuse, R160, PT ;  /* 0x000000a00400720c */ /* 0x040fe20003f84070 */
[C---:B------:R-:W-:Y:S02]  /*ab10*/  IMAD R167, R4.reuse, R48, R167 ;  /* 0x0000003004a77224 */ /* 0x040fe400078e02a7 */
[--C-:B------:R-:W-:Y:S02]  /*ab20*/  @!P1 IMAD.IADD R153, R153, 0x1, -R4.reuse ;  /* 0x0000000199999824 */ /* 0x100fe400078e0a04 */
[----:B------:R-:W-:Y:S01]  /*ab30*/  @!P3 IMAD.IADD R145, R145, 0x1, -R4 ;  /* 0x000000019191b824 */ /* 0x000fe200078e0a04 */
[----:B------:R-:W-:Y:S01]  /*ab40*/  ISETP.GT.U32.AND P3, PT, R4, R167, PT ;  /* 0x000000a70400720c */ /* 0x000fe20003f64070 */
[----:B------:R-:W-:Y:S01]  /*ab50*/  IMAD.HI.U32 R48, R0, R175, RZ ;  /* 0x000000af00307227 */ /* 0x000fe200078e00ff */
[----:B------:R-:W-:-:S03]  /*ab60*/  ISETP.GT.U32.AND P1, PT, R4, R153, PT ;  /* 0x000000990400720c */ /* 0x000fc60003f24070 */
[----:B------:R-:W-:Y:S02]  /*ab70*/  IMAD.MOV R48, RZ, RZ, -R48 ;  /* 0x000000ffff307224 */ /* 0x000fe400078e0a30 */
[--C-:B------:R-:W-:Y:S01]  /*ab80*/  @!P4 IMAD.IADD R160, R160, 0x1, -R4.reuse ;  /* 0x00000001a0a0c824 */ /* 0x100fe200078e0a04 */
[----:B------:R-:W-:Y:S01]  /*ab90*/  ISETP.GE.AND P4, PT, R78, RZ, PT ;  /* 0x000000ff4e00720c */ /* 0x000fe20003f86270 */
[C---:B------:R-:W-:Y:S02]  /*aba0*/  IMAD R175, R4.reuse, R48, R175 ;  /* 0x0000003004af7224 */ /* 0x040fe400078e02af */
[----:B------:R-:W-:Y:S02]  /*abb0*/  @!P5 IMAD.MOV R129, RZ, RZ, -R129 ;  /* 0x000000ffff81d224 */ /* 0x000fe400078e0a81 */
[--C-:B------:R-:W-:Y:S01]  /*abc0*/  @!P3 IMAD.IADD R167, R167, 0x1, -R4.reuse ;  /* 0x00000001a7a7b824 */ /* 0x100fe200078e0a04 */
[C---:B------:R-:W-:Y:S01]  /*abd0*/  ISETP.GT.U32.AND P3, PT, R4.reuse, R160, PT ;  /* 0x000000a00400720c */ /* 0x040fe20003f64070 */
[----:B------:R-:W-:Y:S01]  /*abe0*/  @!P1 IMAD.IADD R153, R153, 0x1, -R4 ;  /* 0x0000000199999824 */ /* 0x000fe200078e0a04 */
[----:B------:R-:W-:Y:S01]  /*abf0*/  ISETP.GT.U32.AND P5, PT, R4, R175, PT ;  /* 0x000000af0400720c */ /* 0x000fe20003fa4070 */
[----:B------:R-:W-:Y:S01]  /*ac00*/  @!P2 IMAD.MOV R145, RZ, RZ, -R145 ;  /* 0x000000ffff91a224 */ /* 0x000fe200078e0a91 */
[----:B------:R-:W-:Y:S01]  /*ac10*/  ISETP.GE.AND P1, PT, R9, RZ, PT ;  /* 0x000000ff0900720c */ /* 0x000fe20003f26270 */
[----:B------:R-:W-:Y:S01]  /*ac20*/  IMAD.HI.U32 R182, R0, R63, RZ ;  /* 0x0000003f00b67227 */ /* 0x000fe200078e00ff */
[----:B------:R-:W-:-:S02]  /*ac30*/  ISETP.GE.AND P2, PT, R33, RZ, PT ;  /* 0x000000ff2100720c */ /* 0x000fc40003f46270 */
[----:B------:R-:W-:Y:S01]  /*ac40*/  LOP3.LUT R33, R2, 0x15, RZ, 0xfc, !PT ;  /* 0x0000001502217812 */ /* 0x000fe200078efcff */
[----:B------:R-:W-:Y:S02]  /*ac50*/  IMAD.MOV R182, RZ, RZ, -R182 ;  /* 0x000000ffffb67224 */ /* 0x000fe400078e0ab6 */
[----:B------:R-:W-:Y:S01]  /*ac60*/  @!P0 IMAD.MOV R137, RZ, RZ, -R137 ;  /* 0x000000ffff898224 */ /* 0x000fe200078e0a89 */
[----:B------:R-:W-:Y:S01]  /*ac70*/  IABS R197, R33 ;  /* 0x0000002100c57213 */ /* 0x000fe20000000000 */
[--C-:B------:R-:W-:Y:S01]  /*ac80*/  @!P3 IMAD.IADD R160, R160, 0x1, -R4.reuse ;  /* 0x00000001a0a0b824 */ /* 0x100fe200078e0a04 */
[----:B------:R-:W-:Y:S01]  /*ac90*/  ISETP.GT.U32.AND P0, PT, R4, R167, PT ;  /* 0x000000a70400720c */ /* 0x000fe20003f04070 */
[----:B------:R-:W-:Y:S01]  /*aca0*/  @!P5 IMAD.IADD R175, R175, 0x1, -R4 ;  /* 0x00000001afafd824 */ /* 0x000fe200078e0a04 */
[----:B------:R-:W-:Y:S01]  /*acb0*/  ISETP.GE.AND P5, PT, R25, RZ, PT ;  /* 0x000000ff1900720c */ /* 0x000fe20003fa6270 */
[----:B------:R-:W-:Y:S01]  /*acc0*/  IMAD.HI.U32 R9, R0, R189, RZ ;  /* 0x000000bd00097227 */ /* 0x000fe200078e00ff */
[----:B------:R-:W-:-:S02]  /*acd0*/  ISETP.GE.AND P3, PT, R17, RZ, PT ;  /* 0x000000ff1100720c */ /* 0x000fc40003f66270 */
[----:B------:R-:W-:Y:S01]  /*ace0*/  LOP3.LUT R17, R2, 0x14, RZ, 0xfc, !PT ;  /* 0x0000001402117812 */ /* 0x000fe200078efcff */
[C---:B------:R-:W-:Y:S02]  /*acf0*/  IMAD R182, R4.reuse, R182, R63 ;  /* 0x000000b604b67224 */ /* 0x040fe400078e023f */
[----:B------:R-:W-:Y:S01]  /*ad00*/  @!P1 IMAD.MOV R160, RZ, RZ, -R160 ;  /* 0x000000ffffa09224 */ /* 0x000fe200078e0aa0 */
[----:B------:R-:W-:Y:S01]  /*ad10*/  ISETP.GT.U32.AND P1, PT, R4, R175, PT ;  /* 0x000000af0400720c */ /* 0x000fe20003f24070 */
[----:B------:R-:W-:Y:S01]  /*ad20*/  IMAD.HI.U32 R25, R0, R197, RZ ;  /* 0x000000c500197227 */ /* 0x000fe200078e00ff */
[----:B------:R-:W-:-:S03]  /*ad30*/  IABS R218, R17 ;  /* 0x0000001100da7213 */ /* 0x000fc60000000000 */
[----:B------:R-:W-:Y:S02]  /*ad40*/  IMAD.MOV R9, RZ, RZ, -R9 ;  /* 0x000000ffff097224 */ /* 0x000fe400078e0a09 */
[----:B------:R-:W-:Y:S01]  /*ad50*/  @!P6 IMAD.MOV R153, RZ, RZ, -R153 ;  /* 0x000000ffff99e224 */ /* 0x000fe200078e0a99 */
[C---:B------:R-:W-:Y:S01]  /*ad60*/  ISETP.GT.U32.AND P6, PT, R4.reuse, R182, PT ;  /* 0x000000b60400720c */ /* 0x040fe20003fc4070 */
[----:B------:R-:W-:Y:S02]  /*ad70*/  IMAD.MOV R48, RZ, RZ, -R25 ;  /* 0x000000ffff307224 */ /* 0x000fe400078e0a19 */
[C---:B------:R-:W-:Y:S01]  /*ad80*/  IMAD R189, R4.reuse, R9, R189 ;  /* 0x0000000904bd7224 */ /* 0x040fe200078e02bd */
[----:B------:R-:W-:Y:S01]  /*ad90*/  IABS R9, R2 ;  /* 0x0000000200097213 */ /* 0x000fe20000000000 */
[C---:B------:R-:W-:Y:S02]  /*ada0*/  IMAD R197, R4.reuse, R48, R197 ;  /* 0x0000003004c57224 */ /* 0x040fe400078e02c5 */
[--C-:B------:R-:W-:Y:S01]  /*adb0*/  @!P0 IMAD.IADD R167, R167, 0x1, -R4.reuse ;  /* 0x00000001a7a78824 */ /* 0x100fe200078e0a04 */
[C---:B------:R-:W-:Y:S01]  /*adc0*/  ISETP.GT.U32.AND P0, PT, R4.reuse, R189, PT ;  /* 0x000000bd0400720c */ /* 0x040fe20003f04070 */
[----:B------:R-:W-:Y:S01]  /*add0*/  @!P1 IMAD.IADD R175, R175, 0x1, -R4 ;  /* 0x00000001afaf9824 */ /* 0x000fe200078e0a04 */
[----:B------:R-:W-:Y:S01]  /*ade0*/  ISETP.GT.U32.AND P1, PT, R4, R197, PT ;  /* 0x000000c50400720c */ /* 0x000fe20003f24070 */
[----:B------:R-:W-:-:S04]  /*adf0*/  IMAD.HI.U32 R25, R0, R9, RZ ;  /* 0x0000000900197227 */ /* 0x000fc800078e00ff */
[--C-:B------:R-:W-:Y:S02]  /*ae00*/  @!P6 IMAD.IADD R182, R182, 0x1, -R4.reuse ;  /* 0x00000001b6b6e824 */ /* 0x100fe400078e0a04 */
[----:B------:R-:W-:Y:S02]  /*ae10*/  IMAD.MOV R25, RZ, RZ, -R25 ;  /* 0x000000ffff197224 */ /* 0x000fe400078e0a19 */
[----:B------:R-:W-:Y:S01]  /*ae20*/  @!P4 IMAD.MOV R167, RZ, RZ, -R167 ;  /* 0x000000ffffa7c224 */ /* 0x000fe200078e0aa7 */
[C---:B------:R-:W-:Y:S01]  /*ae30*/  ISETP.GT.U32.AND P6, PT, R4.reuse, R182, PT ;  /* 0x000000b60400720c */ /* 0x040fe20003fc4070 */
[--C-:B------:R-:W-:Y:S01]  /*ae40*/  @!P0 IMAD.IADD R189, R189, 0x1, -R4.reuse ;  /* 0x00000001bdbd8824 */ /* 0x100fe200078e0a04 */
[----:B------:R-:W-:Y:S01]  /*ae50*/  ISETP.GE.AND P0, PT, R33, RZ, PT ;  /* 0x000000ff2100720c */ /* 0x000fe20003f06270 */
[----:B------:R-:W-:Y:S01]  /*ae60*/  IMAD R204, R4, R25, R9 ;  /* 0x0000001904cc7224 */ /* 0x000fe200078e0209 */
[----:B------:R-:W-:Y:S01]  /*ae70*/  LOP3.LUT R25, R2, 0x12, RZ, 0xfc, !PT ;  /* 0x0000001202197812 */ /* 0x000fe200078efcff */
[----:B------:R-:W-:Y:S01]  /*ae80*/  @!P1 IMAD.IADD R197, R197, 0x1, -R4 ;  /* 0x00000001c5c59824 */ /* 0x000fe200078e0a04 */
[----:B------:R-:W-:Y:S01]  /*ae90*/  ISETP.GT.U32.AND P4, PT, R4, R189, PT ;  /* 0x000000bd0400720c */ /* 0x000fe20003f84070 */
[----:B------:R-:W-:Y:S01]  /*aea0*/  IMAD.HI.U32 R9, R0, R218, RZ ;  /* 0x000000da00097227 */ /* 0x000fe200078e00ff */
[----:B------:R-:W-:-:S02]  /*aeb0*/  ISETP.GT.U32.AND P1, PT, R4, R204, PT ;  /* 0x000000cc0400720c */ /* 0x000fc40003f24070 */
[----:B------:R-:W-:Y:S01]  /*aec0*/  IABS R225, R25 ;  /* 0x0000001900e17213 */ /* 0x000fe20000000000 */
[----:B------:R-:W-:Y:S01]  /*aed0*/  @!P2 IMAD.MOV R175, RZ, RZ, -R175 ;  /* 0x000000ffffafa224 */ /* 0x000fe200078e0aaf */
[----:B------:R-:W-:Y:S01]  /*aee0*/  ISETP.GT.U32.AND P2, PT, R4, R197, PT ;  /* 0x000000c50400720c */ /* 0x000fe20003f44070 */
[----:B------:R-:W-:Y:S01]  /*aef0*/  IMAD.MOV R9, RZ, RZ, -R9 ;  /* 0x000000ffff097224 */ /* 0x000fe200078e0a09 */
[----:B------:R-:W-:Y:S01]  /*af00*/  LOP3.LUT R33, R2, 0x11, RZ, 0xfc, !PT ;  /* 0x0000001102217812 */ /* 0x000fe200078efcff */
[----:B------:R-:W-:Y:S01]  /*af10*/  @!P6 IMAD.IADD R182, R182, 0x1, -R4 ;  /* 0x00000001b6b6e824 */ /* 0x000fe200078e0a04 */
[----:B------:R-:W-:Y:S01]  /*af20*/  ISETP.GE.AND P6, PT, R17, RZ, PT ;  /* 0x000000ff1100720c */ /* 0x000fe20003fc6270 */
[----:B------:R-:W-:Y:S01]  /*af30*/  IMAD R218, R4, R9, R218 ;  /* 0x0000000904da7224 */ /* 0x000fe200078e02da */
[----:B------:R-:W-:Y:S01]  /*af40*/  IABS R232, R33 ;  /* 0x0000002100e87213 */ /* 0x000fe20000000000 */
[----:B------:R-:W-:Y:S01]  /*af50*/  IMAD.HI.U32 R17, R0, R225, RZ ;  /* 0x000000e100117227 */ /* 0x000fe200078e00ff */
[----:B------:R-:W-:-:S03]  /*af60*/  LOP3.LUT R9, R2, 0x10, RZ, 0xfc, !PT ;  /* 0x0000001002097812 */ /* 0x000fc600078efcff */
[----:B------:R-:W-:Y:S01]  /*af70*/  IMAD.MOV R17, RZ, RZ, -R17 ;  /* 0x000000ffff117224 */ /* 0x000fe200078e0a11 */
[----:B------:R-:W-:Y:S01]  /*af80*/  IABS R239, R9 ;  /* 0x0000000900ef7213 */ /* 0x000fe20000000000 */
[----:B------:R-:W-:Y:S01]  /*af90*/  @!P3 IMAD.MOV R182, RZ, RZ, -R182 ;  /* 0x000000ffffb6b224 */ /* 0x000fe200078e0ab6 */
[----:B------:R-:W-:Y:S01]  /*afa0*/  ISETP.GT.U32.AND P3, PT, R4, R218, PT ;  /* 0x000000da0400720c */ /* 0x000fe20003f64070 */
[--C-:B------:R-:W-:Y:S01]  /*afb0*/  @!P4 IMAD.IADD R189, R189, 0x1, -R4.reuse ;  /* 0x00000001bdbdc824 */ /* 0x100fe200078e0a04 */
[----:B------:R-:W-:Y:S01]  /*afc0*/  ISETP.GE.AND P4, PT, R211, RZ, PT ;  /* 0x000000ffd300720c */ /* 0x000fe20003f86270 */
[--C-:B------:R-:W-:Y:S01]  /*afd0*/  @!P1 IMAD.IADD R204, R204, 0x1, -R4.reuse ;  /* 0x00000001cccc9824 */ /* 0x100fe200078e0a04 */
[----:B------:R-:W-:Y:S01]  /*afe0*/  IABS R211, R211 ;  /* 0x000000d300d37213 */ /* 0x000fe20000000000 */
[C---:B------:R-:W-:Y:S02]  /*aff0*/  IMAD R225, R4.reuse, R17, R225 ;  /* 0x0000001104e17224 */ /* 0x040fe400078e02e1 */
[----:B------:R-:W-:Y:S01]  /*b000*/  @!P2 IMAD.IADD R197, R197, 0x1, -R4 ;  /* 0x00000001c5c5a824 */ /* 0x000fe200078e0a04 */
[----:B------:R-:W-:Y:S01]  /*b010*/  ISETP.GT.U32.AND P1, PT, R4, R204, PT ;  /* 0x000000cc0400720c */ /* 0x000fe20003f24070 */
[----:B------:R-:W-:Y:S01]  /*b020*/  IMAD.HI.U32 R48, R0, R211, RZ ;  /* 0x000000d300307227 */ /* 0x000fe200078e00ff */
[----:B------:R-:W-:-:S03]  /*b030*/  ISETP.GE.AND P2, PT, R2, RZ, PT ;  /* 0x000000ff0200720c */ /* 0x000fc60003f46270 */
[----:B------:R-:W-:Y:S01]  /*b040*/  @!P0 IMAD.MOV R197, RZ, RZ, -R197 ;  /* 0x000000ffffc58224 */ /* 0x000fe200078e0ac5 */
[----:B------:R-:W-:Y:S01]  /*b050*/  ISETP.GT.U32.AND P0, PT, R4, R225, PT ;  /* 0x000000e10400720c */ /* 0x000fe20003f04070 */
[----:B------:R-:W-:Y:S02]  /*b060*/  IMAD.MOV R48, RZ, RZ, -R48 ;  /* 0x000000ffff307224 */ /* 0x000fe400078e0a30 */
[----:B------:R-:W-:Y:S02]  /*b070*/  @!P3 IMAD.IADD R218, R218, 0x1, -R4 ;  /* 0x00000001dadab824 */ /* 0x000fe400078e0a04 */
[----:B------:R-:W-:Y:S01]  /*b080*/  @!P5 IMAD.MOV R189, RZ, RZ, -R189 ;  /* 0x000000ffffbdd224 */ /* 0x000fe200078e0abd */
[----:B------:R-:W-:Y:S01]  /*b090*/  ISETP.GE.AND P5, PT, R25, RZ, PT ;  /* 0x000000ff1900720c */ /* 0x000fe20003fa6270 */
[----:B------:R-:W-:Y:S01]  /*b0a0*/  IMAD R211, R4, R48, R211 ;  /* 0x0000003004d37224 */ /* 0x000fe200078e02d3 */
[----:B------:R-:W-:Y:S01]  /*b0b0*/  LOP3.LUT R25, R2, 0xf, RZ, 0xfc, !PT ;  /* 0x0000000f02197812 */ /* 0x000fe200078efcff */
[----:B------:R-:W-:Y:S01]  /*b0c0*/  IMAD.HI.U32 R48, R0, R232, RZ ;  /* 0x000000e800307227 */ /* 0x000fe200078e00ff */
[----:B------:R-:W-:-:S02]  /*b0d0*/  ISETP.GT.U32.AND P3, PT, R4, R218, PT ;  /* 0x000000da0400720c */ /* 0x000fc40003f64070 */
[----:B------:R-:W-:Y:S01]  /*b0e0*/  IABS R246, R25 ;  /* 0x0000001900f67213 */ /* 0x000fe20000000000 */
[--C-:B------:R-:W-:Y:S01]  /*b0f0*/  @!P1 IMAD.IADD R204, R204, 0x1, -R4.reuse ;  /* 0x00000001cccc9824 */ /* 0x100fe200078e0a04 */
[C---:B------:R-:W-:Y:S01]  /*b100*/  ISETP.GT.U32.AND P1, PT, R4.reuse, R211, PT ;  /* 0x000000d30400720c */ /* 0x040fe20003f24070 */
[----:B------:R-:W-:Y:S02]  /*b110*/  @!P0 IMAD.IADD R225, R225, 0x1, -R4 ;  /* 0x00000001e1e18824 */ /* 0x000fe400078e0a04 */
[----:B------:R-:W-:Y:S02]  /*b120*/  IMAD.MOV R48, RZ, RZ, -R48 ;  /* 0x000000ffff307224 */ /* 0x000fe400078e0a30 */
[----:B------:R-:W-:Y:S01]  /*b130*/  @!P2 IMAD.MOV R204, RZ, RZ, -R204 ;  /* 0x000000ffffcca224 */ /* 0x000fe200078e0acc */
[----:B------:R-:W-:Y:S01]  /*b140*/  ISETP.GE.AND P2, PT, R33, RZ, PT ;  /* 0x000000ff2100720c */ /* 0x000fe20003f46270 */
[C---:B------:R-:W-:Y:S01]  /*b150*/  IMAD R232, R4.reuse, R48, R232 ;  /* 0x0000003004e87224 */ /* 0x040fe200078e02e8 */
[----:B------:R-:W-:Y:S01]  /*b160*/  ISETP.GT.U32.AND P0, PT, R4, R225, PT ;  /* 0x000000e10400720c */ /* 0x000fe20003f04070 */
[----:B------:R-:W-:Y:S01]  /*b170*/  IMAD.HI.U32 R33, R0, R246, RZ ;  /* 0x000000f600217227 */ /* 0x000fe200078e00ff */
[----:B------:R-:W-:-:S03]  /*b180*/  LOP3.LUT R48, R2, 0xd, RZ, 0xfc, !PT ;  /* 0x0000000d02307812 */ /* 0x000fc600078efcff */
[----:B------:R-:W-:Y:S01]  /*b190*/  IMAD.HI.U32 R17, R0, R239, RZ ;  /* 0x000000ef00117227 */ /* 0x000fe200078e00ff */
[----:B------:R-:W-:-:S03]  /*b1a0*/  IABS R63, R48 ;  /* 0x00000030003f7213 */ /* 0x000fc60000000000 */
[--C-:B------:R-:W-:Y:S01]  /*b1b0*/  @!P3 IMAD.IADD R218, R218, 0x1, -R4.reuse ;  /* 0x00000001dadab824 */ /* 0x100fe200078e0a04 */
[C---:B------:R-:W-:Y:S01]  /*b1c0*/  ISETP.GT.U32.AND P3, PT, R4.reuse, R232, PT ;  /* 0x000000e80400720c */ /* 0x040fe20003f64070 */
[----:B------:R-:W-:Y:S02]  /*b1d0*/  IMAD.MOV R33, RZ, RZ, -R33 ;  /* 0x000000ffff217224 */ /* 0x000fe400078e0a21 */
[----:B------:R-:W-:Y:S02]  /*b1e0*/  @!P1 IMAD.IADD R211, R211, 0x1, -R4 ;  /* 0x00000001d3d39824 */ /* 0x000fe400078e0a04 */
[----:B------:R-:W-:Y:S02]  /*b1f0*/  IMAD.MOV R17, RZ, RZ, -R17 ;  /* 0x000000ffff117224 */ /* 0x000fe400078e0a11 */
[C---:B------:R-:W-:Y:S01]  /*b200*/  IMAD R246, R4.reuse, R33, R246 ;  /* 0x0000002104f67224 */ /* 0x040fe200078e02f6 */
[C---:B------:R-:W-:Y:S01]  /*b210*/  ISETP.GT.U32.AND P1, PT, R4.reuse, R211, PT ;  /* 0x000000d30400720c */ /* 0x040fe20003f24070 */
[----:B------:R-:W-:Y:S01]  /*b220*/  IMAD R239, R4, R17, R239 ;  /* 0x0000001104ef7224 */ /* 0x000fe200078e02ef */
[----:B------:R-:W-:Y:S01]  /*b230*/  LOP3.LUT R17, R2, 0xe, RZ, 0xfc, !PT ;  /* 0x0000000e02117812 */ /* 0x000fe200078efcff */
[----:B------:R-:W-:Y:S01]  /*b240*/  @!P0 IMAD.IADD R225, R225, 0x1, -R4 ;  /* 0x00000001e1e18824 */ /* 0x000fe200078e0a04 */
[C---:B------:R-:W-:Y:S01]  /*b250*/  ISETP.GT.U32.AND P0, PT, R4.reuse, R246, PT ;  /* 0x000000f60400720c */ /* 0x040fe20003f04070 */
[----:B------:R-:W-:Y:S01]  /*b260*/  @!P6 IMAD.MOV R218, RZ, RZ, -R218 ;  /* 0x000000ffffdae224 */ /* 0x000fe200078e0ada */
[----:B------:R-:W-:Y:S01]  /*b270*/  ISETP.GT.U32.AND P6, PT, R4, R239, PT ;  /* 0x000000ef0400720c */ /* 0x000fe20003fc4070 */
[----:B------:R-:W-:Y:S01]  /*b280*/  @!P3 IMAD.IADD R232, R232, 0x1, -R4 ;  /* 0x00000001e8e8b824 */ /* 0x000fe200078e0a04 */
[----:B------:R-:W-:Y:S01]  /*b290*/  IABS R171, R17 ;  /* 0x0000001100ab7213 */ /* 0x000fe20000000000 */
[----:B------:R-:W-:Y:S01]  /*b2a0*/  @!P5 IMAD.MOV R225, RZ, RZ, -R225 ;  /* 0x000000ffffe1d224 */ /* 0x000fe200078e0ae1 */
[----:B------:R-:W-:-:S02]  /*b2b0*/  ISETP.GE.AND P5, PT, R17, RZ, PT ;  /* 0x000000ff1100720c */ /* 0x000fc40003fa6270 */
[----:B------:R-:W-:Y:S01]  /*b2c0*/  ISETP.GT.U32.AND P3, PT, R4, R232, PT ;  /* 0x000000e80400720c */ /* 0x000fe20003f64070 */
[--C-:B------:R-:W-:Y:S01]  /*b2d0*/  @!P1 IMAD.IADD R211, R211, 0x1, -R4.reuse ;  /* 0x00000001d3d39824 */ /* 0x100fe200078e0a04 */
[----:B------:R-:W-:Y:S01]  /*b2e0*/  ISETP.GE.AND P1, PT, R9, RZ, PT ;  /* 0x000000ff0900720c */ /* 0x000fe20003f26270 */
[----:B------:R-:W-:Y:S02]  /*b2f0*/  IMAD.MOV.U32 R9, RZ, RZ, R63 ;  /* 0x000000ffff097224 */ /* 0x000fe400078e003f */
[----:B------:R-:W-:Y:S02]  /*b300*/  @!P0 IMAD.IADD R246, R246, 0x1, -R4 ;  /* 0x00000001f6f68824 */ /* 0x000fe400078e0a04 */
[----:B------:R-:W-:-:S03]  /*b310*/  IMAD.HI.U32 R63, R0, R171, RZ ;  /* 0x000000ab003f7227 */ /* 0x000fc600078e00ff */
[----:B------:R-:W-:Y:S01]  /*b320*/  ISETP.GT.U32.AND P0, PT, R4, R246, PT ;  /* 0x000000f60400720c */ /* 0x000fe20003f04070 */
[----:B------:R-:W-:Y:S02]  /*b330*/  @!P6 IMAD.IADD R239, R239, 0x1, -R4 ;  /* 0x00000001efefe824 */ /* 0x000fe400078e0a04 */
[----:B------:R-:W-:Y:S01]  /*b340*/  @!P4 IMAD.MOV R211, RZ, RZ, -R211 ;  /* 0x000000ffffd3c224 */ /* 0x000fe200078e0ad3 */
[----:B------:R-:W-:Y:S01]  /*b350*/  ISETP.GE.AND P4, PT, R25, RZ, PT ;  /* 0x000000ff1900720c */ /* 0x000fe20003f86270 */
[----:B------:R-:W-:Y:S01]  /*b360*/  IMAD.HI.U32 R33, R0, R9, RZ ;  /* 0x0000000900217227 */ /* 0x000fe200078e00ff */
[----:B------:R-:W-:-:S03]  /*b370*/  ISETP.GT.U32.AND P6, PT, R4, R239, PT ;  /* 0x000000ef0400720c */ /* 0x000fc60003fc4070 */
[----:B------:R-:W-:Y:S01]  /*b380*/  IMAD.MOV R25, RZ, RZ, -R63 ;  /* 0x000000ffff197224 */ /* 0x000fe200078e0a3f */
[C---:B------:R-:W-:Y:S01]  /*b390*/  LOP3.LUT R63, R2.reuse, 0xa, RZ, 0xfc, !PT ;  /* 0x0000000a023f7812 */ /* 0x040fe200078efcff */
[----:B------:R-:W-:Y:S01]  /*b3a0*/  IMAD.MOV R17, RZ, RZ, -R33 ;  /* 0x000000ffff117224 */ /* 0x000fe200078e0a21 */
[----:B------:R-:W-:Y:S01]  /*b3b0*/  LOP3.LUT R33, R2, 0xb, RZ, 0xfc, !PT ;  /* 0x0000000b02217812 */ /* 0x000fe200078efcff */
[----:B------:R-:W-:Y:S01]  /*b3c0*/  @!P3 IMAD.IADD R232, R232, 0x1, -R4 ;  /* 0x00000001e8e8b824 */ /* 0x000fe200078e0a04 */
[----:B------:R-:W-:Y:S01]  /*b3d0*/  ISETP.GE.AND P3, PT, R48, RZ, PT ;  /* 0x000000ff3000720c */ /* 0x000fe20003f66270 */
[C---:B------:R-:W-:Y:S01]  /*b3e0*/  IMAD R171, R4.reuse, R25, R171 ;  /* 0x0000001904ab7224 */ /* 0x040fe200078e02ab */
[----:B------:R-:W-:Y:S01]  /*b3f0*/  IABS R48, R63 ;  /* 0x0000003f00307213 */ /* 0x000fe20000000000 */
[----:B------:R-:W-:Y:S01]  /*b400*/  IMAD R9, R4, R17, R9 ;  /* 0x0000001104097224 */ /* 0x000fe200078e0209 */
[----:B------:R-:W-:Y:S01]  /*b410*/  LOP3.LUT R17, R2, 0xc, RZ, 0xfc, !PT ;  /* 0x0000000c02117812 */ /* 0x000fe200078efcff */
[----:B------:R-:W-:Y:S01]  /*b420*/  @!P2 IMAD.MOV R232, RZ, RZ, -R232 ;  /* 0x000000ffffe8a224 */ /* 0x000fe200078e0ae8 */
[----:B------:R-:W-:Y:S01]  /*b430*/  ISETP.GT.U32.AND P2, PT, R4, R171, PT ;  /* 0x000000ab0400720c */ /* 0x000fe20003f44070 */
[--C-:B------:R-:W-:Y:S01]  /*b440*/  @!P0 IMAD.IADD R246, R246, 0x1, -R4.reuse ;  /* 0x00000001f6f68824 */ /* 0x100fe200078e0a04 */
[----:B------:R-:W-:Y:S01]  /*b450*/  ISETP.GT.U32.AND P0, PT, R4, R9, PT ;  /* 0x000000090400720c */ /* 0x000fe20003f04070 */
[----:B------:R-:W-:Y:S01]  /*b460*/  @!P6 IMAD.IADD R239, R239, 0x1, -R4 ;  /* 0x00000001efefe824 */ /* 0x000fe200078e0a04 */
[----:B------:R-:W-:Y:S01]  /*b470*/  ISETP.GE.AND P6, PT, R17, RZ, PT ;  /* 0x000000ff1100720c */ /* 0x000fe20003fc6270 */
[----:B------:R-:W-:Y:S01]  /*b480*/  IMAD.HI.U32 R78, R0, R48, RZ ;  /* 0x00000030004e7227 */ /* 0x000fe200078e00ff */
[----:B------:R-:W-:-:S03]  /*b490*/  IABS R17, R17 ;  /* 0x0000001100117213 */ /* 0x000fc60000000000 */
[----:B------:R-:W-:Y:S01]  /*b4a0*/  @!P1 IMAD.MOV R239, RZ, RZ, -R239 ;  /* 0x000000ffffef9224 */ /* 0x000fe200078e0aef */
[----:B------:R-:W-:Y:S01]  /*b4b0*/  ISETP.GE.AND P1, PT, R33, RZ, PT ;  /* 0x000000ff2100720c */ /* 0x000fe20003f26270 */
[----:B------:R-:W-:Y:S01]  /*b4c0*/  IMAD.HI.U32 R25, R0, R17, RZ ;  /* 0x0000001100197227 */ /* 0x000fe200078e00ff */
[----:B------:R-:W-:-:S03]  /*b4d0*/  IABS R33, R33 ;  /* 0x0000002100217213 */ /* 0x000fc60000000000 */
[--C-:B------:R-:W-:Y:S02]  /*b4e0*/  @!P2 IMAD.IADD R171, R171, 0x1, -R4.reuse ;  /* 0x00000001ababa824 */ /* 0x100fe400078e0a04 */
[----:B------:R-:W-:Y:S02]  /*b4f0*/  @!P0 IMAD.IADD R9, R9, 0x1, -R4 ;  /* 0x0000000109098824 */ /* 0x000fe400078e0a04 */
[----:B------:R-:W-:Y:S01]  /*b500*/  IMAD.MOV R25, RZ, RZ, -R25 ;  /* 0x000000ffff197224 */ /* 0x000fe200078e0a19 */
[C---:B------:R-:W-:Y:S01]  /*b510*/  ISETP.GT.U32.AND P2, PT, R4.reuse, R171, PT ;  /* 0x000000ab0400720c */ /* 0x040fe20003f44070 */
[----:B------:R-:W-:Y:S01]  /*b520*/  IMAD.MOV R78, RZ, RZ, -R78 ;  /* 0x000000ffff4e7224 */ /* 0x000fe200078e0a4e */
[C---:B------:R-:W-:Y:S01]  /*b530*/  ISETP.GT.U32.AND P0, PT, R4.reuse, R9, PT ;  /* 0x000000090400720c */ /* 0x040fe20003f04070 */
[----:B------:R-:W-:Y:S02]  /*b540*/  IMAD R17, R4, R25, R17 ;  /* 0x0000001904117224 */ /* 0x000fe400078e0211 */
[----:B------:R-:W-:-:S04]  /*b550*/  IMAD.HI.U32 R25, R0, R33, RZ ;  /* 0x0000002100197227 */ /* 0x000fc800078e00ff */
[----:B------:R-:W-:Y:S02]  /*b560*/  IMAD.MOV R25, RZ, RZ, -R25 ;  /* 0x000000ffff197224 */ /* 0x000fe400078e0a19 */
[----:B------:R-:W-:Y:S01]  /*b570*/  @!P4 IMAD.MOV R246, RZ, RZ, -R246 ;  /* 0x000000fffff6c224 */ /* 0x000fe200078e0af6 */
[----:B------:R-:W-:Y:S01]  /*b580*/  ISETP.GE.AND P4, PT, R63, RZ, PT ;  /* 0x000000ff3f00720c */ /* 0x000fe20003f86270 */
[----:B------:R-:W-:Y:S01]  /*b590*/  @!P2 IMAD.IADD R171, R171, 0x1, -R4 ;  /* 0x00000001ababa824 */ /* 0x000fe200078e0a04 */
[----:B------:R-:W-:Y:S01]  /*b5a0*/  LOP3.LUT R63, R2, 0x9, RZ, 0xfc, !PT ;  /* 0x00000009023f7812 */ /* 0x000fe200078efcff */
[C---:B------:R-:W-:Y:S02]  /*b5b0*/  IMAD R33, R4.reuse, R25, R33 ;  /* 0x0000001904217224 */ /* 0x040fe400078e0221 */
[C---:B------:R-:W-:Y:S01]  /*b5c0*/  IMAD R48, R4.reuse, R78, R48 ;  /* 0x0000004e04307224 */ /* 0x040fe200078e0230 */
[----:B------:R-:W-:Y:S01]  /*b5d0*/  ISETP.GE.AND P2, PT, R63, RZ, PT ;  /* 0x000000ff3f00720c */ /* 0x000fe20003f46270 */
[----:B------:R-:W-:Y:S01]  /*b5e0*/  @!P0 IMAD.IADD R9, R9, 0x1, -R4 ;  /* 0x0000000109098824 */ /* 0x000fe200078e0a04 */
[----:B------:R-:W-:Y:S01]  /*b5f0*/  IABS R78, R5 ;  /* 0x00000005004e7213 */ /* 0x000fe20000000000 */
[----:B------:R-:W-:Y:S01]  /*b600*/  @!P5 IMAD.MOV R171, RZ, RZ, -R171 ;  /* 0x000000ffffabd224 */ /* 0x000fe200078e0aab */
[C---:B------:R-:W-:Y:S01]  /*b610*/  ISETP.GT.U32.AND P5, PT, R4.reuse, R33, PT ;  /* 0x000000210400720c */ /* 0x040fe20003fa4070 */
[----:B------:R-:W-:Y:S01]  /*b620*/  @!P3 IMAD.MOV R9, RZ, RZ, -R9 ;  /* 0x000000ffff09b224 */ /* 0x000fe200078e0a09 */
[----:B------:R-:W-:Y:S01]  /*b630*/  ISETP.GT.U32.AND P3, PT, R4, R48, PT ;  /* 0x000000300400720c */ /* 0x000fe20003f64070 */
[----:B------:R-:W-:Y:S01]  /*b640*/  IMAD.HI.U32 R124, R0, R78, RZ ;  /* 0x0000004e007c7227 */ /* 0x000fe200078e00ff */
[----:B------:R-:W-:-:S02]  /*b650*/  IABS R63, R63 ;  /* 0x0000003f003f7213 */ /* 0x000fc40000000000 */
[----:B------:R-:W-:Y:S01]  /*b660*/  ISETP.GT.U32.AND P0, PT, R4, R17, PT ;  /* 0x000000110400720c */ /* 0x000fe20003f04070 */
[----:B------:R-:W-:Y:S02]  /*b670*/  IMAD.MOV R124, RZ, RZ, -R124 ;  /* 0x000000ffff7c7224 */ /* 0x000fe400078e0a7c */
[----:B------:R-:W-:-:S04]  /*b680*/  IMAD.HI.U32 R25, R0, R63, RZ ;  /* 0x0000003f00197227 */ /* 0x000fc800078e00ff */
[----:B------:R-:W-:Y:S02]  /*b690*/  @!P5 IMAD.IADD R33, R33, 0x1, -R4 ;  /* 0x000000012121d824 */ /* 0x000fe400078e0a04 */
[----:B------:R-:W-:Y:S02]  /*b6a0*/  IMAD.MOV R25, RZ, RZ, -R25 ;  /* 0x000000ffff197224 */ /* 0x000fe400078e0a19 */
[----:B------:R-:W-:Y:S02]  /*b6b0*/  IMAD R78, R4, R124, R78 ;  /* 0x0000007c044e7224 */ /* 0x000fe400078e024e */
[----:B------:R-:W-:Y:S01]  /*b6c0*/  @!P3 IMAD.IADD R48, R48, 0x1, -R4 ;  /* 0x000000013030b824 */ /* 0x000fe200078e0a04 */
[C---:B------:R-:W-:Y:S01]  /*b6d0*/  ISETP.GT.U32.AND P3, PT, R4.reuse, R33, PT ;  /* 0x000000210400720c */ /* 0x040fe20003f64070 */
[C---:B------:R-:W-:Y:S01]  /*b6e0*/  IMAD R63, R4.reuse, R25, R63 ;  /* 0x00000019043f7224 */ /* 0x040fe200078e023f */
[----:B------:R-:W-:Y:S01]  /*b6f0*/  ISETP.GT.U32.AND P5, PT, R4, R78, PT ;  /* 0x0000004e0400720c */ /* 0x000fe20003fa4070 */
[----:B------:R-:W-:-:S02]  /*b700*/  IMAD.MOV R124, RZ, RZ, -R141 ;  /* 0x000000ffff7c7224 */ /* 0x000fc400078e0a8d */
[----:B------:R-:W-:-:S04]  /*b710*/  IMAD.HI.U32 R25, R0, R109, RZ ;  /* 0x0000006d00197227 */ /* 0x000fc800078e00ff */
[C---:B------:R-:W-:Y:S01]  /*b720*/  IMAD R93, R4.reuse, R124, R93 ;  /* 0x0000007c045d7224 */ /* 0x040fe200078e025d */
[----:B------:R-:W-:Y:S01]  /*b730*/  IABS R124, R22 ;  /* 0x00000016007c7213 */ /* 0x000fe20000000000 */
[----:B------:R-:W-:Y:S02]  /*b740*/  IMAD.MOV R25, RZ, RZ, -R25 ;  /* 0x000000ffff197224 */ /* 0x000fe400078e0a19 */
[----:B------:R-:W-:Y:S01]  /*b750*/  @!P3 IMAD.IADD R33, R33, 0x1, -R4 ;  /* 0x000000012121b824 */ /* 0x000fe200078e0a04 */
[C---:B------:R-:W-:Y:S01]  /*b760*/  ISETP.GT.U32.AND P3, PT, R4.reuse, R93, PT ;  /* 0x0000005d0400720c */ /* 0x040fe20003f64070 */
[----:B------:R-:W-:Y:S01]  /*b770*/  IMAD R109, R4, R25, R109 ;  /* 0x00000019046d7224 */ /* 0x000fe200078e026d */
[----:B------:R-:W-:Y:S01]  /*b780*/  IABS R25, R16 ;  /* 0x0000001000197213 */ /* 0x000fe20000000000 */
[----:B------:R-:W-:-:S04]  /*b790*/  IMAD.HI.U32 R2, R0, R124, RZ ;  /* 0x0000007c00027227 */ /* 0x000fc800078e00ff */
[----:B------:R-:W-:Y:S02]  /*b7a0*/  @!P0 IMAD.IADD R17, R17, 0x1, -R4 ;  /* 0x0000000111118824 */ /* 0x000fe400078e0a04 */
[----:B------:R-:W-:Y:S02]  /*b7b0*/  IMAD.MOV R141, RZ, RZ, -R149 ;  /* 0x000000ffff8d7224 */ /* 0x000fe400078e0a95 */
[----:B------:R-:W-:Y:S01]  /*b7c0*/  IMAD.MOV R2, RZ, RZ, -R2 ;  /* 0x000000ffff027224 */ /* 0x000fe200078e0a02 */
[----:B------:R-:W-:Y:S01]  /*b7d0*/  ISETP.GT.U32.AND P0, PT, R4, R17, PT ;  /* 0x000000110400720c */ /* 0x000fe20003f04070 */
[----:B------:R-:W-:-:S04]  /*b7e0*/  IMAD.HI.U32 R149, R0, R25, RZ ;  /* 0x0000001900957227 */ /* 0x000fc800078e00ff */
[C---:B------:R-:W-:Y:S01]  /*b7f0*/  IMAD R124, R4.reuse, R2, R124 ;  /* 0x00000002047c7224 */ /* 0x040fe200078e027c */
[----:B------:R-:W-:Y:S01]  /*b800*/  IABS R2, R18 ;  /* 0x0000001200027213 */ /* 0x000fe20000000000 */
[C---:B------:R-:W-:Y:S01]  /*b810*/  IMAD R101, R4.reuse, R141, R101 ;  /* 0x0000008d04657224 */ /* 0x040fe200078e0265 */
[----:B------:R-:W-:Y:S01]  /*b820*/  IABS R141, R20 ;  /* 0x00000014008d7213 */ /* 0x000fe20000000000 */
[----:B------:R-:W-:Y:S02]  /*b830*/  IMAD.MOV R149, RZ, RZ, -R149 ;  /* 0x000000ffff957224 */ /* 0x000fe400078e0a95 */
[----:B------:R-:W-:Y:S01]  /*b840*/  @!P3 IMAD.IADD R93, R93, 0x1, -R4 ;  /* 0x000000015d5db824 */ /* 0x000fe200078e0a04 */
[----:B------:R-:W-:Y:S01]  /*b850*/  ISETP.GE.AND P3, PT, R5, RZ, PT ;  /* 0x000000ff0500720c */ /* 0x000fe20003f66270 */
[----:B------:R-:W-:Y:S02]  /*b860*/  IMAD R25, R4, R149, R25 ;  /* 0x0000009504197224 */ /* 0x000fe400078e0219 */
[----:B------:R-:W-:-:S02]  /*b870*/  IMAD.MOV.U32 R149, RZ, RZ, R2 ;  /* 0x000000ffff957224 */ /* 0x000fc400078e0002 */
[----:B------:R-:W-:-:S04]  /*b880*/  IMAD.HI.U32 R2, R0, R141, RZ ;  /* 0x0000008d00027227 */ /* 0x000fc800078e00ff */
[----:B------:R-:W-:-:S04]  /*b890*/  IMAD.HI.U32 R5, R0, R149, RZ ;  /* 0x0000009500057227 */ /* 0x000fc800078e00ff */
[----:B------:R-:W-:Y:S02]  /*b8a0*/  IMAD.MOV R0, RZ, RZ, -R2 ;  /* 0x000000ffff007224 */ /* 0x000fe400078e0a02 */
[----:B------:R-:W0:Y:S01]  /*b8b0*/  S2R R2, SR_TID.X ;  /* 0x0000000000027919 */ /* 0x000e220000002100 */
[--C-:B------:R-:W-:Y:S01]  /*b8c0*/  @!P0 IMAD.IADD R17, R17, 0x1, -R4.reuse ;  /* 0x0000000111118824 */ /* 0x100fe200078e0a04 */
[----:B------:R-:W-:Y:S01]  /*b8d0*/  ISETP.GT.U32.AND P0, PT, R4, R63, PT ;  /* 0x0000003f0400720c */ /* 0x000fe20003f04070 */
[----:B------:R-:W-:Y:S02]  /*b8e0*/  @!P5 IMAD.IADD R78, R78, 0x1, -R4 ;  /* 0x000000014e4ed824 */ /* 0x000fe400078e0a04 */
[----:B------:R-:W-:Y:S01]  /*b8f0*/  @!P6 IMAD.MOV R17, RZ, RZ, -R17 ;  /* 0x000000ffff11e224 */ /* 0x000fe200078e0a11 */
[C---:B------:R-:W-:Y:S02]  /*b900*/  ISETP.GT.U32.AND P6, PT, R4.reuse, R48, PT ;  /* 0x000000300400720c */ /* 0x040fe40003fc4070 */
[----:B------:R-:W-:-:S07]  /*b910*/  ISETP.GT.U32.AND P5, PT, R4, R78, PT ;  /* 0x0000004e0400720c */ /* 0x000fce0003fa4070 */
[----:B------:R-:W-:-:S04]  /*b920*/  @!P0 IMAD.IADD R63, R63, 0x1, -R4 ;  /* 0x000000013f3f8824 */ /* 0x000fc800078e0a04 */
[--C-:B------:R-:W-:Y:S01]  /*b930*/  @!P6 IMAD.IADD R48, R48, 0x1, -R4.reuse ;  /* 0x000000013030e824 */ /* 0x100fe200078e0a04 */
[----:B------:R-:W-:Y:S01]  /*b940*/  ISETP.GT.U32.AND P6, PT, R4, R109, PT ;  /* 0x0000006d0400720c */ /* 0x000fe20003fc4070 */
[----:B------:R-:W-:Y:S01]  /*b950*/  @!P5 IMAD.IADD R78, R78, 0x1, -R4 ;  /* 0x000000014e4ed824 */ /* 0x000fe200078e0a04 */
[C---:B------:R-:W-:Y:S02]  /*b960*/  ISETP.GT.U32.AND P0, PT, R4.reuse, R63, PT ;  /* 0x0000003f0400720c */ /* 0x040fe40003f04070 */
[----:B------:R-:W-:Y:S01]  /*b970*/  ISETP.GT.U32.AND P5, PT, R4, R124, PT ;  /* 0x0000007c0400720c */ /* 0x000fe20003fa4070 */
[----:B------:R-:W-:Y:S01]  /*b980*/  @!P3 IMAD.MOV R78, RZ, RZ, -R78 ;  /* 0x000000ffff4eb224 */ /* 0x000fe200078e0a4e */
[----:B0-----:R-:W-:-:S07]  /*b990*/  SHF.R.U32.HI R2, RZ, 0x6, R2 ;  /* 0x00000006ff027819 */ /* 0x001fce0000011602 */
[--C-:B------:R-:W-:Y:S02]  /*b9a0*/  @!P6 IMAD.IADD R109, R109, 0x1, -R4.reuse ;  /* 0x000000016d6de824 */ /* 0x100fe400078e0a04 */
[--C-:B------:R-:W-:Y:S01]  /*b9b0*/  @!P0 IMAD.IADD R63, R63, 0x1, -R4.reuse ;  /* 0x000000013f3f8824 */ /* 0x100fe200078e0a04 */
[----:B------:R-:W-:Y:S01]  /*b9c0*/  SGXT.U32 R2, R2, 0x1 ;  /* 0x000000010202781a */ /* 0x000fe20000000000 */
[----:B------:R-:W-:Y:S01]  /*b9d0*/  @!P5 IMAD.IADD R124, R124, 0x1, -R4 ;  /* 0x000000017c7cd824 */ /* 0x000fe200078e0a04 */
[C---:B------:R-:W-:Y:S02]  /*b9e0*/  ISETP.GT.U32.AND P0, PT, R4.reuse, R101, PT ;  /* 0x000000650400720c */ /* 0x040fe40003f04070 */
[----:B------:R-:W-:Y:S02]  /*b9f0*/  ISETP.GT.U32.AND P5, PT, R4, R109, PT ;  /* 0x0000006d0400720c */ /* 0x000fe40003fa4070 */
[----:B------:R-:W-:Y:S02]  /*ba00*/  LOP3.LUT R2, R2, 0x7c, RZ, 0xfc, !PT ;  /* 0x0000007c02027812 */ /* 0x000fe400078efcff */
[----:B------:R-:W-:-:S02]  /*ba10*/  ISETP.GE.AND P3, PT, R16, RZ, PT ;  /* 0x000000ff1000720c */ /* 0x000fc40003f66270 */
[----:B------:R-:W0:Y:S01]  /*ba20*/  S2R R16, SR_TID.X ;  /* 0x0000000000107919 */ /* 0x000e220000002100 */
[C---:B------:R-:W-:Y:S01]  /*ba30*/  IMAD R141, R4.reuse, R0, R141 ;  /* 0x00000000048d7224 */ /* 0x040fe200078e028d */
[----:B------:R-:W-:Y:S01]  /*ba40*/  ISETP.GT.U32.AND P6, PT, R4, R25, PT ;  /* 0x000000190400720c */ /* 0x000fe20003fc4070 */
[----:B------:R-:W-:Y:S02]  /*ba50*/  IMAD.MOV R0, RZ, RZ, -R5 ;  /* 0x000000ffff007224 */ /* 0x000fe400078e0a05 */
[----:B------:R-:W-:Y:S02]  /*ba60*/  IMAD R2, R2, UR9, RZ ;  /* 0x0000000902027c24 */ /* 0x000fe4000f8e02ff */
[----:B------:R-:W-:Y:S02]  /*ba70*/  IMAD R5, RZ, RZ, -UR9 ;  /* 0x80000009ff057e24 */ /* 0x000fe4000f8e02ff */
[----:B------:R-:W-:Y:S02]  /*ba80*/  IMAD R149, R4, R0, R149 ;  /* 0x0000000004957224 */ /* 0x000fe400078e0295 */
[----:B------:R-:W-:-:S02]  /*ba90*/  IMAD R0, R5, 0x2, R2 ;  /* 0x0000000205007824 */ /* 0x000fc400078e0202 */
[--C-:B------:R-:W-:Y:S01]  /*baa0*/  @!P0 IMAD.IADD R101, R101, 0x1, -R4.reuse ;  /* 0x0000000165658824 */ /* 0x100fe200078e0a04 */
[----:B------:R-:W-:Y:S01]  /*bab0*/  ISETP.GE.AND P0, PT, R156, RZ, PT ;  /* 0x000000ff9c00720c */ /* 0x000fe20003f06270 */
[----:B------:R-:W-:Y:S01]  /*bac0*/  @!P1 IMAD.MOV R33, RZ, RZ, -R33 ;  /* 0x000000ffff219224 */ /* 0x000fe200078e0a21 */
[----:B------:R-:W-:Y:S01]  /*bad0*/  ISETP.GT.U32.AND P1, PT, R4, R93, PT ;  /* 0x0000005d0400720c */ /* 0x000fe20003f24070 */
[--C-:B------:R-:W-:Y:S01]  /*bae0*/  @!P5 IMAD.IADD R109, R109, 0x1, -R4.reuse ;  /* 0x000000016d6dd824 */ /* 0x100fe200078e0a04 */
[----:B------:R-:W2:Y:S01]  /*baf0*/  LDL.LU R156, [R1+0xb94] ;  /* 0x000b9400019c7983 */ /* 0x000ea20000300800 */
[----:B------:R-:W-:Y:S01]  /*bb00*/  ISETP.GE.AND P5, PT, R154, RZ, PT ;  /* 0x000000ff9a00720c */ /* 0x000fe20003fa6270 */
[----:B------:R-:W-:Y:S01]  /*bb10*/  @!P6 IMAD.IADD R25, R25, 0x1, -R4 ;  /* 0x000000011919e824 */ /* 0x000fe200078e0a04 */
[----:B------:R-:W-:Y:S01]  /*bb20*/  ISETP.GT.U32.AND P6, PT, R4, R124, PT ;  /* 0x0000007c0400720c */ /* 0x000fe20003fc4070 */
[----:B------:R-:W3:Y:S01]  /*bb30*/  LDL.LU R154, [R1+0xb90] ;  /* 0x000b9000019a7983 */ /* 0x000ee20000300800 */
[----:B------:R-:W-:-:S02]  /*bb40*/  @!P2 IMAD.MOV R63, RZ, RZ, -R63 ;  /* 0x000000ffff3fa224 */ /* 0x000fc400078e0a3f */
[C---:B------:R-:W-:Y:S01]  /*bb50*/  ISETP.GT.U32.AND P2, PT, R4.reuse, R25, PT ;  /* 0x000000190400720c */ /* 0x040fe20003f44070 */
[----:B------:R1:W-:Y:S01]  /*bb60*/  STL [R1+0x42c], R0 ;  /* 0x00042c0001007387 */ /* 0x0003e20000100800 */
[----:B------:R-:W-:Y:S01]  /*bb70*/  @!P4 IMAD.MOV R48, RZ, RZ, -R48 ;  /* 0x000000ffff30c224 */ /* 0x000fe200078e0a30 */
[C---:B------:R-:W-:Y:S01]  /*bb80*/  ISETP.GT.U32.AND P4, PT, R4.reuse, R101, PT ;  /* 0x000000650400720c */ /* 0x040fe20003f84070 */
[----:B------:R-:W-:Y:S01]  /*bb90*/  @!P1 IMAD.IADD R93, R93, 0x1, -R4 ;  /* 0x000000015d5d9824 */ /* 0x000fe200078e0a04 */
[----:B------:R-:W-:Y:S01]  /*bba0*/  ISETP.GT.U32.AND P1, PT, R4, R141, PT ;  /* 0x0000008d0400720c */ /* 0x000fe20003f24070 */
[----:B-1----:R-:W-:-:S05]  /*bbb0*/  IMAD R0, R5, 0x2, R0 ;  /* 0x0000000205007824 */ /* 0x002fca00078e0200 */
[----:B------:R1:W-:Y:S01]  /*bbc0*/  STL [R1+0x434], R0 ;  /* 0x0004340001007387 */ /* 0x0003e20000100800 */
[----:B------:R-:W-:Y:S02]  /*bbd0*/  @!P0 IMAD.MOV R93, RZ, RZ, -R93 ;  /* 0x000000ffff5d8224 */ /* 0x000fe400078e0a5d */
[----:B-1----:R-:W-:Y:S01]  /*bbe0*/  IMAD R0, R5, 0x2, R0 ;  /* 0x0000000205007824 */ /* 0x002fe200078e0200 */
[----:B------:R-:W-:-:S04]  /*bbf0*/  ISETP.GE.AND P0, PT, R20, RZ, PT ;  /* 0x000000ff1400720c */ /* 0x000fc80003f06270 */
[----:B------:R1:W-:Y:S01]  /*bc00*/  STL [R1+0x408], R0 ;  /* 0x0004080001007387 */ /* 0x0003e20000100800 */
[----:B0-----:R-:W-:Y:S02]  /*bc10*/  IMAD.SHL.U32 R2, R16, 0x2, RZ ;  /* 0x0000000210027824 */ /* 0x001fe400078e00ff */
[----:B-1----:R-:W-:-:S04]  /*bc20*/  IMAD R0, R5, 0x2, R0 ;  /* 0x0000000205007824 */ /* 0x002fc800078e0200 */
[----:B------:R-:W-:Y:S01]  /*bc30*/  IMAD R20, R5, 0x2, R0 ;  /* 0x0000000205147824 */ /* 0x000fe200078e0200 */
[----:B------:R0:W-:Y:S01]  /*bc40*/  STL [R1+0x40c], R0 ;  /* 0x00040c0001007387 */ /* 0x0001e20000100800 */
[----:B------:R-:W-:Y:S01]  /*bc50*/  @!P1 IMAD.IADD R141, R141, 0x1, -R4 ;  /* 0x000000018d8d9824 */ /* 0x000fe200078e0a04 */
[----:B------:R-:W-:Y:S02]  /*bc60*/  LOP3.LUT R2, R2, 0x7e, RZ, 0xc0, !PT ;  /* 0x0000007e02027812 */ /* 0x000fe400078ec0ff */
[----:B------:R1:W-:Y:S01]  /*bc70*/  STL [R1+0x410], R20 ;  /* 0x0004101401007387 */ /* 0x0003e20000100800 */
[----:B0-----:R-:W-:Y:S01]  /*bc80*/  SHF.R.S32.HI R0, RZ, 0x6, R16 ;  /* 0x00000006ff007819 */ /* 0x001fe20000011410 */
[----:B-1----:R-:W-:-:S03]  /*bc90*/  IMAD R20, R5, 0x2, R20 ;  /* 0x0000000205147824 */ /* 0x002fc600078e0214 */
[----:B------:R-:W-:Y:S02]  /*bca0*/  SGXT R0, R0, 0x1 ;  /* 0x000000010000781a */ /* 0x000fe40000000200 */
[----:B------:R-:W-:Y:S01]  /*bcb0*/  LOP3.LUT R16, R16, 0x40, RZ, 0xc0, !PT ;  /* 0x0000004010107812 */ /* 0x000fe200078ec0ff */
[----:B------:R-:W-:Y:S01]  /*bcc0*/  IMAD R5, R5, 0x4, R20 ;  /* 0x0000000405057824 */ /* 0x000fe200078e0214 */
[----:B------:R-:W-:Y:S02]  /*bcd0*/  LOP3.LUT R0, R2, 0x90, R0, 0x78, !PT ;  /* 0x0000009002007812 */ /* 0x000fe400078e7800 */
[----:B------:R-:W-:Y:S01]  /*bce0*/  ISETP.GT.U32.AND P1, PT, R4, R141, PT ;  /* 0x0000008d0400720c */ /* 0x000fe20003f24070 */
[----:B------:R-:W-:Y:S01]  /*bcf0*/  STL [R1+0x414], R20 ;  /* 0x0004141401007387 */ /* 0x000fe20000100800 */
[----:B------:R-:W-:-:S03]  /*bd00*/  IMAD R2, R16, 0x200, R2 ;  /* 0x0000020010027824 */ /* 0x000fc600078e0202 */
[----:B------:R-:W-:Y:S01]  /*bd10*/  STL [R1+0x464], R5 ;  /* 0x0004640501007387 */ /* 0x000fe20000100800 */
[----:B------:R-:W-:-:S03]  /*bd20*/  @!P6 IMAD.IADD R124, R124, 0x1, -R4 ;  /* 0x000000017c7ce824 */ /* 0x000fc600078e0a04 */
[----:B------:R0:W-:Y:S01]  /*bd30*/  STL [R1+0xb38], R0 ;  /* 0x000b380001007387 */ /* 0x0001e20000100800 */
[----:B------:R-:W-:Y:S01]  /*bd40*/  ISETP.GE.AND P6, PT, R152, RZ, PT ;  /* 0x000000ff9800720c */ /* 0x000fe20003fc6270 */
[----:B------:R-:W-:Y:S02]  /*bd50*/  @!P2 IMAD.IADD R25, R25, 0x1, -R4 ;  /* 0x000000011919a824 */ /* 0x000fe400078e0a04 */
[----:B------:R1:W-:Y:S01]  /*bd60*/  STL [R1+0xb3c], R2 ;  /* 0x000b3c0201007387 */ /* 0x0003e20000100800 */
[----:B------:R-:W-:-:S03]  /*bd70*/  ISETP.GE.AND P2, PT, R22, RZ, PT ;  /* 0x000000ff1600720c */ /* 0x000fc60003f46270 */
[----:B------:R-:W4:Y:S01]  /*bd80*/  LDL.LU R152, [R1+0x20] ;  /* 0x0000200001987983 */ /* 0x000f220000300800 */
[----:B0-----:R-:W-:-:S03]  /*bd90*/  IMAD R0, RZ, RZ, -UR9 ;  /* 0x80000009ff007e24 */ /* 0x001fc6000f8e02ff */
[----:B------:R-:W5:Y:S01]  /*bda0*/  LDL.LU R22, [R1+0x1c] ;  /* 0x00001c0001167983 */ /* 0x000f620000300800 */
[----:B-1----:R-:W-:Y:S02]  /*bdb0*/  IMAD R2, R0, 0x2, R5 ;  /* 0x0000000200027824 */ /* 0x002fe400078e0205 */
[----:B------:R-:W-:Y:S01]  /*bdc0*/  @!P1 IMAD.IADD R141, R141, 0x1, -R4 ;  /* 0x000000018d8d9824 */ /* 0x000fe200078e0a04 */
[----:B------:R-:W2:Y:S01]  /*bdd0*/  LDL.LU R20, [R1+0x18] ;  /* 0x0000180001147983 */ /* 0x000ea20000300800 */
[----:B------:R-:W-:-:S03]  /*bde0*/  ISETP.GE.AND P1, PT, R18, RZ, PT ;  /* 0x000000ff1200720c */ /* 0x000fc60003f26270 */
[----:B------:R0:W-:Y:S04]  /*bdf0*/  STL [R1+0x46c], R2 ;  /* 0x00046c0201007387 */ /* 0x0001e80000100800 */
[----:B------:R-:W3:Y:S04]  /*be00*/  LDL.LU R18, [R1+0x14] ;  /* 0x0000140001127983 */ /* 0x000ee80000300800 */
[----:B------:R-:W3:Y:S04]  /*be10*/  LDL.LU R16, [R1+0x10] ;  /* 0x0000100001107983 */ /* 0x000ee80000300800 */
[----:B------:R-:W3:Y:S01]  /*be20*/  LDL.LU R5, [R1+0xc] ;  /* 0x00000c0001057983 */ /* 0x000ee20000300800 */
[----:B------:R-:W-:Y:S01]  /*be30*/  @!P4 IMAD.IADD R101, R101, 0x1, -R4 ;  /* 0x000000016565c824 */ /* 0x000fe200078e0a04 */
[----:B------:R-:W-:-:S13]  /*be40*/  ISETP.GT.U32.AND P4, PT, R4, R149, PT ;  /* 0x000000950400720c */ /* 0x000fda0003f84070 */
[----:B------:R-:W-:-:S05]  /*be50*/  @!P4 IMAD.IADD R149, R149, 0x1, -R4 ;  /* 0x000000019595c824 */ /* 0x000fca00078e0a04 */
[----:B------:R-:W-:-:S13]  /*be60*/  ISETP.GT.U32.AND P4, PT, R4, R149, PT ;  /* 0x000000950400720c */ /* 0x000fda0003f84070 */
[----:B------:R-:W-:Y:S02]  /*be70*/  @!P4 IMAD.IADD R149, R149, 0x1, -R4 ;  /* 0x000000019595c824 */ /* 0x000fe400078e0a04 */
[----:B------:R-:W1:Y:S01]  /*be80*/  S2R R4, SR_TID.X ;  /* 0x0000000000047919 */ /* 0x000e620000002100 */
[C---:B0-----:R-:W-:Y:S01]  /*be90*/  IMAD R2, R0.reuse, 0x2, R2 ;  /* 0x0000000200027824 */ /* 0x041fe200078e0202 */
[----:B------:R-:W-:Y:S01]  /*bea0*/  ISETP.NE.AND P4, PT, R127, RZ, PT ;  /* 0x000000ff7f00720c */ /* 0x000fe20003f85270 */
[----:B------:R-:W-:Y:S01]  /*beb0*/  @!P5 IMAD.MOV R109, RZ, RZ, -R109 ;  /* 0x000000ffff6dd224 */ /* 0x000fe200078e0a6d */
[----:B------:R-:W-:Y:S02]  /*bec0*/  LOP3.LUT R127, RZ, R127, RZ, 0x33, !PT ;  /* 0x0000007fff7f7212 */ /* 0x000fe400078e33ff */
[----:B------:R0:W-:Y:S02]  /*bed0*/  STL [R1+0x474], R2 ;  /* 0x0004740201007387 */ /* 0x0001e40000100800 */
[----:B0-----:R-:W-:Y:S01]  /*bee0*/  IMAD R2, R0, 0x2, R2 ;  /* 0x0000000200027824 */ /* 0x001fe200078e0202 */
[----:B-1----:R-:W-:-:S05]  /*bef0*/  LOP3.LUT R4, R4, 0x7f, RZ, 0xc0, !PT ;  /* 0x0000007f04047812 */ /* 0x002fca00078ec0ff */
[----:B------:R-:W-:-:S05]  /*bf00*/  IMAD R4, R4, UR10, RZ ;  /* 0x0000000a04047c24 */ /* 0x000fca000f8e02ff */
[----:B------:R-:W-:Y:S01]  /*bf10*/  LEA R4, P5, R4, UR4, 0x1 ;  /* 0x0000000404047c11 */ /* 0x000fe2000f8a08ff */
[----:B------:R-:W-:Y:S01]  /*bf20*/  IMAD R0, R0, 0x2, R2 ;  /* 0x0000000200007824 */ /* 0x000fe200078e0202 */
[C---:B------:R-:W-:Y:S01]  /*bf30*/  SEL R164, R127.reuse, R164, !P4 ;  /* 0x000000a47fa47207 */ /* 0x040fe20006000000 */
[----:B------:R-:W-:Y:S02]  /*bf40*/  ULDC UR4, c[0x0][0x234] ;  /* 0x00008d0000047ab9 */ /* 0x000fe40000000800 */
[----:B------:R0:W-:Y:S04]  /*bf50*/  STL [R1+0xb58], R4 ;  /* 0x000b580401007387 */ /* 0x0001e80000100800 */
[----:B0-----:R-:W3:Y:S04]  /*bf60*/  LDL.LU R4, [R1+0x4] ;  /* 0x0000040001047983 */ /* 0x001ee80000300800 */
[----:B------:R0:W-:Y:S04]  /*bf70*/  STL [R1+0xb40], R2 ;  /* 0x000b400201007387 */ /* 0x0001e80000100800 */
[----:B0-----:R-:W3:Y:S01]  /*bf80*/  LDL.LU R2, [R1+0x8] ;  /* 0x0000080001027983 */ /* 0x001ee20000300800 */
[----:B----4-:R-:W-:-:S02]  /*bf90*/  SEL R152, R127, R152, !P4 ;  /* 0x000000987f987207 */ /* 0x010fc40006000000 */
[----:B-----5:R-:W-:-:S03]  /*bfa0*/  SEL R22, R127, R22, !P4 ;  /* 0x000000167f167207 */ /* 0x020fc60006000000 */
[----:B------:R0:W-:Y:S01]  /*bfb0*/  STL [R1+0x114], R152 ;  /* 0x0001149801007387 */ /* 0x0001e20000100800 */
[----:B--2---:R-:W-:-:S03]  /*bfc0*/  SEL R20, R127, R20, !P4 ;  /* 0x000000147f147207 */ /* 0x004fc60006000000 */
[----:B0-----:R-:W2:Y:S01]  /*bfd0*/  LDL.LU R152, [R1+0xb8c] ;  /* 0x000b8c0001987983 */ /* 0x001ea20000300800 */
[----:B---3--:R-:W-:-:S03]  /*bfe0*/  SEL R18, R127, R18, !P4 ;  /* 0x000000127f127207 */ /* 0x008fc60006000000 */
[----:B------:R0:W-:Y:S01]  /*bff0*/  STL [R1+0x110], R22 ;  /* 0x0001101601007387 */ /* 0x0001e20000100800 */
[C---:B------:R-:W-:Y:S02]  /*c000*/  SEL R16, R127.reuse, R16, !P4 ;  /* 0x000000107f107207 */ /* 0x040fe40006000000 */
[C---:B------:R-:W-:Y:S01]  /*c010*/  SEL R5, R127.reuse, R5, !P4 ;  /* 0x000000057f057207 */ /* 0x040fe20006000000 */
[----:B0-----:R-:W3:Y:S04]  /*c020*/  LDL.LU R22, [R1+0xb88] ;  /* 0x000b880001167983 */ /* 0x001ee80000300800 */
[----:B------:R0:W-:Y:S04]  /*c030*/  STL [R1+0x10c], R20 ;  /* 0x00010c1401007387 */ /* 0x0001e80000100800 */
[----:B0-----:R-:W4:Y:S04]  /*c040*/  LDL.LU R20, [R1+0xb84] ;  /* 0x000b840001147983 */ /* 0x001f280000300800 */
[----:B------:R0:W-:Y:S04]  /*c050*/  STL [R1+0x108], R18 ;  /* 0x0001081201007387 */ /* 0x0001e80000100800 */
[----:B0-----:R-:W5:Y:S04]  /*c060*/  LDL.LU R18, [R1+0xb80] ;  /* 0x000b800001127983 */ /* 0x001f680000300800 */
[----:B------:R0:W-:Y:S04]  /*c070*/  STL [R1+0x104], R16 ;  /* 0x0001041001007387 */ /* 0x0001e80000100800 */
[----:B0-----:R-:W2:Y:S04]  /*c080*/  LDL.LU R16, [R1+0xb7c] ;  /* 0x000b7c0001107983 */ /* 0x001ea80000300800 */
[----:B------:R0:W-:Y:S04]  /*c090*/  STL [R1+0x100], R5 ;  /* 0x0001000501007387 */ /* 0x0001e80000100800 */
[----:B0-----:R-:W3:Y:S01]  /*c0a0*/  LDL.LU R5, [R1+0xb78] ;  /* 0x000b780001057983 */ /* 0x001ee20000300800 */
[----:B------:R-:W-:-:S02]  /*c0b0*/  SEL R4, R127, R4, !P4 ;  /* 0x000000047f047207 */ /* 0x000fc40006000000 */
[----:B------:R-:W-:-:S05]  /*c0c0*/  SEL R2, R127, R2, !P4 ;  /* 0x000000027f027207 */ /* 0x000fca0006000000 */
[----:B------:R3:W-:Y:S01]  /*c0d0*/  STL [R1+0xfc], R2 ;  /* 0x0000fc0201007387 */ /* 0x0007e20000100800 */
[C---:B------:R-:W-:Y:S02]  /*c0e0*/  SEL R166, R127.reuse, R166, !P4 ;  /* 0x000000a67fa67207 */ /* 0x040fe40006000000 */
[C---:B------:R-:W-:Y:S02]  /*c0f0*/  SEL R168, R127.reuse, R168, !P4 ;  /* 0x000000a87fa87207 */ /* 0x040fe40006000000 */
[C---:B---3--:R-:W-:Y:S02]  /*c100*/  SEL R2, R127.reuse, R5, !P4 ;  /* 0x000000057f027207 */ /* 0x048fe40006000000 */
[----:B------:R-:W3:Y:S04]  /*c110*/  LDL.LU R5, [R1+0xb74] ;  /* 0x000b740001057983 */ /* 0x000ee80000300800 */
[----:B------:R2:W-:Y:S04]  /*c120*/  STL [R1+0xf8], R4 ;  /* 0x0000f80401007387 */ /* 0x0005e80000100800 */
[----:B------:R5:W-:Y:S01]  /*c130*/  STL [R1+0xf4], R2 ;  /* 0x0000f40201007387 */ /* 0x000be20000100800 */
[----:B--2---:R-:W-:-:S02]  /*c140*/  SEL R4, R127, R16, !P4 ;  /* 0x000000107f047207 */ /* 0x004fc40006000000 */
[----:B-----5:R-:W-:-:S03]  /*c150*/  SEL R2, R127, R18, !P4 ;  /* 0x000000127f027207 */ /* 0x020fc60006000000 */
[----:B------:R0:W-:Y:S01]  /*c160*/  STL [R1+0xf0], R4 ;  /* 0x0000f00401007387 */ /* 0x0001e20000100800 */
[----:B----4-:R-:W-:-:S03]  /*c170*/  SEL R16, R127, R20, !P4 ;  /* 0x000000147f107207 */ /* 0x010fc60006000000 */
[----:B------:R1:W-:Y:S01]  /*c180*/  STL [R1+0xec], R2 ;  /* 0x0000ec0201007387 */ /* 0x0003e20000100800 */
[----:B0-----:R-:W-:-:S03]  /*c190*/  SEL R4, R127, R22, !P4 ;  /* 0x000000167f047207 */ /* 0x001fc60006000000 */
[----:B------:R0:W-:Y:S01]  /*c1a0*/  STL [R1+0xe8], R16 ;  /* 0x0000e81001007387 */ /* 0x0001e20000100800 */
[----:B-1----:R-:W-:-:S03]  /*c1b0*/  SEL R2, R127, R24, !P4 ;  /* 0x000000187f027207 */ /* 0x002fc60006000000 */
[----:B------:R1:W-:Y:S04]  /*c1c0*/  STL [R1+0xe4], R4 ;  /* 0x0000e40401007387 */ /* 0x0003e80000100800 */
[----:B------:R2:W-:Y:S01]  /*c1d0*/  STL [R1+0xe0], R2 ;  /* 0x0000e00201007387 */ /* 0x0005e20000100800 */
[C---:B0-----:R-:W-:Y:S02]  /*c1e0*/  SEL R16, R127.reuse, R26, !P4 ;  /* 0x0000001a7f107207 */ /* 0x041fe40006000000 */
[----:B-1----:R-:W-:-:S03]  /*c1f0*/  SEL R4, R127, R28, !P4 ;  /* 0x0000001c7f047207 */ /* 0x002fc60006000000 */
[----:B------:R0:W-:Y:S01]  /*c200*/  STL [R1+0xdc], R16 ;  /* 0x0000dc1001007387 */ /* 0x0001e20000100800 */
[----:B--2---:R-:W-:-:S03]  /*c210*/  SEL R2, R127, R30, !P4 ;  /* 0x0000001e7f027207 */ /* 0x004fc60006000000 */
        /* <DEDUP_REMOVED lines=34> */
[----:B------:R-:W-:Y:S01]  /*c440*/  STL [R1+0x94], R16 ;  /* 0x0000941001007387 */ /* 0x000fe20000100800 */
[----:B--2---:R-:W-:-:S03]  /*c450*/  SEL R2, R127, R64, !P4 ;  /* 0x000000407f027207 */ /* 0x004fc60006000000 */
[----:B------:R-:W-:Y:S04]  /*c460*/  STL [R1+0x90], R4 ;  /* 0x0000900401007387 */ /* 0x000fe80000100800 */
[----:B------:R0:W-:Y:S02]  /*c470*/  STL [R1+0x8c], R2 ;  /* 0x00008c0201007387 */ /* 0x0001e40000100800 */
[----:B0-----:R-:W-:-:S05]  /*c480*/  SEL R2, R127, R70, !P4 ;  /* 0x000000467f027207 */ /* 0x001fca0006000000 */
[----:B------:R0:W-:Y:S02]  /*c490*/  STL [R1+0x88], R2 ;  /* 0x0000880201007387 */ /* 0x0001e40000100800 */
[----:B0-----:R-:W-:-:S05]  /*c4a0*/  SEL R2, R127, R75, !P4 ;  /* 0x0000004b7f027207 */ /* 0x001fca0006000000 */
[----:B------:R0:W-:Y:S02]  /*c4b0*/  STL [R1+0x84], R2 ;  /* 0x0000840201007387 */ /* 0x0001e40000100800 */
[----:B0-----:R-:W-:-:S05]  /*c4c0*/  SEL R2, R127, R85, !P4 ;  /* 0x000000557f027207 */ /* 0x001fca0006000000 */
[----:B------:R0:W-:Y:S01]  /*c4d0*/  STL [R1+0x80], R2 ;  /* 0x0000800201007387 */ /* 0x0001e20000100800 */
[C---:B------:R-:W-:Y:S02]  /*c4e0*/  SEL R4, R127.reuse, R94, !P4 ;  /* 0x0000005e7f047207 */ /* 0x040fe40006000000 */
[C---:B------:R-:W-:Y:S02]  /*c4f0*/  SEL R16, R127.reuse, R96, !P4 ;  /* 0x000000607f107207 */ /* 0x040fe40006000000 */
[----:B0-----:R-:W-:-:S05]  /*c500*/  SEL R2, R127, R90, !P4 ;  /* 0x0000005a7f027207 */ /* 0x001fca0006000000 */
[----:B------:R0:W-:Y:S04]  /*c510*/  STL [R1+0x7c], R2 ;  /* 0x00007c0201007387 */ /* 0x0001e80000100800 */
[----:B------:R1:W-:Y:S01]  /*c520*/  STL [R1+0x78], R4 ;  /* 0x0000780401007387 */ /* 0x0003e20000100800 */
[----:B0-----:R-:W-:-:S03]  /*c530*/  SEL R2, R127, R98, !P4 ;  /* 0x000000627f027207 */ /* 0x001fc60006000000 */
[----:B------:R0:W-:Y:S01]  /*c540*/  STL [R1+0x74], R16 ;  /* 0x0000741001007387 */ /* 0x0001e20000100800 */
[----:B-1----:R-:W-:-:S03]  /*c550*/  SEL R4, R127, R100, !P4 ;  /* 0x000000647f047207 */ /* 0x002fc60006000000 */
[----:B------:R1:W-:Y:S01]  /*c560*/  STL [R1+0x70], R2 ;  /* 0x0000700201007387 */ /* 0x0003e20000100800 */
[----:B0-----:R-:W-:-:S03]  /*c570*/  SEL R16, R127, R102, !P4 ;  /* 0x000000667f107207 */ /* 0x001fc60006000000 */
[----:B------:R0:W-:Y:S01]  /*c580*/  STL [R1+0x6c], R4 ;  /* 0x00006c0401007387 */ /* 0x0001e20000100800 */
[----:B-1----:R-:W-:-:S03]  /*c590*/  SEL R2, R127, R104, !P4 ;  /* 0x000000687f027207 */ /* 0x002fc60006000000 */
[----:B------:R-:W-:Y:S01]  /*c5a0*/  STL [R1+0x68], R16 ;  /* 0x0000681001007387 */ /* 0x000fe20000100800 */
[----:B------:R-:W-:-:S03]  /*c5b0*/  SEL R22, R127, R112, !P4 ;  /* 0x000000707f167207 */ /* 0x000fc60006000000 */
[----:B------:R1:W-:Y:S01]  /*c5c0*/  STL [R1+0x64], R2 ;  /* 0x0000640201007387 */ /* 0x0003e20000100800 */
[C---:B0-----:R-:W-:Y:S02]  /*c5d0*/  SEL R4, R127.reuse, R106, !P4 ;  /* 0x0000006a7f047207 */ /* 0x041fe40006000000 */
[----:B------:R-:W-:-:S03]  /*c5e0*/  SEL R20, R127, R116, !P4 ;  /* 0x000000747f147207 */ /* 0x000fc60006000000 */
[----:B------:R-:W-:Y:S01]  /*c5f0*/  STL [R1+0x60], R4 ;  /* 0x0000600401007387 */ /* 0x000fe20000100800 */
[----:B-1----:R-:W-:-:S03]  /*c600*/  SEL R2, R127, R110, !P4 ;  /* 0x0000006e7f027207 */ /* 0x002fc60006000000 */
[----:B------:R-:W-:Y:S04]  /*c610*/  STL [R1+0xb6c], R22 ;  /* 0x000b6c1601007387 */ /* 0x000fe80000100800 */
[----:B------:R0:W-:Y:S04]  /*c620*/  STL [R1+0x5c], R2 ;  /* 0x00005c0201007387 */ /* 0x0001e80000100800 */
[----:B------:R-:W-:Y:S01]  /*c630*/  STL [R1+0xb70], R20 ;  /* 0x000b701401007387 */ /* 0x000fe20000100800 */
[----:B0-----:R-:W-:-:S05]  /*c640*/  SEL R2, R127, R114, !P4 ;  /* 0x000000727f027207 */ /* 0x001fca0006000000 */
[----:B------:R0:W-:Y:S01]  /*c650*/  STL [R1+0x58], R2 ;  /* 0x0000580201007387 */ /* 0x0001e20000100800 */
[C---:B------:R-:W-:Y:S02]  /*c660*/  SEL R4, R127.reuse, R121, !P4 ;  /* 0x000000797f047207 */ /* 0x040fe40006000000 */
[C---:B0-----:R-:W-:Y:S02]  /*c670*/  SEL R2, R127.reuse, R117, !P4 ;  /* 0x000000757f027207 */ /* 0x041fe40006000000 */
[----:B------:R-:W-:-:S03]  /*c680*/  SEL R20, R127, R128, !P4 ;  /* 0x000000807f147207 */ /* 0x000fc60006000000 */
[----:B------:R0:W-:Y:S04]  /*c690*/  STL [R1+0x54], R2 ;  /* 0x0000540201007387 */ /* 0x0001e80000100800 */
[----:B------:R1:W-:Y:S01]  /*c6a0*/  STL [R1+0x50], R4 ;  /* 0x0000500401007387 */ /* 0x0003e20000100800 */
[C---:B0-----:R-:W-:Y:S02]  /*c6b0*/  SEL R2, R127.reuse, R125, !P4 ;  /* 0x0000007d7f027207 */ /* 0x041fe40006000000 */
[----:B-1----:R-:W-:-:S03]  /*c6c0*/  SEL R4, R127, R130, !P4 ;  /* 0x000000827f047207 */ /* 0x002fc60006000000 */
        /* <DEDUP_REMOVED lines=33> */
[----:B0-----:R-:W2:Y:S04]  /*c8e0*/  LDL.LU R20, [R1+0x104] ;  /* 0x0001040001147983 */ /* 0x001ea80000300800 */
[----:B------:R-:W-:Y:S04]  /*c8f0*/  STL [R1+0xc], R4 ;  /* 0x00000c0401007387 */ /* 0x000fe80000100800 */
[----:B------:R-:W4:Y:S04]  /*c900*/  LDL.LU R22, [R1+0x100] ;  /* 0x0001000001167983 */ /* 0x000f280000300800 */
[----:B------:R0:W-:Y:S02]  /*c910*/  STL [R1+0x4], R2 ;  /* 0x0000040201007387 */ /* 0x0001e40000100800 */
[----:B0-----:R-:W0:Y:S01]  /*c920*/  S2R R2, SR_TID.X ;  /* 0x0000000000027919 */ /* 0x001e220000002100 */
[----:B------:R-:W-:-:S02]  /*c930*/  SEL R4, R127, R163, !P4 ;  /* 0x000000a37f047207 */ /* 0x000fc40006000000 */
[----:B------:R-:W-:-:S03]  /*c940*/  SEL R30, R127, R8, !P4 ;  /* 0x000000087f1e7207 */ /* 0x000fc60006000000 */
[----:B------:R-:W-:Y:S01]  /*c950*/  STL [R1+0xb5c], R4 ;  /* 0x000b5c0401007387 */ /* 0x000fe20000100800 */
[----:B------:R-:W-:-:S03]  /*c960*/  SEL R32, R127, R10, !P4 ;  /* 0x0000000a7f207207 */ /* 0x000fc60006000000 */
[----:B------:R-:W-:Y:S04]  /*c970*/  STL [R1+0xb60], R164 ;  /* 0x000b60a401007387 */ /* 0x000fe80000100800 */
[----:B------:R-:W-:Y:S04]  /*c980*/  STL [R1+0xb64], R166 ;  /* 0x000b64a601007387 */ /* 0x000fe80000100800 */
[----:B------:R1:W-:Y:S04]  /*c990*/  STL [R1+0xb68], R168 ;  /* 0x000b68a801007387 */ /* 0x0003e80000100800 */
[----:B------:R-:W5:Y:S04]  /*c9a0*/  LDL.LU R8, [R1+0x108] ;  /* 0x0001080001087983 */ /* 0x000f680000300800 */
[----:B------:R-:W5:Y:S01]  /*c9b0*/  LDL.LU R10, [R1+0x10c] ;  /* 0x00010c00010a7983 */ /* 0x000f620000300800 */
[----:B------:R-:W-:-:S02]  /*c9c0*/  SEL R34, R127, R12, !P4 ;  /* 0x0000000c7f227207 */ /* 0x000fc40006000000 */
[----:B------:R-:W-:Y:S01]  /*c9d0*/  SEL R36, R127, R13, !P4 ;  /* 0x0000000d7f247207 */ /* 0x000fe20006000000 */
[----:B------:R-:W5:Y:S01]  /*c9e0*/  LDL.LU R12, [R1+0x110] ;  /* 0x00011000010c7983 */ /* 0x000f620000300800 */
[----:B0-----:R-:W-:-:S03]  /*c9f0*/  LOP3.LUT R2, R2, 0x7f, RZ, 0xc0, !PT ;  /* 0x0000007f02027812 */ /* 0x001fc600078ec0ff */
[----:B------:R-:W5:Y:S04]  /*ca00*/  LDL.LU R13, [R1+0x114] ;  /* 0x00011400010d7983 */ /* 0x000f680000300800 */
[----:B-1----:R-:W5:Y:S01]  /*ca10*/  LDL.LU R168, [R1+0xfc] ;  /* 0x0000fc0001a87983 */ /* 0x002f620000300800 */
[----:B------:R-:W-:-:S03]  /*ca20*/  IMAD R163, R2, UR10, RZ ;  /* 0x0000000a02a37c24 */ /* 0x000fc6000f8e02ff */
[----:B------:R-:W5:Y:S04]  /*ca30*/  LDL.LU R166, [R1+0xf8] ;  /* 0x0000f80001a67983 */ /* 0x000f680000300800 */
[----:B------:R-:W-:Y:S01]  /*ca40*/  STL [R1+0xb44], R0 ;  /* 0x000b440001007387 */ /* 0x000fe20000100800 */
[----:B------:R-:W-:-:S03]  /*ca50*/  SEL R26, R127, R3, !P4 ;  /* 0x000000037f1a7207 */ /* 0x000fc60006000000 */
[----:B------:R-:W5:Y:S01]  /*ca60*/  LDL.LU R164, [R1+0xf4] ;  /* 0x0000f40001a47983 */ /* 0x000f620000300800 */
[----:B------:R-:W-:Y:S01]  /*ca70*/  LEA.HI.X.SX32 R3, R163, UR5, 0x1, P5 ;  /* 0x00000005a3037c11 */ /* 0x000fe2000a8f0eff */
[----:B------:R-:W-:Y:S01]  /*ca80*/  IMAD R2, RZ, RZ, -UR9 ;  /* 0x80000009ff027e24 */ /* 0x000fe2000f8e02ff */
[C---:B------:R-:W-:Y:S01]  /*ca90*/  SEL R28, R127.reuse, R6, !P4 ;  /* 0x000000067f1c7207 */ /* 0x040fe20006000000 */
[----:B------:R-:W5:Y:S01]  /*caa0*/  LDL.LU R4, [R1+0xf0] ;  /* 0x0000f00001047983 */ /* 0x000f620000300800 */
[----:B------:R-:W-:Y:S01]  /*cab0*/  SEL R85, R127, R7, !P4 ;  /* 0x000000077f557207 */ /* 0x000fe20006000000 */
[----:B------:R-:W-:Y:S01]  /*cac0*/  @!P0 IMAD.MOV R141, RZ, RZ, -R141 ;  /* 0x000000ffff8d8224 */ /* 0x000fe200078e0a8d */
[----:B------:R-:W-:Y:S01]  /*cad0*/  ULDC UR5, c[0x0][0x240] ;  /* 0x0000900000057ab9 */ /* 0x000fe20000000800 */
[----:B------:R-:W5:Y:S01]  /*cae0*/  LDL.LU R163, [R1+0xec] ;  /* 0x0000ec0001a37983 */ /* 0x000f620000300800 */
[----:B------:R-:W-:-:S04]  /*caf0*/  IMAD R6, R2, 0x2, R0 ;  /* 0x0000000202067824 */ /* 0x000fc800078e0200 */
[----:B------:R-:W-:Y:S02]  /*cb00*/  IMAD R7, R2, 0x2, R6 ;  /* 0x0000000202077824 */ /* 0x000fe400078e0206 */
[----:B---3--:R-:W-:-:S03]  /*cb10*/  IMAD R2, R5, UR4, RZ ;  /* 0x0000000405027c24 */ /* 0x008fc6000f8e02ff */
[----:B------:R-:W-:Y:S01]  /*cb20*/  STL [R1+0xb4c], R7 ;  /* 0x000b4c0701007387 */ /* 0x000fe20000100800 */
[----:B------:R-:W-:-:S03]  /*cb30*/  SEL R159, R127, R141, !P4 ;  /* 0x0000008d7f9f7207 */ /* 0x000fc60006000000 */
[----:B------:R-:W-:Y:S04]  /*cb40*/  STL [R1+0xb48], R6 ;  /* 0x000b480601007387 */ /* 0x000fe80000100800 */
[----:B------:R0:W-:Y:S01]  /*cb50*/  STL [R1+0xb50], R2 ;  /* 0x000b500201007387 */ /* 0x0001e20000100800 */
[C---:B------:R-:W-:Y:S02]  /*cb60*/  SEL R136, R127.reuse, R17, !P4 ;  /* 0x000000117f887207 */ /* 0x040fe40006000000 */
[C---:B------:R-:W-:Y:S01]  /*cb70*/  SEL R134, R127.reuse, R9, !P4 ;  /* 0x000000097f867207 */ /* 0x040fe20006000000 */
[----:B0-----:R-:W3:Y:S04]  /*cb80*/  LDL.LU R2, [R1+0xe8] ;  /* 0x0000e80001027983 */ /* 0x001ee80000300800 */
[----:B------:R-:W3:Y:S04]  /*cb90*/  LDL.LU R5, [R1+0xe4] ;  /* 0x0000e40001057983 */ /* 0x000ee80000300800 */
[----:B------:R-:W3:Y:S01]  /*cba0*/  LDL.LU R6, [R1+0xe0] ;  /* 0x0000e00001067983 */ /* 0x000ee20000300800 */
[C---:B------:R-:W-:Y:S01]  /*cbb0*/  SEL R47, R127.reuse, R92, !P4 ;  /* 0x0000005c7f2f7207 */ /* 0x040fe20006000000 */
[----:B------:R-:W-:Y:S01]  /*cbc0*/  @!P6 IMAD.MOV R101, RZ, RZ, -R101 ;  /* 0x000000ffff65e224 */ /* 0x000fe200078e0a65 */
[C---:B------:R-:W-:Y:S01]  /*cbd0*/  SEL R92, R127.reuse, R21, !P4 ;  /* 0x000000157f5c7207 */ /* 0x040fe20006000000 */
[----:B------:R-:W-:Y:S01]  /*cbe0*/  @!P2 IMAD.MOV R124, RZ, RZ, -R124 ;  /* 0x000000ffff7ca224 */ /* 0x000fe200078e0a7c */
[C---:B------:R-:W-:Y:S01]  /*cbf0*/  SEL R49, R127.reuse, R88, !P4 ;  /* 0x000000587f317207 */ /* 0x040fe20006000000 */
[----:B------:R-:W-:Y:S01]  /*cc00*/  @!P3 IMAD.MOV R25, RZ, RZ, -R25 ;  /* 0x000000ffff19b224 */ /* 0x000fe200078e0a19 */
[C---:B------:R-:W-:Y:S01]  /*cc10*/  SEL R90, R127.reuse, R14, !P4 ;  /* 0x0000000e7f5a7207 */ /* 0x040fe20006000000 */
[----:B------:R-:W-:Y:S01]  /*cc20*/  @!P1 IMAD.MOV R149, RZ, RZ, -R149 ;  /* 0x000000ffff959224 */ /* 0x000fe200078e0a95 */
[----:B------:R-:W-:-:S02]  /*cc30*/  SEL R88, R127, R11, !P4 ;  /* 0x0000000b7f587207 */ /* 0x000fc40006000000 */
[C---:B------:R-:W-:Y:S02]  /*cc40*/  SEL R41, R127.reuse, R23, !P4 ;  /* 0x000000177f297207 */ /* 0x040fe40006000000 */
[C---:B------:R-:W-:Y:S02]  /*cc50*/  SEL R24, R127.reuse, R108, !P4 ;  /* 0x0000006c7f187207 */ /* 0x040fe40006000000 */
[C---:B------:R-:W-:Y:S02]  /*cc60*/  SEL R40, R127.reuse, R19, !P4 ;  /* 0x000000137f287207 */ /* 0x040fe40006000000 */
[C---:B------:R-:W-:Y:S02]  /*cc70*/  SEL R66, R127.reuse, R66, !P4 ;  /* 0x000000427f427207 */ /* 0x040fe40006000000 */
[C---:B------:R-:W-:Y:S02]  /*cc80*/  SEL R64, R127.reuse, R68, !P4 ;  /* 0x000000447f407207 */ /* 0x040fe40006000000 */
        /* <DEDUP_REMOVED lines=76> */
[C---:B------:R-:W-:Y:S01]  /*d150*/  SEL R95, R127.reuse, R95, !P4 ;  /* 0x0000005f7f5f7207 */ /* 0x040fe20006000000 */
[----:B--2---:R-:W-:Y:S01]  /*d160*/  IMAD R132, R20, UR5, RZ ;  /* 0x0000000514847c24 */ /* 0x004fe2000f8e02ff */
[C---:B------:R-:W-:Y:S01]  /*d170*/  SEL R99, R127.reuse, R99, !P4 ;  /* 0x000000637f637207 */ /* 0x040fe20006000000 */
[----:B----4-:R-:W-:Y:S01]  /*d180*/  IMAD R130, R22, UR5, RZ ;  /* 0x0000000516827c24 */ /* 0x010fe2000f8e02ff */
        /* <DEDUP_REMOVED lines=13> */
[----:B------:R-:W-:Y:S01]  /*d260*/  SEL R155, R127, R155, !P4 ;  /* 0x0000009b7f9b7207 */ /* 0x000fe20006000000 */
[----:B-----5:R-:W-:Y:S02]  /*d270*/  IMAD R141, R10, UR5, RZ ;  /* 0x000000050a8d7c24 */ /* 0x020fe4000f8e02ff */
[----:B------:R-:W2:Y:S04]  /*d280*/  LDL.LU R10, [R1+0xdc] ;  /* 0x0000dc00010a7983 */ /* 0x000ea80000300800 */
[----:B------:R-:W4:Y:S04]  /*d290*/  LDL.LU R7, [R1+0xd8] ;  /* 0x0000d80001077983 */ /* 0x000f280000300800 */
[----:B------:R-:W5:Y:S04]  /*d2a0*/  LDL.LU R20, [R1+0xd4] ;  /* 0x0000d40001147983 */ /* 0x000f680000300800 */
[----:B------:R-:W4:Y:S04]  /*d2b0*/  LDL.LU R0, [R1+0xd0] ;  /* 0x0000d00001007983 */ /* 0x000f280000300800 */
[----:B------:R-:W3:Y:S04]  /*d2c0*/  LDL.LU R17, [R1+0xcc] ;  /* 0x0000cc0001117983 */ /* 0x000ee80000300800 */
[----:B------:R-:W4:Y:S01]  /*d2d0*/  LDL.LU R9, [R1+0xc8] ;  /* 0x0000c80001097983 */ /* 0x000f220000300800 */
[----:B------:R-:W-:-:S03]  /*d2e0*/  IMAD R138, R8, UR5, RZ ;  /* 0x00000005088a7c24 */ /* 0x000fc6000f8e02ff */
[----:B------:R-:W3:Y:S04]  /*d2f0*/  LDL.LU R22, [R1+0xc4] ;  /* 0x0000c40001167983 */ /* 0x000ee80000300800 */
[----:B------:R-:W4:Y:S04]  /*d300*/  LDL.LU R21, [R1+0xc0] ;  /* 0x0000c00001157983 */ /* 0x000f280000300800 */
[----:B------:R-:W4:Y:S01]  /*d310*/  LDL.LU R14, [R1+0xbc] ;  /* 0x0000bc00010e7983 */ /* 0x000f220000300800 */
[----:B------:R-:W-:-:S03]  /*d320*/  SEL R158, R127, R158, !P4 ;  /* 0x0000009e7f9e7207 */ /* 0x000fc60006000000 */
[----:B------:R-:W4:Y:S01]  /*d330*/  LDL.LU R11, [R1+0xb8] ;  /* 0x0000b800010b7983 */ /* 0x000f220000300800 */
[C---:B------:R-:W-:Y:S01]  /*d340*/  SEL R162, R127.reuse, R162, !P4 ;  /* 0x000000a27fa27207 */ /* 0x040fe20006000000 */
[----:B------:R-:W-:Y:S02]  /*d350*/  IMAD R128, R168, UR5, RZ ;  /* 0x00000005a8807c24 */ /* 0x000fe4000f8e02ff */
[----:B------:R-:W4:Y:S01]  /*d360*/  LDL.LU R8, [R1+0xb4] ;  /* 0x0000b40001087983 */ /* 0x000f220000300800 */
[C---:B------:R-:W-:Y:S02]  /*d370*/  SEL R165, R127.reuse, R165, !P4 ;  /* 0x000000a57fa57207 */ /* 0x040fe40006000000 */
[C---:B------:R-:W-:Y:S01]  /*d380*/  SEL R169, R127.reuse, R169, !P4 ;  /* 0x000000a97fa97207 */ /* 0x040fe20006000000 */
[----:B------:R-:W4:Y:S01]  /*d390*/  LDL.LU R23, [R1+0xb0] ;  /* 0x0000b00001177983 */ /* 0x000f220000300800 */
[C---:B------:R-:W-:Y:S02]  /*d3a0*/  SEL R173, R127.reuse, R173, !P4 ;  /* 0x000000ad7fad7207 */ /* 0x040fe40006000000 */
[C---:B------:R-:W-:Y:S01]  /*d3b0*/  SEL R177, R127.reuse, R177, !P4 ;  /* 0x000000b17fb17207 */ /* 0x040fe20006000000 */
[----:B------:R-:W4:Y:S01]  /*d3c0*/  LDL.LU R19, [R1+0xac] ;  /* 0x0000ac0001137983 */ /* 0x000f220000300800 */
[----:B------:R-:W-:-:S02]  /*d3d0*/  SEL R180, R127, R180, !P4 ;  /* 0x000000b47fb47207 */ /* 0x000fc40006000000 */
[C---:B------:R-:W-:Y:S01]  /*d3e0*/  SEL R184, R127.reuse, R184, !P4 ;  /* 0x000000b87fb87207 */ /* 0x040fe20006000000 */
[----:B------:R-:W4:Y:S01]  /*d3f0*/  LDL.LU R168, [R1+0xa8] ;  /* 0x0000a80001a87983 */ /* 0x000f220000300800 */
        /* <DEDUP_REMOVED lines=60> */
[----:B------:R-:W-:Y:S01]  /*d7c0*/  SEL R161, R127, R149, !P4 ;  /* 0x000000957fa17207 */ /* 0x000fe20006000000 */
[----:B------:R-:W-:Y:S02]  /*d7d0*/  IMAD R127, R166, UR5, RZ ;  /* 0x00000005a67f7c24 */ /* 0x000fe4000f8e02ff */
[----:B------:R-:W-:Y:S01]  /*d7e0*/  IMAD R125, R164, UR5, RZ ;  /* 0x00000005a47d7c24 */ /* 0x000fe2000f8e02ff */
[----:B------:R-:W4:Y:S01]  /*d7f0*/  LDL.LU R166, [R1+0xa4] ;  /* 0x0000a40001a67983 */ /* 0x000f220000300800 */
[----:B------:R-:W-:-:S03]  /*d800*/  IMAD R149, R13, UR5, RZ ;  /* 0x000000050d957c24 */ /* 0x000fc6000f8e02ff */
[----:B------:R-:W4:Y:S01]  /*d810*/  LDL.LU R164, [R1+0xa0] ;  /* 0x0000a00001a47983 */ /* 0x000f220000300800 */
[----:B------:R-:W-:-:S03]  /*d820*/  IMAD R148, R12, UR5, RZ ;  /* 0x000000050c947c24 */ /* 0x000fc6000f8e02ff */
[----:B------:R-:W4:Y:S01]  /*d830*/  LDL.LU R15, [R1+0x9c] ;  /* 0x00009c00010f7983 */ /* 0x000f220000300800 */
[----:B------:R-:W-:-:S03]  /*d840*/  IMAD R124, R4, UR5, RZ ;  /* 0x00000005047c7c24 */ /* 0x000fc6000f8e02ff */
[----:B------:R-:W4:Y:S01]  /*d850*/  LDL.LU R13, [R1+0x98] ;  /* 0x00009800010d7983 */ /* 0x000f220000300800 */
[----:B------:R-:W-:-:S03]  /*d860*/  IMAD R123, R163, UR5, RZ ;  /* 0x00000005a37b7c24 */ /* 0x000fc6000f8e02ff */
[----:B------:R-:W4:Y:S04]  /*d870*/  LDL.LU R12, [R1+0x94] ;  /* 0x00009400010c7983 */ /* 0x000f280000300800 */
[----:B------:R-:W4:Y:S04]  /*d880*/  LDL.LU R4, [R1+0x90] ;  /* 0x0000900001047983 */ /* 0x000f280000300800 */
[----:B------:R-:W4:Y:S01]  /*d890*/  LDL.LU R163, [R1+0x8c] ;  /* 0x00008c0001a37983 */ /* 0x000f220000300800 */
[----:B--2---:R-:W-:-:S03]  /*d8a0*/  IMAD R113, R10, UR5, RZ ;  /* 0x000000050a717c24 */ /* 0x004fc6000f8e02ff */
[----:B------:R-:W2:Y:S01]  /*d8b0*/  LDL.LU R10, [R1+0x88] ;  /* 0x00008800010a7983 */ /* 0x000ea20000300800 */
[----:B-----5:R-:W-:-:S03]  /*d8c0*/  IMAD R105, R20, UR5, RZ ;  /* 0x0000000514697c24 */ /* 0x020fc6000f8e02ff */
[----:B------:R-:W5:Y:S01]  /*d8d0*/  LDL.LU R20, [R1+0x84] ;  /* 0x0000840001147983 */ /* 0x000f620000300800 */
[----:B---3--:R-:W-:-:S03]  /*d8e0*/  IMAD R89, R22, UR5, RZ ;  /* 0x0000000516597c24 */ /* 0x008fc6000f8e02ff */
[----:B------:R-:W3:Y:S01]  /*d8f0*/  LDL.LU R22, [R1+0x80] ;  /* 0x0000800001167983 */ /* 0x000ee20000300800 */
[----:B----4-:R-:W-:-:S03]  /*d900*/  IMAD R81, R8, UR5, RZ ;  /* 0x0000000508517c24 */ /* 0x010fc6000f8e02ff */
        /* <DEDUP_REMOVED lines=11> */
[----:B------:R-:W-:Y:S02]  /*d9c0*/  IMAD R79, R23, UR5, RZ ;  /* 0x00000005174f7c24 */ /* 0x000fe4000f8e02ff */
[----:B------:R-:W-:Y:S02]  /*d9d0*/  IMAD R86, R21, UR5, RZ ;  /* 0x0000000515567c24 */ /* 0x000fe4000f8e02ff */
[----:B------:R-:W-:Y:S02]  /*d9e0*/  IMAD R78, R19, UR5, RZ ;  /* 0x00000005134e7c24 */ /* 0x000fe4000f8e02ff */
[----:B------:R-:W-:Y:S02]  /*d9f0*/  IMAD R97, R17, UR5, RZ ;  /* 0x0000000511617c24 */ /* 0x000fe4000f8e02ff */
[----:B------:R-:W-:Y:S02]  /*da00*/  IMAD R73, R15, UR5, RZ ;  /* 0x000000050f497c24 */ /* 0x000fe4000f8e02ff */
[----:B------:R-:W-:-:S02]  /*da10*/  IMAD R83, R14, UR5, RZ ;  /* 0x000000050e537c24 */ /* 0x000fc4000f8e02ff */
[----:B------:R-:W-:Y:S02]  /*da20*/  IMAD R71, R13, UR5, RZ ;  /* 0x000000050d477c24 */ /* 0x000fe4000f8e02ff */
[----:B------:R-:W-:Y:S02]  /*da30*/  IMAD R70, R12, UR5, RZ ;  /* 0x000000050c467c24 */ /* 0x000fe4000f8e02ff */
[----:B------:R-:W-:Y:S02]  /*da40*/  IMAD R82, R11, UR5, RZ ;  /* 0x000000050b527c24 */ /* 0x000fe4000f8e02ff */
[----:B------:R-:W-:Y:S02]  /*da50*/  IMAD R93, R9, UR5, RZ ;  /* 0x00000005095d7c24 */ /* 0x000fe4000f8e02ff */
[----:B------:R-:W-:Y:S02]  /*da60*/  IMAD R119, R5, UR5, RZ ;  /* 0x0000000505777c24 */ /* 0x000fe4000f8e02ff */
[----:B-----5:R-:W-:-:S02]  /*da70*/  IMAD R59, R20, UR5, RZ ;  /* 0x00000005143b7c24 */ /* 0x020fc4000f8e02ff */
[----:B------:R-:W5:Y:S01]  /*da80*/  LDL.LU R20, [R1+0x64] ;  /* 0x0000640001147983 */ /* 0x000f620000300800 */
[----:B--2---:R-:W-:Y:S02]  /*da90*/  IMAD R63, R10, UR5, RZ ;  /* 0x000000050a3f7c24 */ /* 0x004fe4000f8e02ff */
[----:B---3--:R-:W-:Y:S02]  /*daa0*/  IMAD R52, R22, UR5, RZ ;  /* 0x0000000516347c24 */ /* 0x008fe4000f8e02ff */
[----:B------:R-:W2:Y:S04]  /*dab0*/  LDL.LU R22, [R1+0x60] ;  /* 0x0000600001167983 */ /* 0x000ea80000300800 */
[----:B------:R-:W3:Y:S04]  /*dac0*/  LDL.LU R23, [R1+0x5c] ;  /* 0x00005c0001177983 */ /* 0x000ee80000300800 */
[----:B------:R-:W3:Y:S04]  /*dad0*/  LDL.LU R21, [R1+0x58] ;  /* 0x0000580001157983 */ /* 0x000ee80000300800 */
[----:B------:R-:W3:Y:S04]  /*dae0*/  LDL.LU R19, [R1+0x54] ;  /* 0x0000540001137983 */ /* 0x000ee80000300800 */
[----:B------:R-:W3:Y:S04]  /*daf0*/  LDL.LU R17, [R1+0x50] ;  /* 0x0000500001117983 */ /* 0x000ee80000300800 */
[----:B------:R-:W3:Y:S04]  /*db00*/  LDL.LU R15, [R1+0x4c] ;  /* 0x00004c00010f7983 */ /* 0x000ee80000300800 */
[----:B------:R-:W3:Y:S04]  /*db10*/  LDL.LU R14, [R1+0x48] ;  /* 0x00004800010e7983 */ /* 0x000ee80000300800 */
[----:B------:R-:W3:Y:S01]  /*db20*/  LDL.LU R13, [R1+0x44] ;  /* 0x00004400010d7983 */ /* 0x000ee20000300800 */
[----:B----4-:R-:W-:-:S03]  /*db30*/  IMAD R48, R8, UR5, RZ ;  /* 0x0000000508307c24 */ /* 0x010fc6000f8e02ff */
[----:B------:R-:W4:Y:S04]  /*db40*/  LDL.LU R12, [R1+0x40] ;  /* 0x00004000010c7983 */ /* 0x000f280000300800 */
[----:B------:R-:W4:Y:S04]  /*db50*/  LDL.LU R11, [R1+0x3c] ;  /* 0x00003c00010b7983 */ /* 0x000f280000300800 */
[----:B------:R-:W3:Y:S01]  /*db60*/  LDL.LU R10, [R1+0x38] ;  /* 0x00003800010a7983 */ /* 0x000ee20000300800 */
[----:B------:R-:W-:-:S03]  /*db70*/  IMAD R44, R168, UR5, RZ ;  /* 0x00000005a82c7c24 */ /* 0x000fc6000f8e02ff */
[----:B------:R-:W4:Y:S04]  /*db80*/  LDL.LU R9, [R1+0x34] ;  /* 0x0000340001097983 */ /* 0x000f280000300800 */
[----:B------:R-:W4:Y:S04]  /*db90*/  LDL.LU R8, [R1+0x30] ;  /* 0x0000300001087983 */ /* 0x000f280000300800 */
[----:B------:R-:W4:Y:S01]  /*dba0*/  LDL.LU R5, [R1+0x2c] ;  /* 0x00002c0001057983 */ /* 0x000f220000300800 */
[----:B------:R-:W-:Y:S02]  /*dbb0*/  IMAD R37, R166, UR5, RZ ;  /* 0x00000005a6257c24 */ /* 0x000fe4000f8e02ff */
[----:B------:R-:W-:-:S02]  /*dbc0*/  IMAD R33, R164, UR5, RZ ;  /* 0x00000005a4217c24 */ /* 0x000fc4000f8e02ff */
[----:B------:R-:W-:Y:S02]  /*dbd0*/  IMAD R29, R163, UR5, RZ ;  /* 0x00000005a31d7c24 */ /* 0x000fe4000f8e02ff */
[----:B------:R-:W4:Y:S04]  /*dbe0*/  LDL.LU R163, [R1+0x28] ;  /* 0x0000280001a37983 */ /* 0x000f280000300800 */
[----:B------:R-:W4:Y:S01]  /*dbf0*/  LDL.LU R168, [R1+0x8] ;  /* 0x0000080001a87983 */ /* 0x000f220000300800 */
[----:B------:R-:W-:-:S03]  /*dc00*/  IMAD R31, R4, UR5, RZ ;  /* 0x00000005041f7c24 */ /* 0x000fc6000f8e02ff */
[----:B------:R-:W4:Y:S04]  /*dc10*/  LDL.LU R166, [R1+0x14] ;  /* 0x0000140001a67983 */ /* 0x000f280000300800 */
[----:B------:R-:W4:Y:S04]  /*dc20*/  LDL.LU R164, [R1+0x24] ;  /* 0x0000240001a47983 */ /* 0x000f280000300800 */
[----:B------:R-:W4:Y:S01]  /*dc30*/  LDL.LU R4, [R1+0x20] ;  /* 0x0000200001047983 */ /* 0x000f220000300800 */
[----:B------:R-:W-:Y:S02]  /*dc40*/  IMAD R121, R2, UR5, RZ ;  /* 0x0000000502797c24 */ /* 0x000fe4000f8e02ff */
[----:B------:R-:W-:Y:S01]  /*dc50*/  IMAD R117, R6, UR5, RZ ;  /* 0x0000000506757c24 */ /* 0x000fe2000f8e02ff */
[----:B------:R-:W4:Y:S01]  /*dc60*/  LDL.LU R2, [R1+0x18] ;  /* 0x0000180001027983 */ /* 0x000f220000300800 */
[----:B------:R-:W-:-:S02]  /*dc70*/  IMAD R109, R7, UR5, RZ ;  /* 0x00000005076d7c24 */ /* 0x000fc4000f8e02ff */
[----:B------:R-:W-:Y:S01]  /*dc80*/  IMAD R101, R0, UR5, RZ ;  /* 0x0000000500657c24 */ /* 0x000fe2000f8e02ff */
[----:B------:R-:W4:Y:S04]  /*dc90*/  LDL.LU R6, [R1+0x10] ;  /* 0x0000100001067983 */ /* 0x000f280000300800 */
[----:B------:R-:W4:Y:S04]  /*dca0*/  LDL.LU R7, [R1+0xc] ;  /* 0x00000c0001077983 */ /* 0x000f280000300800 */
[----:B------:R-:W4:Y:S01]  /*dcb0*/  LDL.LU R0, [R1+0x4] ;  /* 0x0000040001007983 */ /* 0x000f220000300800 */
[----:B-----5:R-:W-:-:S03]  /*dcc0*/  IMAD R27, R20, UR5, RZ ;  /* 0x00000005141b7c24 */ /* 0x020fc6000f8e02ff */
[----:B------:R-:W5:Y:S01]  /*dcd0*/  LDL.LU R20, [R1+0xb70] ;  /* 0x000b700001147983 */ /* 0x000f620000300800 */
[----:B--2---:R-:W-:-:S03]  /*dce0*/  IMAD R25, R22, UR5, RZ ;  /* 0x0000000516197c24 */ /* 0x004fc6000f8e02ff */
[----:B------:R-:W2:Y:S01]  /*dcf0*/  LDL.LU R22, [R1+0xb6c] ;  /* 0x000b6c0001167983 */ /* 0x000ea20000300800 */
[----:B---3--:R-:W-:-:S05]  /*dd00*/  IMAD R10, R10, UR5, RZ ;  /* 0x000000050a0a7c24 */ /* 0x008fca000f8e02ff */
[----:B------:R0:W-:Y:S04]  /*dd10*/  STL [R1+0xb54], R10 ;  /* 0x000b540a01007387 */ /* 0x0001e80000100800 */
[----:B0-----:R-:W3:Y:S01]  /*dd20*/  LDL.LU R10, [R1+0x1c] ;  /* 0x00001c00010a7983 */ /* 0x001ee20000300800 */
[----:B----4-:R-:W-:Y:S02]  /*dd30*/  IMAD R168, R168, UR5, RZ ;  /* 0x00000005a8a87c24 */ /* 0x010fe4000f8e02ff */
[----:B------:R-:W-:-:S03]  /*dd40*/  IMAD R166, R166, UR5, RZ ;  /* 0x00000005a6a67c24 */ /* 0x000fc6000f8e02ff */
[----:B------:R0:W-:Y:S01]  /*dd50*/  STL [R1+0x8], R168 ;  /* 0x000008a801007387 */ /* 0x0001e20000100800 */
[----:B------:R-:W-:Y:S02]  /*dd60*/  IMAD R164, R164, UR5, RZ ;  /* 0x00000005a4a47c24 */ /* 0x000fe4000f8e02ff */
[----:B------:R-:W-:Y:S01]  /*dd70*/  IMAD R4, R4, UR5, RZ ;  /* 0x0000000504047c24 */ /* 0x000fe2000f8e02ff */
[----:B0-----:R-:W4:Y:S04]  /*dd80*/  LDL.LU R168, [R1+0xb68] ;  /* 0x000b680001a87983 */ /* 0x001f280000300800 */
[----:B------:R0:W-:Y:S04]  /*dd90*/  STL [R1+0x14], R166 ;  /* 0x000014a601007387 */ /* 0x0001e80000100800 */
[----:B0-----:R-:W4:Y:S04]  /*dda0*/  LDL.LU R166, [R1+0xb64] ;  /* 0x000b640001a67983 */ /* 0x001f280000300800 */
[----:B------:R0:W-:Y:S04]  /*ddb0*/  STL [R1+0x294], R164 ;  /* 0x000294a401007387 */ /* 0x0001e80000100800 */
[----:B0-----:R-:W4:Y:S04]  /*ddc0*/  LDL.LU R164, [R1+0xb60] ;  /* 0x000b600001a47983 */ /* 0x001f280000300800 */
[----:B------:R0:W-:Y:S04]  /*ddd0*/  STL [R1+0x20], R4 ;  /* 0x0000200401007387 */ /* 0x0001e80000100800 */
[----:B0-----:R-:W5:Y:S01]  /*dde0*/  LDL.LU R4, [R1+0xb5c] ;  /* 0x000b5c0001047983 */ /* 0x001f620000300800 */
[----:B---3--:R-:W-:-:S05]  /*ddf0*/  IMAD R10, R10, UR5, RZ ;  /* 0x000000050a0a7c24 */ /* 0x008fca000f8e02ff */
[----:B------:R0:W-:Y:S02]  /*de00*/  STL [R1+0x1c], R10 ;  /* 0x00001c0a01007387 */ /* 0x0001e40000100800 */
[----:B0-----:R-:W-:Y:S02]  /*de10*/  IMAD R10, R2, UR5, RZ ;  /* 0x00000005020a7c24 */ /* 0x001fe4000f8e02ff */
[----:B------:R-:W-:Y:S02]  /*de20*/  IMAD R2, R6, UR5, RZ ;  /* 0x0000000506027c24 */ /* 0x000fe4000f8e02ff */
[----:B------:R-:W-:Y:S01]  /*de30*/  IMAD R6, R0, UR5, RZ ;  /* 0x0000000500067c24 */ /* 0x000fe2000f8e02ff */
[----:B------:R0:W-:Y:S01]  /*de40*/  STL [R1+0x18], R10 ;  /* 0x0000180a01007387 */ /* 0x0001e20000100800 */
[----:B-----5:R-:W-:-:S03]  /*de50*/  IMAD R0, R4, UR5, RZ ;  /* 0x0000000504007c24 */ /* 0x020fc6000f8e02ff */
[----:B------:R-:W0:Y:S02]  /*de60*/  LDL.LU R4, [R1+0xb58] ;  /* 0x000b580001047983 */ /* 0x000e240000300800 */
[----:B0-----:R-:W-:-:S05]  /*de70*/  LEA R10, P5, R149, R4, 0x1 ;  /* 0x00000004950a7211 */ /* 0x001fca00078a08ff */
[----:B------:R0:W-:Y:S02]  /*de80*/  STL [R1+0x28], R10 ;  /* 0x0000280a01007387 */ /* 0x0001e40000100800 */
        /* <DEDUP_REMOVED lines=12> */
[----:B0-----:R-:W-:-:S05]  /*df50*/  LEA.HI.X.SX32 R10, R149, R3, 0x1, P5 ;  /* 0x00000003950a7211 */ /* 0x001fca00028f0eff */
        /* <DEDUP_REMOVED lines=108> */
[----:B------:R0:W-:Y:S01]  /*e620*/  STL [R1+0xfc], R10 ;  /* 0x0000fc0a01007387 */ /* 0x0001e20000100800 */
[----:B------:R-:W-:Y:S01]  /*e630*/  IMAD R66, R66, UR5, RZ ;  /* 0x0000000542427c24 */ /* 0x000fe2000f8e02ff */
        /* <DEDUP_REMOVED lines=108> */
[----:B--2---:R-:W-:Y:S01]  /*ed00*/  IMAD R22, R22, UR5, RZ ;  /* 0x0000000516167c24 */ /* 0x004fe2000f8e02ff */
        /* <DEDUP_REMOVED lines=31> */
[----:B------:R0:W-:Y:S01]  /*ef00*/  STL [R1+0x228], R10 ;  /* 0x0002280a01007387 */ /* 0x0001e20000100800 */
[----:B------:R-:W-:Y:S01]  /*ef10*/  IMAD R15, R15, UR5, RZ ;  /* 0x000000050f0f7c24 */ /* 0x000fe2000f8e02ff */
[----:B0-----:R-:W-:Y:S02]  /*ef20*/  LEA.HI.X.SX32 R10, R23, R3, 0x1, P2 ;  /* 0x00000003170a7211 */ /* 0x001fe400010f0eff */
[----:B------:R-:W-:-:S03]  /*ef30*/  LEA R23, P2, R16, R4, 0x1 ;  /* 0x0000000410177211 */ /* 0x000fc600078408ff */
[----:B------:R0:W-:Y:S02]  /*ef40*/  STL [R1+0x1f4], R10 ;  /* 0x0001f40a01007387 */ /* 0x0001e40000100800 */
[----:B0-----:R-:W-:Y:S02]  /*ef50*/  LEA.HI.X.SX32 R10, R22, R3, 0x1, P1 ;  /* 0x00000003160a7211 */ /* 0x001fe400008f0eff */
[----:B------:R-:W2:Y:S04]  /*ef60*/  LDL.LU R22, [R1+0x1c] ;  /* 0x00001c0001167983 */ /* 0x000ea80000300800 */
[----:B------:R0:W-:Y:S01]  /*ef70*/  STL [R1+0x230], R23 ;  /* 0x0002301701007387 */ /* 0x0001e20000100800 */
[----:B------:R-:W-:-:S03]  /*ef80*/  IMAD R14, R14, UR5, RZ ;  /* 0x000000050e0e7c24 */ /* 0x000fc6000f8e02ff */
[----:B0-----:R-:W3:Y:S04]  /*ef90*/  LDL.LU R23, [R1+0x18] ;  /* 0x0000180001177983 */ /* 0x001ee80000300800 */
[----:B------:R0:W-:Y:S02]  /*efa0*/  STL [R1+0x1fc], R10 ;  /* 0x0001fc0a01007387 */ /* 0x0001e40000100800 */
[----:B0-----:R-:W-:-:S05]  /*efb0*/  LEA R10, P1, R15, R4, 0x1 ;  /* 0x000000040f0a7211 */ /* 0x001fca00078208ff */
[----:B------:R0:W-:Y:S02]  /*efc0*/  STL [R1+0x238], R10 ;  /* 0x0002380a01007387 */ /* 0x0001e40000100800 */
[----:B0-----:R-:W-:Y:S02]  /*efd0*/  LEA.HI.X.SX32 R10, R21, R3, 0x1, P0 ;  /* 0x00000003150a7211 */ /* 0x001fe400000f0eff */
[----:B------:R-:W5:Y:S04]  /*efe0*/  LDL.LU R21, [R1+0x20] ;  /* 0x0000200001157983 */ /* 0x000f680000300800 */
[----:B------:R0:W-:Y:S01]  /*eff0*/  STL [R1+0x204], R10 ;  /* 0x0002040a01007387 */ /* 0x0001e20000100800 */
[----:B------:R-:W-:Y:S01]  /*f000*/  IMAD R13, R13, UR5, RZ ;  /* 0x000000050d0d7c24 */ /* 0x000fe2000f8e02ff */
[----:B0-----:R-:W-:-:S05]  /*f010*/  LEA R10, P0, R14, R4, 0x1 ;  /* 0x000000040e0a7211 */ /* 0x001fca00078008ff */
[----:B------:R0:W-:Y:S02]  /*f020*/  STL [R1+0x240], R10 ;  /* 0x0002400a01007387 */ /* 0x0001e40000100800 */
[----:B0-----:R-:W-:Y:S02]  /*f030*/  LEA.HI.X.SX32 R10, R20, R3, 0x1, P4 ;  /* 0x00000003140a7211 */ /* 0x001fe400020f0eff */
[----:B------:R-:W2:Y:S04]  /*f040*/  LDL.LU R20, [R1+0x294] ;  /* 0x0002940001147983 */ /* 0x000ea80000300800 */
[----:B------:R0:W-:Y:S01]  /*f050*/  STL [R1+0x20c], R10 ;  /* 0x00020c0a01007387 */ /* 0x0001e20000100800 */
[----:B------:R-:W-:Y:S01]  /*f060*/  IMAD R12, R12, UR5, RZ ;  /* 0x000000050c0c7c24 */ /* 0x000fe2000f8e02ff */
[----:B0-----:R-:W-:-:S05]  /*f070*/  LEA R10, P4, R13, R4, 0x1 ;  /* 0x000000040d0a7211 */ /* 0x001fca00078808ff */
[----:B------:R0:W-:Y:S02]  /*f080*/  STL [R1+0x248], R10 ;  /* 0x0002480a01007387 */ /* 0x0001e40000100800 */
[----:B0-----:R-:W-:Y:S02]  /*f090*/  LEA.HI.X.SX32 R10, R19, R3, 0x1, P6 ;  /* 0x00000003130a7211 */ /* 0x001fe400030f0eff */
[----:B------:R-:W3:Y:S04]  /*f0a0*/  LDL.LU R19, [R1+0x14] ;  /* 0x0000140001137983 */ /* 0x000ee80000300800 */
[----:B------:R0:W-:Y:S01]  /*f0b0*/  STL [R1+0x214], R10 ;  /* 0x0002140a01007387 */ /* 0x0001e20000100800 */
[----:B------:R-:W-:Y:S01]  /*f0c0*/  IMAD R11, R11, UR5, RZ ;  /* 0x000000050b0b7c24 */ /* 0x000fe2000f8e02ff */
[----:B0-----:R-:W-:-:S05]  /*f0d0*/  LEA R10, P6, R12, R4, 0x1 ;  /* 0x000000040c0a7211 */ /* 0x001fca00078c08ff */
[----:B------:R0:W-:Y:S02]  /*f0e0*/  STL [R1+0x250], R10 ;  /* 0x0002500a01007387 */ /* 0x0001e40000100800 */
[----:B0-----:R-:W-:Y:S02]  /*f0f0*/  LEA.HI.X.SX32 R10, R18, R3, 0x1, P5 ;  /* 0x00000003120a7211 */ /* 0x001fe400028f0eff */
[----:B------:R-:W5:Y:S04]  /*f100*/  LDL.LU R18, [R1+0x8] ;  /* 0x0000080001127983 */ /* 0x000f680000300800 */
[----:B------:R0:W-:Y:S02]  /*f110*/  STL [R1+0x21c], R10 ;  /* 0x00021c0a01007387 */ /* 0x0001e40000100800 */
[----:B0-----:R-:W-:-:S05]  /*f120*/  LEA R10, P5, R11, R4, 0x1 ;  /* 0x000000040b0a7211 */ /* 0x001fca00078a08ff */
[----:B------:R0:W-:Y:S04]  /*f130*/  STL [R1+0x258], R10 ;  /* 0x0002580a01007387 */ /* 0x0001e80000100800 */
[----:B0-----:R-:W2:Y:S01]  /*f140*/  LDL.LU R10, [R1+0xb54] ;  /* 0x000b5400010a7983 */ /* 0x001ea20000300800 */
[----:B------:R-:W-:Y:S01]  /*f150*/  LEA.HI.X.SX32 R17, R17, R3, 0x1, P3 ;  /* 0x0000000311117211 */ /* 0x000fe200018f0eff */
[----:B------:R-:W-:-:S04]  /*f160*/  IMAD R9, R9, UR5, RZ ;  /* 0x0000000509097c24 */ /* 0x000fc8000f8e02ff */
[----:B------:R2:W-:Y:S01]  /*f170*/  STL [R1+0x224], R17 ;  /* 0x0002241101007387 */ /* 0x0005e20000100800 */
[----:B------:R-:W-:Y:S02]  /*f180*/  IMAD R8, R8, UR5, RZ ;  /* 0x0000000508087c24 */ /* 0x000fe4000f8e02ff */
[----:B------:R-:W-:Y:S01]  /*f190*/  IMAD R5, R5, UR5, RZ ;  /* 0x0000000505057c24 */ /* 0x000fe2000f8e02ff */
[----:B------:R-:W-:Y:S01]  /*f1a0*/  LEA.HI.X.SX32 R13, R13, R3, 0x1, P4 ;  /* 0x000000030d0d7211 */ /* 0x000fe200020f0eff */
[----:B------:R-:W-:Y:S02]  /*f1b0*/  IMAD R163, R163, UR5, RZ ;  /* 0x00000005a3a37c24 */ /* 0x000fe4000f8e02ff */
[----:B------:R-:W-:Y:S02]  /*f1c0*/  IMAD R7, R7, UR5, RZ ;  /* 0x0000000507077c24 */ /* 0x000fe4000f8e02ff */
[----:B----4-:R-:W-:Y:S02]  /*f1d0*/  IMAD R164, R164, UR5, RZ ;  /* 0x00000005a4a47c24 */ /* 0x010fe4000f8e02ff */
[----:B------:R-:W-:-:S02]  /*f1e0*/  IMAD R166, R166, UR5, RZ ;  /* 0x00000005a6a67c24 */ /* 0x000fc4000f8e02ff */
        /* <DEDUP_REMOVED lines=35> */
[----:B------:R-:W-:Y:S01]  /*f420*/  IMAD R231, R231, UR5, RZ ;  /* 0x00000005e7e77c24 */ /* 0x000fe2000f8e02ff */
[----:B--2---:R-:W-:-:S05]  /*f430*/  LEA R17, P3, R10, R4, 0x1 ;  /* 0x000000040a117211 */ /* 0x004fca00078608ff */
[----:B------:R0:W-:Y:S02]  /*f440*/  STL [R1+0x260], R17 ;  /* 0x0002601101007387 */ /* 0x0001e40000100800 */
[----:B0-----:R-:W-:Y:S02]  /*f450*/  LEA.HI.X.SX32 R17, R16, R3, 0x1, P2 ;  /* 0x0000000310117211 */ /* 0x001fe400010f0eff */
[----:B------:R-:W-:-:S03]  /*f460*/  LEA R16, P2, R9, R4, 0x1 ;  /* 0x0000000409107211 */ /* 0x000fc600078408ff */
[----:B------:R0:W-:Y:S04]  /*f470*/  STL [R1+0x22c], R17 ;  /* 0x00022c1101007387 */ /* 0x0001e80000100800 */
[----:B------:R1:W-:Y:S01]  /*f480*/  STL [R1+0x268], R16 ;  /* 0x0002681001007387 */ /* 0x0003e20000100800 */
[-C--:B0-----:R-:W-:Y:S02]  /*f490*/  LEA.HI.X.SX32 R17, R15, R3.reuse, 0x1, P1 ;  /* 0x000000030f117211 */ /* 0x081fe400008f0eff */
[----:B------:R-:W-:Y:S02]  /*f4a0*/  LEA.HI.X.SX32 R15, R14, R3, 0x1, P0 ;  /* 0x000000030e0f7211 */ /* 0x000fe400000f0eff */
[-C--:B-1----:R-:W-:Y:S02]  /*f4b0*/  LEA R16, P1, R8, R4.reuse, 0x1 ;  /* 0x0000000408107211 */ /* 0x082fe400078208ff */
[-C--:B------:R-:W-:Y:S01]  /*f4c0*/  LEA R14, P0, R5, R4.reuse, 0x1 ;  /* 0x00000004050e7211 */ /* 0x080fe200078008ff */
[----:B------:R-:W-:Y:S04]  /*f4d0*/  STL [R1+0x234], R17 ;  /* 0x0002341101007387 */ /* 0x000fe80000100800 */
[----:B------:R-:W-:Y:S04]  /*f4e0*/  STL [R1+0x270], R16 ;  /* 0x0002701001007387 */ /* 0x000fe80000100800 */
[----:B------:R0:W-:Y:S04]  /*f4f0*/  STL [R1+0x23c], R15 ;  /* 0x00023c0f01007387 */ /* 0x0001e80000100800 */
[----:B------:R1:W-:Y:S04]  /*f500*/  STL [R1+0x278], R14 ;  /* 0x0002780e01007387 */ /* 0x0003e80000100800 */
[----:B------:R5:W-:Y:S01]  /*f510*/  STL [R1+0x244], R13 ;  /* 0x0002440d01007387 */ /* 0x000be20000100800 */
[----:B0-----:R-:W-:-:S02]  /*f520*/  LEA R15, P4, R163, R4, 0x1 ;  /* 0x00000004a30f7211 */ /* 0x001fc400078808ff */
[-C--:B-1----:R-:W-:Y:S02]  /*f530*/  LEA.HI.X.SX32 R14, R12, R3.reuse, 0x1, P6 ;  /* 0x000000030c0e7211 */ /* 0x082fe400030f0eff */
[-C--:B------:R-:W-:Y:S02]  /*f540*/  LEA.HI.X.SX32 R12, R11, R3.reuse, 0x1, P5 ;  /* 0x000000030b0c7211 */ /* 0x080fe400028f0eff */
[-C--:B-----5:R-:W-:Y:S01]  /*f550*/  LEA R13, P6, R18, R4.reuse, 0x1 ;  /* 0x00000004120d7211 */ /* 0x0a0fe200078c08ff */
[----:B------:R-:W-:Y:S01]  /*f560*/  STL [R1+0x280], R15 ;  /* 0x0002800f01007387 */ /* 0x000fe20000100800 */
[-C--:B---3--:R-:W-:Y:S02]  /*f570*/  LEA R11, P5, R19, R4.reuse, 0x1 ;  /* 0x00000004130b7211 */ /* 0x088fe400078a08ff */
[----:B------:R-:W-:Y:S01]  /*f580*/  LEA.HI.X.SX32 R10, R10, R3, 0x1, P3 ;  /* 0x000000030a0a7211 */ /* 0x000fe200018f0eff */
        /* <DEDUP_REMOVED lines=8> */
[-C--:B--2---:R-:W-:Y:S01]  /*f610*/  LEA R10, P2, R21, R4.reuse, 0x1 ;  /* 0x00000004150a7211 */ /* 0x084fe200078408ff */
[----:B------:R-:W-:Y:S01]  /*f620*/  STL [R1+0x298], R12 ;  /* 0x0002980c01007387 */ /* 0x000fe20000100800 */
[-C--:B------:R-:W-:Y:S02]  /*f630*/  LEA R8, P1, R22, R4.reuse, 0x1 ;  /* 0x0000000416087211 */ /* 0x080fe400078208ff */
[----:B------:R-:W-:Y:S01]  /*f640*/  LEA.HI.X.SX32 R5, R5, R3, 0x1, P0 ;  /* 0x0000000305057211 */ /* 0x000fe200000f0eff */
[----:B------:R-:W-:Y:S04]  /*f650*/  STL [R1+0x264], R11 ;  /* 0x0002640b01007387 */ /* 0x000fe80000100800 */
[----:B------:R-:W-:Y:S04]  /*f660*/  STL [R1+0x2a0], R10 ;  /* 0x0002a00a01007387 */ /* 0x000fe80000100800 */
[----:B------:R0:W-:Y:S04]  /*f670*/  STL [R1+0x26c], R9 ;  /* 0x00026c0901007387 */ /* 0x0001e80000100800 */
[----:B------:R1:W-:Y:S04]  /*f680*/  STL [R1+0x2a8], R8 ;  /* 0x0002a80801007387 */ /* 0x0003e80000100800 */
[----:B------:R2:W-:Y:S01]  /*f690*/  STL [R1+0x274], R5 ;  /* 0x0002740501007387 */ /* 0x0005e20000100800 */
[----:B0-----:R-:W-:-:S02]  /*f6a0*/  LEA R9, P0, R23, R4, 0x1 ;  /* 0x0000000417097211 */ /* 0x001fc400078008ff */
[----:B-1----:R-:W-:-:S03]  /*f6b0*/  LEA.HI.X.SX32 R8, R163, R3, 0x1, P4 ;  /* 0x00000003a3087211 */ /* 0x002fc600020f0eff */
[----:B------:R0:W-:Y:S01]  /*f6c0*/  STL [R1+0x2b0], R9 ;  /* 0x0002b00901007387 */ /* 0x0001e20000100800 */
[----:B--2---:R-:W-:-:S03]  /*f6d0*/  LEA R5, P4, R2, R4, 0x1 ;  /* 0x0000000402057211 */ /* 0x004fc600078808ff */
[----:B------:R1:W-:Y:S04]  /*f6e0*/  STL [R1+0x27c], R8 ;  /* 0x00027c0801007387 */ /* 0x0003e80000100800 */
[----:B------:R2:W-:Y:S01]  /*f6f0*/  STL [R1+0x2b8], R5 ;  /* 0x0002b80501007387 */ /* 0x0005e20000100800 */
[----:B0-----:R-:W-:Y:S02]  /*f700*/  LEA.HI.X.SX32 R9, R18, R3, 0x1, P6 ;  /* 0x0000000312097211 */ /* 0x001fe400030f0eff */
[----:B-1----:R-:W-:-:S03]  /*f710*/  LEA R8, P6, R7, R4, 0x1 ;  /* 0x0000000407087211 */ /* 0x002fc600078c08ff */
[----:B------:R0:W-:Y:S01]  /*f720*/  STL [R1+0x284], R9 ;  /* 0x0002840901007387 */ /* 0x0001e20000100800 */
[----:B--2---:R-:W-:-:S03]  /*f730*/  LEA.HI.X.SX32 R5, R19, R3, 0x1, P5 ;  /* 0x0000000313057211 */ /* 0x004fc600028f0eff */
[----:B------:R1:W-:Y:S04]  /*f740*/  STL [R1+0x2c0], R8 ;  /* 0x0002c00801007387 */ /* 0x0003e80000100800 */
[----:B------:R2:W-:Y:S01]  /*f750*/  STL [R1+0x28c], R5 ;  /* 0x00028c0501007387 */ /* 0x0005e20000100800 */
[----:B0-----:R-:W-:Y:S02]  /*f760*/  LEA R9, P5, R6, R4, 0x1 ;  /* 0x0000000406097211 */ /* 0x001fe400078a08ff */
        /* <DEDUP_REMOVED lines=15> */
[----:B------:R1:W-:Y:S01]  /*f860*/  STL [R1+0x2ac], R8 ;  /* 0x0002ac0801007387 */ /* 0x0003e20000100800 */
[----:B0-----:R-:W-:-:S03]  /*f870*/  LEA.HI.X.SX32 R9, R2, R3, 0x1, P4 ;  /* 0x0000000302097211 */ /* 0x001fc600020f0eff */
[----:B------:R-:W2:Y:S04]  /*f880*/  LDL.LU R2, [R1+0xb50] ;  /* 0x000b500001027983 */ /* 0x000ea80000300800 */
[----:B------:R0:W-:Y:S01]  /*f890*/  STL [R1+0x2e8], R5 ;  /* 0x0002e80501007387 */ /* 0x0001e20000100800 */
[----:B-1----:R-:W-:-:S03]  /*f8a0*/  LEA.HI.X.SX32 R8, R7, R3, 0x1, P6 ;  /* 0x0000000307087211 */ /* 0x002fc600030f0eff */
[----:B------:R1:W-:Y:S04]  /*f8b0*/  STL [R1+0x2b4], R9 ;  /* 0x0002b40901007387 */ /* 0x0003e80000100800 */
[----:B------:R-:W3:Y:S01]  /*f8c0*/  LDL.LU R7, [R1+0xb4c] ;  /* 0x000b4c0001077983 */ /* 0x000ee20000300800 */
[----:B0-----:R-:W-:-:S05]  /*f8d0*/  LEA R5, P4, R170, R4, 0x1 ;  /* 0x00000004aa057211 */ /* 0x001fca00078808ff */
[----:B------:R0:W-:Y:S01]  /*f8e0*/  STL [R1+0x2f0], R5 ;  /* 0x0002f00501007387 */ /* 0x0001e20000100800 */
[----:B-1----:R-:W-:-:S03]  /*f8f0*/  LEA.HI.X.SX32 R9, R6, R3, 0x1, P5 ;  /* 0x0000000306097211 */ /* 0x002fc600028f0eff */
[----:B------:R1:W-:Y:S04]  /*f900*/  STL [R1+0x2bc], R8 ;  /* 0x0002bc0801007387 */ /* 0x0003e80000100800 */
[----:B------:R-:W4:Y:S01]  /*f910*/  LDL.LU R6, [R1+0xb48] ;  /* 0x000b480001067983 */ /* 0x000f220000300800 */
[----:B0-----:R-:W-:-:S05]  /*f920*/  LEA R5, P6, R172, R4, 0x1 ;  /* 0x00000004ac057211 */ /* 0x001fca00078c08ff */
[----:B------:R0:W-:Y:S01]  /*f930*/  STL [R1+0x2f8], R5 ;  /* 0x0002f80501007387 */ /* 0x0001e20000100800 */
[----:B-1----:R-:W-:-:S03]  /*f940*/  LEA.HI.X.SX32 R8, R0, R3, 0x1, P3 ;  /* 0x0000000300087211 */ /* 0x002fc600018f0eff */
[----:B------:R1:W-:Y:S04]  /*f950*/  STL [R1+0x2c4], R9 ;  /* 0x0002c40901007387 */ /* 0x0003e80000100800 */
[----:B------:R-:W5:Y:S01]  /*f960*/  LDL.LU R0, [R1+0xb44] ;  /* 0x000b440001007983 */ /* 0x000f620000300800 */
[----:B0-----:R-:W-:-:S05]  /*f970*/  LEA R5, P5, R174, R4, 0x1 ;  /* 0x00000004ae057211 */ /* 0x001fca00078a08ff */
[----:B------:R0:W-:Y:S01]  /*f980*/  STL [R1+0x300], R5 ;  /* 0x0003000501007387 */ /* 0x0001e20000100800 */
[----:B-1----:R-:W-:-:S03]  /*f990*/  LEA.HI.X.SX32 R9, R164, R3, 0x1, P2 ;  /* 0x00000003a4097211 */ /* 0x002fc600010f0eff */
[----:B------:R1:W-:Y:S01]  /*f9a0*/  STL [R1+0x2cc], R8 ;  /* 0x0002cc0801007387 */ /* 0x0003e20000100800 */
[-C--:B0-----:R-:W-:Y:S02]  /*f9b0*/  LEA R5, P3, R176, R4.reuse, 0x1 ;  /* 0x00000004b0057211 */ /* 0x081fe400078608ff */
[----:B-1----:R-:W-:-:S03]  /*f9c0*/  LEA R8, P2, R178, R4, 0x1 ;  /* 0x00000004b2087211 */ /* 0x002fc600078408ff */
[----:B------:R0:W-:Y:S04]  /*f9d0*/  STL [R1+0x308], R5 ;  /* 0x0003080501007387 */ /* 0x0001e80000100800 */
[----:B------:R1:W-:Y:S04]  /*f9e0*/  STL [R1+0x2d4], R9 ;  /* 0x0002d40901007387 */ /* 0x0003e80000100800 */
[----:B------:R1:W-:Y:S01]  /*f9f0*/  STL [R1+0x310], R8 ;  /* 0x0003100801007387 */ /* 0x0003e20000100800 */
[----:B0-----:R-:W-:Y:S02]  /*fa00*/  LEA.HI.X.SX32 R5, R166, R3, 0x1, P1 ;  /* 0x00000003a6057211 */ /* 0x001fe400008f0eff */
[----:B-1----:R-:W-:-:S03]  /*fa10*/  LEA R9, P1, R179, R4, 0x1 ;  /* 0x00000004b3097211 */ /* 0x002fc600078208ff */
[----:B------:R0:W-:Y:S01]  /*fa20*/  STL [R1+0x2dc], R5 ;  /* 0x0002dc0501007387 */ /* 0x0001e20000100800 */
[----:B------:R-:W-:-:S03]  /*fa30*/  LEA.HI.X.SX32 R8, R168, R3, 0x1, P0 ;  /* 0x00000003a8087211 */ /* 0x000fc600000f0eff */
[----:B------:R1:W-:Y:S04]  /*fa40*/  STL [R1+0x318], R9 ;  /* 0x0003180901007387 */ /* 0x0003e80000100800 */
[----:B------:R1:W-:Y:S01]  /*fa50*/  STL [R1+0x2e4], R8 ;  /* 0x0002e40801007387 */ /* 0x0003e20000100800 */
[----:B0-----:R-:W-:Y:S02]  /*fa60*/  LEA R5, P0, R181, R4, 0x1 ;  /* 0x00000004b5057211 */ /* 0x001fe400078008ff */
[----:B-1----:R-:W-:-:S03]  /*fa70*/  LEA.HI.X.SX32 R9, R170, R3, 0x1, P4 ;  /* 0x00000003aa097211 */ /* 0x002fc600020f0eff */
[----:B------:R0:W-:Y:S01]  /*fa80*/  STL [R1+0x320], R5 ;  /* 0x0003200501007387 */ /* 0x0001e20000100800 */
[----:B------:R-:W-:-:S03]  /*fa90*/  LEA R8, P4, R183, R4, 0x1 ;  /* 0x00000004b7087211 */ /* 0x000fc600078808ff */
        /* <DEDUP_REMOVED lines=102> */
[----:B------:R1:W-:Y:S01]  /*10100*/  STL [R1+0x3f0], R9 ;  /* 0x0003f00901007387 */ /* 0x0003e20000100800 */
[----:B------:R-:W-:-:S03]  /*10110*/  IMAD R233, R233, UR5, RZ ;  /* 0x00000005e9e97c24 */ /* 0x000fc6000f8e02ff */
[----:B------:R2:W-:Y:S01]  /*10120*/  STL [R1+0x3bc], R8 ;  /* 0x0003bc0801007387 */ /* 0x0005e20000100800 */
[----:B0-----:R-:W-:Y:S02]  /*10130*/  LEA R5, P1, R229, R4, 0x1 ;  /* 0x00000004e5057211 */ /* 0x001fe400078208ff */
[----:B-1----:R-:W-:-:S03]  /*10140*/  LEA.HI.X.SX32 R9, R219, R3, 0x1, P0 ;  /* 0x00000003db097211 */ /* 0x002fc600000f0eff */
[----:B------:R0:W-:Y:S01]  /*10150*/  STL [R1+0x3f8], R5 ;  /* 0x0003f80501007387 */ /* 0x0001e20000100800 */
[----:B--2---:R-:W-:-:S03]  /*10160*/  LEA R8, P0, R231, R4, 0x1 ;  /* 0x00000004e7087211 */ /* 0x004fc600078008ff */
[----:B------:R1:W-:Y:S01]  /*10170*/  STL [R1+0x3c4], R9 ;  /* 0x0003c40901007387 */ /* 0x0003e20000100800 */
[----:B------:R-:W-:-:S03]  /*10180*/  IMAD R235, R235, UR5, RZ ;  /* 0x00000005ebeb7c24 */ /* 0x000fc6000f8e02ff */
[----:B------:R2:W-:Y:S01]  /*10190*/  STL [R1+0x400], R8 ;  /* 0x0004000801007387 */ /* 0x0005e20000100800 */
[----:B0-----:R-:W-:Y:S01]  /*101a0*/  LEA.HI.X.SX32 R5, R221, R3, 0x1, P4 ;  /* 0x00000003dd057211 */ /* 0x001fe200020f0eff */
[----:B------:R-:W-:Y:S01]  /*101b0*/  IMAD R236, R236, UR5, RZ ;  /* 0x00000005ecec7c24 */ /* 0x000fe2000f8e02ff */
        /* <DEDUP_REMOVED lines=656> */
[-C--:B0-----:R-:W-:Y:S02]  /*12ac0*/  LEA.HI.X.SX32 R5, R150, R3.reuse, 0x1, P0 ;  /* 0x0000000396057211 */ /* 0x081fe400000f0eff */
[----:B-1----:R-:W-:-:S03]  /*12ad0*/  LEA.HI.X.SX32 R9, R152, R3, 0x1, P4 ;  /* 0x0000000398097211 */ /* 0x002fc600020f0eff */
[----:B------:R0:W-:Y:S01]  /*12ae0*/  STL [R1+0x608], R5 ;  /* 0x0006080501007387 */ /* 0x0001e20000100800 */
[----:B--2---:R-:W-:-:S03]  /*12af0*/  LEA.HI.X.SX32 R8, R154, R3, 0x1, P6 ;  /* 0x000000039a087211 */ /* 0x004fc600030f0eff */
[----:B------:R-:W-:Y:S04]  /*12b00*/  STL [R1+0x60c], R9 ;  /* 0x00060c0901007387 */ /* 0x000fe80000100800 */
[----:B------:R1:W-:Y:S01]  /*12b10*/  STL [R1+0x610], R8 ;  /* 0x0006100801007387 */ /* 0x0003e20000100800 */
[-C--:B0-----:R-:W-:Y:S01]  /*12b20*/  LEA.HI.X.SX32 R5, R156, R3.reuse, 0x1, P5 ;  /* 0x000000039c057211 */ /* 0x081fe200028f0eff */
[----:B------:R-:W0:Y:S01]  /*12b30*/  S2R R179, SR_TID.X ;  /* 0x0000000000b37919 */ /* 0x000e220000002100 */
[----:B-1----:R-:W-:-:S03]  /*12b40*/  LEA.HI.X.SX32 R8, R157, R3, 0x1, P3 ;  /* 0x000000039d087211 */ /* 0x002fc600018f0eff */
[----:B------:R1:W-:Y:S01]  /*12b50*/  STL [R1+0x614], R5 ;  /* 0x0006140501007387 */ /* 0x0003e20000100800 */
[----:B------:R-:W-:-:S03]  /*12b60*/  LEA R4, P0, R2, UR12, 0x1 ;  /* 0x0000000c02047c11 */ /* 0x000fc6000f8008ff */
[----:B------:R2:W-:Y:S01]  /*12b70*/  STL [R1+0x618], R8 ;  /* 0x0006180801007387 */ /* 0x0005e20000100800 */
[-C--:B-1----:R-:W-:Y:S02]  /*12b80*/  LEA.HI.X.SX32 R5, R159, R3.reuse, 0x1, P2 ;  /* 0x000000039f057211 */ /* 0x082fe400010f0eff */
[----:B--2---:R-:W-:-:S03]  /*12b90*/  LEA.HI.X.SX32 R8, R161, R3, 0x1, P1 ;  /* 0x00000003a1087211 */ /* 0x004fc600008f0eff */
[----:B------:R-:W-:Y:S01]  /*12ba0*/  STL [R1+0x61c], R5 ;  /* 0x00061c0501007387 */ /* 0x000fe20000100800 */
[----:B------:R-:W-:-:S03]  /*12bb0*/  LEA.HI.X.SX32 R3, R2, UR13, 0x1, P0 ;  /* 0x0000000d02037c11 */ /* 0x000fc600080f0eff */
[----:B------:R-:W-:Y:S04]  /*12bc0*/  STL [R1+0x418], R8 ;  /* 0x0004180801007387 */ /* 0x000fe80000100800 */
[----:B------:R-:W2:Y:S04]  /*12bd0*/  LDL.LU R2, [R1+0xb40] ;  /* 0x000b400001027983 */ /* 0x000ea80000300800 */
[----:B------:R-:W4:Y:S04]  /*12be0*/  LDL.LU R178, [R1+0x42c] ;  /* 0x00042c0001b27983 */ /* 0x000f280000300800 */
[----:B------:R-:W5:Y:S04]  /*12bf0*/  LDL.LU R176, [R1+0x434] ;  /* 0x0004340001b07983 */ /* 0x000f680000300800 */
[----:B------:R-:W2:Y:S04]  /*12c00*/  LDL.LU R174, [R1+0x408] ;  /* 0x0004080001ae7983 */ /* 0x000ea80000300800 */
[----:B------:R-:W2:Y:S01]  /*12c10*/  LDL.LU R172, [R1+0x40c] ;  /* 0x00040c0001ac7983 */ /* 0x000ea20000300800 */
[----:B0-----:R-:W-:-:S03]  /*12c20*/  LEA.HI R14, R179, 0x7e, RZ, 0x1a ;  /* 0x0000007eb30e7811 */ /* 0x001fc600078fd0ff */
[----:B------:R-:W2:Y:S04]  /*12c30*/  LDL.LU R170, [R1+0x410] ;  /* 0x0004100001aa7983 */ /* 0x000ea80000300800 */
[----:B------:R-:W2:Y:S01]  /*12c40*/  LDL.LU R168, [R1+0x414] ;  /* 0x0004140001a87983 */ /* 0x000ea20000300800 */
[----:B------:R-:W-:-:S03]  /*12c50*/  IMAD R14, R14, UR9, RZ ;  /* 0x000000090e0e7c24 */ /* 0x000fc6000f8e02ff */
[----:B------:R-:W2:Y:S02]  /*12c60*/  LDL.LU R166, [R1+0x464] ;  /* 0x0004640001a67983 */ /* 0x000ea40000300800 */
[----:B------:R-:W-:Y:S02]  /*12c70*/  LEA R23, P0, R14, R4, 0x1 ;  /* 0x000000040e177211 */ /* 0x000fe400078008ff */
[----:B------:R-:W2:Y:S04]  /*12c80*/  LDL.LU R22, [R1+0x46c] ;  /* 0x00046c0001167983 */ /* 0x000ea80000300800 */
[----:B------:R0:W-:Y:S04]  /*12c90*/  STL [R1+0x420], R23 ;  /* 0x0004201701007387 */ /* 0x0001e80000100800 */
[----:B0-----:R-:W2:Y:S01]  /*12ca0*/  LDL.LU R23, [R1+0x474] ;  /* 0x0004740001177983 */ /* 0x001ea20000300800 */
[----:B------:R-:W-:-:S02]  /*12cb0*/  LEA.HI R11, R179, 0x6e, RZ, 0x1a ;  /* 0x0000006eb30b7811 */ /* 0x000fc400078fd0ff */
[C---:B------:R-:W-:Y:S02]  /*12cc0*/  LEA.HI R16, R179.reuse, 0x5e, RZ, 0x1a ;  /* 0x0000005eb3107811 */ /* 0x040fe400078fd0ff */
[----:B------:R-:W-:Y:S01]  /*12cd0*/  LEA.HI R17, R179, 0x4e, RZ, 0x1a ;  /* 0x0000004eb3117811 */ /* 0x000fe200078fd0ff */
[----:B------:R-:W-:Y:S01]  /*12ce0*/  IMAD R15, R11, UR9, RZ ;  /* 0x000000090b0f7c24 */ /* 0x000fe2000f8e02ff */
[C---:B------:R-:W-:Y:S01]  /*12cf0*/  LEA.HI R12, R179.reuse, 0x3e, RZ, 0x1a ;  /* 0x0000003eb30c7811 */ /* 0x040fe200078fd0ff */
[----:B------:R-:W-:Y:S01]  /*12d00*/  IMAD R16, R16, UR9, RZ ;  /* 0x0000000910107c24 */ /* 0x000fe2000f8e02ff */
[----:B------:R-:W-:Y:S01]  /*12d10*/  LEA.HI R19, R179, 0x2e, RZ, 0x1a ;  /* 0x0000002eb3137811 */ /* 0x000fe200078fd0ff */
[----:B------:R-:W-:Y:S01]  /*12d20*/  IMAD R17, R17, UR9, RZ ;  /* 0x0000000911117c24 */ /* 0x000fe2000f8e02ff */
[----:B------:R-:W-:Y:S01]  /*12d30*/  LEA R152, P1, R15, R4, 0x1 ;  /* 0x000000040f987211 */ /* 0x000fe200078208ff */
[----:B------:R-:W-:Y:S01]  /*12d40*/  IMAD R18, R12, UR9, RZ ;  /* 0x000000090c127c24 */ /* 0x000fe2000f8e02ff */
[----:B------:R-:W-:-:S02]  /*12d50*/  LEA.HI R20, R179, 0x1e, RZ, 0x1a ;  /* 0x0000001eb3147811 */ /* 0x000fc400078fd0ff */
[-C--:B------:R-:W-:Y:S01]  /*12d60*/  LEA R154, P2, R16, R4.reuse, 0x1 ;  /* 0x00000004109a7211 */ /* 0x080fe200078408ff */
[----:B------:R0:W-:Y:S01]  /*12d70*/  STL [R1+0x460], R152 ;  /* 0x0004609801007387 */ /* 0x0001e20000100800 */
[-C--:B------:R-:W-:Y:S01]  /*12d80*/  LEA R153, P3, R17, R4.reuse, 0x1 ;  /* 0x0000000411997211 */ /* 0x080fe200078608ff */
[----:B------:R-:W-:Y:S01]  /*12d90*/  IMAD R19, R19, UR9, RZ ;  /* 0x0000000913137c24 */ /* 0x000fe2000f8e02ff */
[----:B------:R-:W-:Y:S02]  /*12da0*/  LEA.HI R13, R179, 0xe, RZ, 0x1a ;  /* 0x0000000eb30d7811 */ /* 0x000fe400078fd0ff */
[--C-:B------:R-:W-:Y:S01]  /*12db0*/  SHF.R.U32.HI R163, RZ, 0x6, R179.reuse ;  /* 0x00000006ffa37819 */ /* 0x100fe200000116b3 */
[----:B------:R-:W-:Y:S01]  /*12dc0*/  IMAD R20, R20, UR9, RZ ;  /* 0x0000000914147c24 */ /* 0x000fe2000f8e02ff */
[----:B------:R-:W-:Y:S02]  /*12dd0*/  SHF.R.U32.HI R179, RZ, 0x6, R179 ;  /* 0x00000006ffb37819 */ /* 0x000fe400000116b3 */
[----:B0-----:R-:W-:Y:S01]  /*12de0*/  LEA R152, P4, R18, R4, 0x1 ;  /* 0x0000000412987211 */ /* 0x001fe200078808ff */
[----:B------:R-:W-:Y:S01]  /*12df0*/  STL [R1+0x4a0], R154 ;  /* 0x0004a09a01007387 */ /* 0x000fe20000100800 */
[----:B------:R-:W-:-:S03]  /*12e00*/  SGXT.U32 R179, R179, 0x1 ;  /* 0x00000001b3b3781a */ /* 0x000fc60000000000 */
[----:B------:R0:W-:Y:S04]  /*12e10*/  STL [R1+0x4e0], R153 ;  /* 0x0004e09901007387 */ /* 0x0001e80000100800 */
[----:B------:R1:W-:Y:S01]  /*12e20*/  STL [R1+0x520], R152 ;  /* 0x0005209801007387 */ /* 0x0003e20000100800 */
[----:B------:R-:W-:Y:S01]  /*12e30*/  IMAD R21, R13, UR9, RZ ;  /* 0x000000090d157c24 */ /* 0x000fe2000f8e02ff */
[----:B------:R-:W-:Y:S02]  /*12e40*/  LOP3.LUT R179, R179, 0x7c, RZ, 0xfc, !PT ;  /* 0x0000007cb3b37812 */ /* 0x000fe400078efcff */
[----:B0-----:R-:W-:Y:S02]  /*12e50*/  LEA R153, P5, R19, R4, 0x1 ;  /* 0x0000000413997211 */ /* 0x001fe400078a08ff */
[----:B-1----:R-:W-:-:S02]  /*12e60*/  LEA.HI.X.SX32 R152, R14, R3, 0x1, P0 ;  /* 0x000000030e987211 */ /* 0x002fc400000f0eff */
[----:B------:R-:W-:Y:S01]  /*12e70*/  LEA R14, P0, R20, R4, 0x1 ;  /* 0x00000004140e7211 */ /* 0x000fe200078008ff */
[----:B------:R-:W-:Y:S01]  /*12e80*/  STL [R1+0x560], R153 ;  /* 0x0005609901007387 */ /* 0x000fe20000100800 */
[----:B------:R-:W-:-:S03]  /*12e90*/  IMAD R179, R179, UR9, RZ ;  /* 0x00000009b3b37c24 */ /* 0x000fc6000f8e02ff */
[----:B------:R-:W-:Y:S04]  /*12ea0*/  STL [R1+0x41c], R152 ;  /* 0x00041c9801007387 */ /* 0x000fe80000100800 */
[----:B------:R0:W-:Y:S02]  /*12eb0*/  STL [R1+0x5a0], R14 ;  /* 0x0005a00e01007387 */ /* 0x0001e40000100800 */
[-C--:B0-----:R-:W-:Y:S02]  /*12ec0*/  LEA.HI.X.SX32 R14, R15, R3.reuse, 0x1, P1 ;  /* 0x000000030f0e7211 */ /* 0x081fe400008f0eff */
[----:B------:R-:W-:Y:S02]  /*12ed0*/  LEA R152, P1, R21, R4, 0x1 ;  /* 0x0000000415987211 */ /* 0x000fe400078208ff */
[-C--:B------:R-:W-:Y:S01]  /*12ee0*/  LEA.HI.X.SX32 R15, R16, R3.reuse, 0x1, P2 ;  /* 0x00000003100f7211 */ /* 0x080fe200010f0eff */
[----:B------:R0:W-:Y:S01]  /*12ef0*/  STL [R1+0x45c], R14 ;  /* 0x00045c0e01007387 */ /* 0x0001e20000100800 */
[----:B------:R-:W-:-:S03]  /*12f00*/  LEA.HI.X.SX32 R16, R17, R3, 0x1, P3 ;  /* 0x0000000311107211 */ /* 0x000fc600018f0eff */
[----:B------:R-:W-:Y:S04]  /*12f10*/  STL [R1+0x5e0], R152 ;  /* 0x0005e09801007387 */ /* 0x000fe80000100800 */
[----:B------:R-:W-:Y:S01]  /*12f20*/  STL [R1+0x49c], R15 ;  /* 0x00049c0f01007387 */ /* 0x000fe20000100800 */
[----:B0-----:R-:W-:-:S05]  /*12f30*/  LEA R14, P2, R179, R4, 0x1 ;  /* 0x00000004b30e7211 */ /* 0x001fca00078408ff */
[----:B------:R0:W-:Y:S04]  /*12f40*/  STL [R1+0x428], R14 ;  /* 0x0004280e01007387 */ /* 0x0001e80000100800 */
[----:B------:R5:W-:Y:S01]  /*12f50*/  STL [R1+0x4dc], R16 ;  /* 0x0004dc1001007387 */ /* 0x000be20000100800 */
[-C--:B0-----:R-:W-:Y:S02]  /*12f60*/  LEA.HI.X.SX32 R14, R18, R3.reuse, 0x1, P4 ;  /* 0x00000003120e7211 */ /* 0x081fe400020f0eff */
[----:B------:R-:W-:Y:S01]  /*12f70*/  LEA.HI.X.SX32 R17, R21, R3, 0x1, P1 ;  /* 0x0000000315117211 */ /* 0x000fe200008f0eff */
[----:B------:R-:W-:-:S04]  /*12f80*/  IMAD R164, RZ, RZ, -UR9 ;  /* 0x80000009ffa47e24 */ /* 0x000fc8000f8e02ff */
[----:B---3--:R-:W-:-:S04]  /*12f90*/  IMAD R5, R164, 0x4, R7 ;  /* 0x00000004a4057824 */ /* 0x008fc800078e0207 */
[----:B------:R-:W-:-:S04]  /*12fa0*/  IMAD R8, R164, 0x2, R5 ;  /* 0x00000002a4087824 */ /* 0x000fc800078e0205 */
[----:B------:R-:W-:-:S04]  /*12fb0*/  IMAD R9, R164, 0x2, R8 ;  /* 0x00000002a4097824 */ /* 0x000fc800078e0208 */
[----:B------:R-:W-:-:S04]  /*12fc0*/  IMAD R10, R164, 0x2, R9 ;  /* 0x00000002a40a7824 */ /* 0x000fc800078e0209 */
[----:B------:R-:W-:Y:S01]  /*12fd0*/  IMAD R11, R164, 0x2, R10 ;  /* 0x00000002a40b7824 */ /* 0x000fe200078e020a */
[----:B------:R-:W-:-:S03]  /*12fe0*/  SGXT.U32 R163, R163, 0x1 ;  /* 0x00000001a3a3781a */ /* 0x000fc60000000000 */
[C---:B------:R-:W-:Y:S02]  /*12ff0*/  IMAD R12, R164.reuse, 0x2, R11 ;  /* 0x00000002a40c7824 */ /* 0x040fe400078e020b */
[----:B------:R-:W-:Y:S02]  /*13000*/  IMAD R24, R163, UR9, RZ ;  /* 0x00000009a3187c24 */ /* 0x000fe4000f8e02ff */
[----:B------:R-:W-:Y:S01]  /*13010*/  IMAD R13, R164, 0x2, R12 ;  /* 0x00000002a40d7824 */ /* 0x000fe200078e020c */
[-C--:B----4-:R-:W-:Y:S02]  /*13020*/  LEA R15, P3, R178, R4.reuse, 0x1 ;  /* 0x00000004b20f7211 */ /* 0x090fe400078608ff */
[----:B-----5:R-:W-:-:S03]  /*13030*/  LEA R16, P4, R176, R4, 0x1 ;  /* 0x00000004b0107211 */ /* 0x020fc600078808ff */
[----:B------:R0:W-:Y:S04]  /*13040*/  STL [R1+0x430], R15 ;  /* 0x0004300f01007387 */ /* 0x0001e80000100800 */
[----:B------:R2:W-:Y:S01]  /*13050*/  STL [R1+0x51c], R14 ;  /* 0x00051c0e01007387 */ /* 0x0005e20000100800 */
[----:B0-----:R-:W-:-:S03]  /*13060*/  LEA.HI.X.SX32 R15, R19, R3, 0x1, P5 ;  /* 0x00000003130f7211 */ /* 0x001fc600028f0eff */
[----:B------:R0:W-:Y:S01]  /*13070*/  STL [R1+0x438], R16 ;  /* 0x0004381001007387 */ /* 0x0001e20000100800 */
[----:B--2---:R-:W-:-:S03]  /*13080*/  LEA R14, P5, R174, R4, 0x1 ;  /* 0x00000004ae0e7211 */ /* 0x004fc600078a08ff */
[----:B------:R1:W-:Y:S01]  /*13090*/  STL [R1+0x55c], R15 ;  /* 0x00055c0f01007387 */ /* 0x0003e20000100800 */
[----:B0-----:R-:W-:-:S03]  /*130a0*/  LEA.HI.X.SX32 R16, R20, R3, 0x1, P0 ;  /* 0x0000000314107211 */ /* 0x001fc600000f0eff */
[----:B------:R-:W-:Y:S01]  /*130b0*/  STL [R1+0x440], R14 ;  /* 0x0004400e01007387 */ /* 0x000fe20000100800 */
[----:B-1----:R-:W-:-:S03]  /*130c0*/  LEA R15, P0, R172, R4, 0x1 ;  /* 0x00000004ac0f7211 */ /* 0x002fc600078008ff */
[----:B------:R0:W-:Y:S04]  /*130d0*/  STL [R1+0x59c], R16 ;  /* 0x00059c1001007387 */ /* 0x0001e80000100800 */
[----:B------:R1:W-:Y:S04]  /*130e0*/  STL [R1+0x448], R15 ;  /* 0x0004480f01007387 */ /* 0x0003e80000100800 */
[----:B------:R2:W-:Y:S01]  /*130f0*/  STL [R1+0x5dc], R17 ;  /* 0x0005dc1101007387 */ /* 0x0005e20000100800 */
[----:B0-----:R-:W-:Y:S02]  /*13100*/  LEA.HI.X.SX32 R16, R179, R3, 0x1, P2 ;  /* 0x00000003b3107211 */ /* 0x001fe400010f0eff */
[----:B-1----:R-:W-:-:S02]  /*13110*/  LEA R15, P1, R170, R4, 0x1 ;  /* 0x00000004aa0f7211 */ /* 0x002fc400078208ff */
[----:B--2---:R-:W-:-:S03]  /*13120*/  LEA R17, P2, R168, R4, 0x1 ;  /* 0x00000004a8117211 */ /* 0x004fc600078408ff */
[----:B------:R-:W-:Y:S01]  /*13130*/  STL [R1+0x450], R15 ;  /* 0x0004500f01007387 */ /* 0x000fe20000100800 */
[----:B------:R-:W-:-:S03]  /*13140*/  LEA.HI.X.SX32 R18, R176, R3, 0x1, P4 ;  /* 0x00000003b0127211 */ /* 0x000fc600020f0eff */
[----:B------:R0:W-:Y:S04]  /*13150*/  STL [R1+0x424], R16 ;  /* 0x0004241001007387 */ /* 0x0001e80000100800 */
[----:B------:R1:W-:Y:S01]  /*13160*/  STL [R1+0x458], R17 ;  /* 0x0004581101007387 */ /* 0x0003e20000100800 */
[----:B0-----:R-:W-:Y:S02]  /*13170*/  LEA.HI.X.SX32 R16, R178, R3, 0x1, P3 ;  /* 0x00000003b2107211 */ /* 0x001fe400018f0eff */
[----:B-1----:R-:W-:-:S03]  /*13180*/  LEA R17, P3, R166, R4, 0x1 ;  /* 0x00000004a6117211 */ /* 0x002fc600078608ff */
[----:B------:R-:W-:Y:S04]  /*13190*/  STL [R1+0x42c], R16 ;  /* 0x00042c1001007387 */ /* 0x000fe80000100800 */
[----:B------:R0:W-:Y:S04]  /*131a0*/  STL [R1+0x468], R17 ;  /* 0x0004681101007387 */ /* 0x0001e80000100800 */
[----:B------:R1:W-:Y:S01]  /*131b0*/  STL [R1+0x434], R18 ;  /* 0x0004341201007387 */ /* 0x0003e20000100800 */
[----:B0-----:R-:W-:Y:S02]  /*131c0*/  LEA R17, P4, R22, R4, 0x1 ;  /* 0x0000000416117211 */ /* 0x001fe400078808ff */
[----:B-1----:R-:W-:-:S02]  /*131d0*/  LEA.HI.X.SX32 R18, R174, R3, 0x1, P5 ;  /* 0x00000003ae127211 */ /* 0x002fc400028f0eff */
[----:B------:R-:W-:Y:S01]  /*131e0*/  LEA R19, P5, R23, R4, 0x1 ;  /* 0x0000000417137211 */ /* 0x000fe200078a08ff */
        /* <DEDUP_REMOVED lines=12> */
[----:B------:R-:W-:Y:S04]  /*132b0*/  STL [R1+0x488], R19 ;  /* 0x0004881301007387 */ /* 0x000fe80000100800 */
[----:B------:R0:W-:Y:S04]  /*132c0*/  STL [R1+0x454], R20 ;  /* 0x0004541401007387 */ /* 0x0001e80000100800 */
[----:B------:R1:W-:Y:S01]  /*132d0*/  STL [R1+0x490], R21 ;  /* 0x0004901501007387 */ /* 0x0003e20000100800 */
[----:B------:R-:W-:-:S02]  /*132e0*/  LEA.HI.X.SX32 R22, R22, R3, 0x1, P4 ;  /* 0x0000000316167211 */ /* 0x000fc400020f0eff */
[----:B0-----:R-:W-:Y:S02]  /*132f0*/  LEA.HI.X.SX32 R20, R166, R3, 0x1, P3 ;  /* 0x00000003a6147211 */ /* 0x001fe400018f0eff */
[----:B-1----:R-:W-:-:S03]  /*13300*/  LEA R21, P3, R7, R4, 0x1 ;  /* 0x0000000407157211 */ /* 0x002fc600078608ff */
[----:B------:R-:W-:Y:S01]  /*13310*/  STL [R1+0x464], R20 ;  /* 0x0004641401007387 */ /* 0x000fe20000100800 */
[----:B------:R-:W-:-:S03]  /*13320*/  LEA.HI.X.SX32 R23, R23, R3, 0x1, P5 ;  /* 0x0000000317177211 */ /* 0x000fc600028f0eff */
[----:B------:R0:W-:Y:S04]  /*13330*/  STL [R1+0x498], R21 ;  /* 0x0004981501007387 */ /* 0x0001e80000100800 */
[----:B------:R1:W-:Y:S01]  /*13340*/  STL [R1+0x46c], R22 ;  /* 0x00046c1601007387 */ /* 0x0003e20000100800 */
[-C--:B0-----:R-:W-:Y:S02]  /*13350*/  LEA R21, P4, R5, R4.reuse, 0x1 ;  /* 0x0000000405157211 */ /* 0x081fe400078808ff */
[----:B-1----:R-:W-:-:S03]  /*13360*/  LEA R22, P5, R8, R4, 0x1 ;  /* 0x0000000408167211 */ /* 0x002fc600078a08ff */
[----:B------:R-:W-:Y:S04]  /*13370*/  STL [R1+0x4a8], R21 ;  /* 0x0004a81501007387 */ /* 0x000fe80000100800 */
[----:B------:R0:W-:Y:S01]  /*13380*/  STL [R1+0x474], R23 ;  /* 0x0004741701007387 */ /* 0x0001e20000100800 */
[----:B------:R-:W-:-:S03]  /*13390*/  LEA.HI.X.SX32 R152, R0, R3, 0x1, P1 ;  /* 0x0000000300987211 */ /* 0x000fc600008f0eff */
[----:B------:R1:W-:Y:S01]  /*133a0*/  STL [R1+0x4b0], R22 ;  /* 0x0004b01601007387 */ /* 0x0003e20000100800 */
[----:B0-----:R-:W-:-:S03]  /*133b0*/  LEA.HI.X.SX32 R23, R2, R3, 0x1, P0 ;  /* 0x0000000302177211 */ /* 0x001fc600000f0eff */
[----:B------:R-:W2:Y:S01]  /*133c0*/  LDL.LU R2, [R1+0xb3c] ;  /* 0x000b3c0001027983 */ /* 0x000ea20000300800 */
[----:B-1----:R-:W-:-:S03]  /*133d0*/  LEA R22, P0, R9, R4, 0x1 ;  /* 0x0000000409167211 */ /* 0x002fc600078008ff */
[----:B------:R0:W-:Y:S04]  /*133e0*/  STL [R1+0x47c], R23 ;  /* 0x00047c1701007387 */ /* 0x0001e80000100800 */
[----:B------:R-:W3:Y:S04]  /*133f0*/  LDL.LU R0, [R1+0xb38] ;  /* 0x000b380001007983 */ /* 0x000ee80000300800 */
[----:B------:R-:W-:Y:S01]  /*13400*/  STL [R1+0x4b8], R22 ;  /* 0x0004b81601007387 */ /* 0x000fe20000100800 */
[----:B0-----:R-:W-:-:S03]  /*13410*/  LEA R23, P1, R10, R4, 0x1 ;  /* 0x000000040a177211 */ /* 0x001fc600078208ff */
[----:B------:R0:W-:Y:S01]  /*13420*/  STL [R1+0x484], R152 ;  /* 0x0004849801007387 */ /* 0x0001e20000100800 */
[----:B------:R-:W-:-:S03]  /*13430*/  LEA.HI.X.SX32 R7, R7, R3, 0x1, P3 ;  /* 0x0000000307077211 */ /* 0x000fc600018f0eff */
[----:B------:R-:W-:Y:S01]  /*13440*/  STL [R1+0x4c0], R23 ;  /* 0x0004c01701007387 */ /* 0x000fe20000100800 */
[----:B0-----:R-:W-:Y:S02]  /*13450*/  LEA.HI.X.SX32 R152, R6, R3, 0x1, P2 ;  /* 0x0000000306987211 */ /* 0x001fe400010f0eff */
[----:B------:R-:W-:-:S03]  /*13460*/  LEA R6, P2, R11, R4, 0x1 ;  /* 0x000000040b067211 */ /* 0x000fc600078408ff */
[----:B------:R-:W-:Y:S01]  /*13470*/  STL [R1+0x48c], R152 ;  /* 0x00048c9801007387 */ /* 0x000fe20000100800 */
[----:B------:R-:W-:-:S03]  /*13480*/  LEA.HI.X.SX32 R5, R5, R3, 0x1, P4 ;  /* 0x0000000305057211 */ /* 0x000fc600020f0eff */
[----:B------:R0:W-:Y:S01]  /*13490*/  STL [R1+0x4c8], R6 ;  /* 0x0004c80601007387 */ /* 0x0001e20000100800 */
[----:B------:R-:W-:-:S03]  /*134a0*/  LEA.HI.X.SX32 R8, R8, R3, 0x1, P5 ;  /* 0x0000000308087211 */ /* 0x000fc600028f0eff */
[----:B------:R-:W-:Y:S01]  /*134b0*/  STL [R1+0x494], R7 ;  /* 0x0004940701007387 */ /* 0x000fe20000100800 */
[----:B0-----:R-:W-:-:S05]  /*134c0*/  LEA R6, P3, R12, R4, 0x1 ;  /* 0x000000040c067211 */ /* 0x001fca00078608ff */
[----:B------:R0:W-:Y:S04]  /*134d0*/  STL [R1+0x4d0], R6 ;  /* 0x0004d00601007387 */ /* 0x0001e80000100800 */
[----:B------:R1:W-:Y:S01]  /*134e0*/  STL [R1+0x4a4], R5 ;  /* 0x0004a40501007387 */ /* 0x0003e20000100800 */
[-C--:B0-----:R-:W-:Y:S02]  /*134f0*/  LEA R6, P4, R13, R4.reuse, 0x1 ;  /* 0x000000040d067211 */ /* 0x081fe400078808ff */
[----:B-1----:R-:W-:-:S03]  /*13500*/  LEA R5, P5, R24, R4, 0x1 ;  /* 0x0000000418057211 */ /* 0x002fc600078a08ff */
[----:B------:R-:W-:Y:S01]  /*13510*/  STL [R1+0x4d8], R6 ;  /* 0x0004d80601007387 */ /* 0x000fe20000100800 */
[----:B------:R-:W-:-:S03]  /*13520*/  LEA.HI.X.SX32 R9, R9, R3, 0x1, P0 ;  /* 0x0000000309097211 */ /* 0x000fc600000f0eff */
[----:B------:R0:W-:Y:S04]  /*13530*/  STL [R1+0x4ac], R8 ;  /* 0x0004ac0801007387 */ /* 0x0001e80000100800 */
[----:B------:R1:W-:Y:S01]  /*13540*/  STL [R1+0x604], R5 ;  /* 0x0006040501007387 */ /* 0x0003e20000100800 */
[----:B------:R-:W-:-:S03]  /*13550*/  IMAD R14, R164, 0x4, R13 ;  /* 0x00000004a40e7824 */ /* 0x000fc600078e020d */
[----:B------:R4:W-:Y:S01]  /*13560*/  STL [R1+0x4b4], R9 ;  /* 0x0004b40901007387 */ /* 0x0009e20000100800 */
[-C--:B0-----:R-:W-:Y:S02]  /*13570*/  LEA.HI.X.SX32 R8, R11, R3.reuse, 0x1, P2 ;  /* 0x000000030b087211 */ /* 0x081fe400010f0eff */
[----:B-1----:R-:W-:Y:S01]  /*13580*/  LEA.HI.X.SX32 R5, R10, R3, 0x1, P1 ;  /* 0x000000030a057211 */ /* 0x002fe200008f0eff */
[----:B------:R-:W-:-:S04]  /*13590*/  IMAD R15, R164, 0x2, R14 ;  /* 0x00000002a40f7824 */ /* 0x000fc800078e020e */
[----:B------:R0:W-:Y:S01]  /*135a0*/  STL [R1+0x4bc], R5 ;  /* 0x0004bc0501007387 */ /* 0x0001e20000100800 */
[-C--:B----4-:R-:W-:Y:S01]  /*135b0*/  LEA.HI.X.SX32 R9, R13, R3.reuse, 0x1, P4 ;  /* 0x000000030d097211 */ /* 0x090fe200020f0eff */
[----:B------:R-:W-:Y:S02]  /*135c0*/  IMAD R16, R164, 0x2, R15 ;  /* 0x00000002a4107824 */ /* 0x000fe400078e020f */
[----:B------:R1:W-:Y:S01]  /*135d0*/  STL [R1+0x4c4], R8 ;  /* 0x0004c40801007387 */ /* 0x0003e20000100800 */
[-C--:B0-----:R-:W-:Y:S02]  /*135e0*/  LEA.HI.X.SX32 R5, R12, R3.reuse, 0x1, P3 ;  /* 0x000000030c057211 */ /* 0x081fe400018f0eff */
[----:B-1----:R-:W-:-:S03]  /*135f0*/  LEA.HI.X.SX32 R8, R24, R3, 0x1, P5 ;  /* 0x0000000318087211 */ /* 0x002fc600028f0eff */
[----:B------:R-:W-:Y:S01]  /*13600*/  STL [R1+0x4cc], R5 ;  /* 0x0004cc0501007387 */ /* 0x000fe20000100800 */
[----:B------:R-:W-:-:S03]  /*13610*/  LEA R11, P1, R15, R4, 0x1 ;  /* 0x000000040f0b7211 */ /* 0x000fc600078208ff */
[----:B------:R0:W-:Y:S01]  /*13620*/  STL [R1+0x4d4], R9 ;  /* 0x0004d40901007387 */ /* 0x0001e20000100800 */
[----:B------:R-:W-:-:S03]  /*13630*/  IMAD R17, R164, 0x2, R16 ;  /* 0x00000002a4117824 */ /* 0x000fc600078e0210 */
[----:B------:R1:W-:Y:S01]  /*13640*/  STL [R1+0x600], R8 ;  /* 0x0006000801007387 */ /* 0x0003e20000100800 */
[-C--:B0-----:R-:W-:Y:S02]  /*13650*/  LEA R9, P0, R14, R4.reuse, 0x1 ;  /* 0x000000040e097211 */ /* 0x081fe400078008ff */
[----:B-1----:R-:W-:-:S03]  /*13660*/  LEA R8, P2, R16, R4, 0x1 ;  /* 0x0000000410087211 */ /* 0x002fc600078408ff */
[----:B------:R-:W-:Y:S01]  /*13670*/  STL [R1+0x4e8], R9 ;  /* 0x0004e80901007387 */ /* 0x000fe20000100800 */
[C---:B------:R-:W-:Y:S01]  /*13680*/  IMAD R18, R164.reuse, 0x2, R17 ;  /* 0x00000002a4127824 */ /* 0x040fe200078e0211 */
[-C--:B------:R-:W-:Y:S02]  /*13690*/  LEA.HI.X.SX32 R12, R15, R3.reuse, 0x1, P1 ;  /* 0x000000030f0c7211 */ /* 0x080fe400008f0eff */
[----:B------:R0:W-:Y:S04]  /*136a0*/  STL [R1+0x4f0], R11 ;  /* 0x0004f00b01007387 */ /* 0x0001e80000100800 */
[----:B------:R1:W-:Y:S01]  /*136b0*/  STL [R1+0x4f8], R8 ;  /* 0x0004f80801007387 */ /* 0x0003e20000100800 */
[----:B------:R-:W-:Y:S01]  /*136c0*/  IMAD R19, R164, 0x2, R18 ;  /* 0x00000002a4137824 */ /* 0x000fe200078e0212 */
[----:B0-----:R-:W-:-:S02]  /*136d0*/  LEA.HI.X.SX32 R11, R14, R3, 0x1, P0 ;  /* 0x000000030e0b7211 */ /* 0x001fc400000f0eff */
[----:B-1----:R-:W-:-:S03]  /*136e0*/  LEA.HI.X.SX32 R8, R16, R3, 0x1, P2 ;  /* 0x0000000310087211 */ /* 0x002fc600010f0eff */
[----:B------:R-:W-:Y:S01]  /*136f0*/  STL [R1+0x4e4], R11 ;  /* 0x0004e40b01007387 */ /* 0x000fe20000100800 */
[----:B------:R-:W-:-:S03]  /*13700*/  LEA R13, P0, R17, R4, 0x1 ;  /* 0x00000004110d7211 */ /* 0x000fc600078008ff */
[----:B------:R0:W-:Y:S01]  /*13710*/  STL [R1+0x4ec], R12 ;  /* 0x0004ec0c01007387 */ /* 0x0001e20000100800 */
[----:B------:R-:W-:-:S03]  /*13720*/  IMAD R20, R164, 0x2, R19 ;  /* 0x00000002a4147824 */ /* 0x000fc600078e0213 */
[----:B------:R1:W-:Y:S01]  /*13730*/  STL [R1+0x4f4], R8 ;  /* 0x0004f40801007387 */ /* 0x0003e20000100800 */
[----:B------:R-:W-:-:S03]  /*13740*/  IMAD R21, R164, 0x4, R20 ;  /* 0x00000004a4157824 */ /* 0x000fc600078e0214 */
[----:B------:R-:W-:Y:S01]  /*13750*/  STL [R1+0x500], R13 ;  /* 0x0005000d01007387 */ /* 0x000fe20000100800 */
[-C--:B0-----:R-:W-:Y:S02]  /*13760*/  LEA R12, P2, R19, R4.reuse, 0x1 ;  /* 0x00000004130c7211 */ /* 0x081fe400078408ff */
[----:B-1----:R-:W-:-:S05]  /*13770*/  LEA R8, P1, R18, R4, 0x1 ;  /* 0x0000000412087211 */ /* 0x002fca00078208ff */
[----:B------:R0:W-:Y:S01]  /*13780*/  STL [R1+0x508], R8 ;  /* 0x0005080801007387 */ /* 0x0001e20000100800 */
[----:B------:R-:W-:-:S03]  /*13790*/  LEA.HI.X.SX32 R14, R18, R3, 0x1, P1 ;  /* 0x00000003120e7211 */ /* 0x000fc600008f0eff */
[----:B------:R1:W-:Y:S01]  /*137a0*/  STL [R1+0x510], R12 ;  /* 0x0005100c01007387 */ /* 0x0003e20000100800 */
[----:B------:R-:W-:Y:S01]  /*137b0*/  IMAD R22, R164, 0x2, R21 ;  /* 0x00000002a4167824 */ /* 0x000fe200078e0215 */
[-C--:B0-----:R-:W-:Y:S02]  /*137c0*/  LEA.HI.X.SX32 R8, R17, R3.reuse, 0x1, P0 ;  /* 0x0000000311087211 */ /* 0x081fe400000f0eff */
[----:B-1----:R-:W-:-:S03]  /*137d0*/  LEA.HI.X.SX32 R12, R19, R3, 0x1, P2 ;  /* 0x00000003130c7211 */ /* 0x002fc600010f0eff */
[----:B------:R-:W-:Y:S01]  /*137e0*/  STL [R1+0x4fc], R8 ;  /* 0x0004fc0801007387 */ /* 0x000fe20000100800 */
[----:B------:R-:W-:-:S03]  /*137f0*/  LEA R15, P0, R20, R4, 0x1 ;  /* 0x00000004140f7211 */ /* 0x000fc600078008ff */
[----:B------:R0:W-:Y:S01]  /*13800*/  STL [R1+0x504], R14 ;  /* 0x0005040e01007387 */ /* 0x0001e20000100800 */
[----:B------:R-:W-:-:S03]  /*13810*/  IMAD R23, R164, 0x2, R22 ;  /* 0x00000002a4177824 */ /* 0x000fc600078e0216 */
[----:B------:R1:W-:Y:S01]  /*13820*/  STL [R1+0x50c], R12 ;  /* 0x00050c0c01007387 */ /* 0x0003e20000100800 */
[----:B------:R-:W-:Y:S01]  /*13830*/  IMAD R7, R164, 0x2, R23 ;  /* 0x00000002a4077824 */ /* 0x000fe200078e0217 */
[CC--:B0-----:R-:W-:Y:S02]  /*13840*/  LEA R14, P2, R22.reuse, R4.reuse, 0x1 ;  /* 0x00000004160e7211 */ /* 0x0c1fe400078408ff */
[----:B-1----:R-:W-:Y:S01]  /*13850*/  LEA R12, P1, R21, R4, 0x1 ;  /* 0x00000004150c7211 */ /* 0x002fe200078208ff */
[----:B------:R-:W-:Y:S04]  /*13860*/  STL [R1+0x518], R15 ;  /* 0x0005180f01007387 */ /* 0x000fe80000100800 */
        /* <DEDUP_REMOVED lines=14> */
[----:B------:R-:W-:-:S03]  /*13950*/  IMAD R5, R164, 0x2, R10 ;  /* 0x00000002a4057824 */ /* 0x000fc600078e020a */
[----:B------:R0:W-:Y:S04]  /*13960*/  STL [R1+0x540], R17 ;  /* 0x0005401101007387 */ /* 0x0001e80000100800 */
[----:B------:R1:W-:Y:S01]  /*13970*/  STL [R1+0x548], R16 ;  /* 0x0005481001007387 */ /* 0x0003e20000100800 */
[----:B------:R-:W-:Y:S01]  /*13980*/  IMAD R9, R164, 0x4, R5 ;  /* 0x00000004a4097824 */ /* 0x000fe200078e0205 */
[-C--:B0-----:R-:W-:Y:S02]  /*13990*/  LEA.HI.X.SX32 R17, R23, R3.reuse, 0x1, P0 ;  /* 0x0000000317117211 */ /* 0x081fe400000f0eff */
[----:B-1----:R-:W-:-:S03]  /*139a0*/  LEA.HI.X.SX32 R16, R7, R3, 0x1, P1 ;  /* 0x0000000307107211 */ /* 0x002fc600008f0eff */
[----:B------:R0:W-:Y:S01]  /*139b0*/  STL [R1+0x534], R17 ;  /* 0x0005341101007387 */ /* 0x0001e20000100800 */
[----:B------:R-:W-:-:S03]  /*139c0*/  LEA.HI.X.SX32 R7, R6, R3, 0x1, P2 ;  /* 0x0000000306077211 */ /* 0x000fc600010f0eff */
[----:B------:R1:W-:Y:S01]  /*139d0*/  STL [R1+0x53c], R16 ;  /* 0x00053c1001007387 */ /* 0x0003e20000100800 */
[----:B------:R-:W-:-:S03]  /*139e0*/  IMAD R11, R164, 0x2, R9 ;  /* 0x00000002a40b7824 */ /* 0x000fc600078e0209 */
[----:B------:R4:W-:Y:S01]  /*139f0*/  STL [R1+0x544], R7 ;  /* 0x0005440701007387 */ /* 0x0009e20000100800 */
[-C--:B0-----:R-:W-:Y:S02]  /*13a00*/  LEA R17, P1, R5, R4.reuse, 0x1 ;  /* 0x0000000405117211 */ /* 0x081fe400078208ff */
[-C--:B-1----:R-:W-:Y:S02]  /*13a10*/  LEA R16, P0, R10, R4.reuse, 0x1 ;  /* 0x000000040a107211 */ /* 0x082fe400078008ff */
[----:B----4-:R-:W-:-:S03]  /*13a20*/  LEA R7, P2, R9, R4, 0x1 ;  /* 0x0000000409077211 */ /* 0x010fc600078408ff */
[----:B------:R-:W-:Y:S01]  /*13a30*/  STL [R1+0x550], R16 ;  /* 0x0005501001007387 */ /* 0x000fe20000100800 */
[----:B------:R-:W-:-:S03]  /*13a40*/  IMAD R13, R164, 0x2, R11 ;  /* 0x00000002a40d7824 */ /* 0x000fc600078e020b */
[----:B------:R0:W-:Y:S04]  /*13a50*/  STL [R1+0x558], R17 ;  /* 0x0005581101007387 */ /* 0x0001e80000100800 */
[----:B------:R1:W-:Y:S01]  /*13a60*/  STL [R1+0x568], R7 ;  /* 0x0005680701007387 */ /* 0x0003e20000100800 */
[----:B------:R-:W-:Y:S01]  /*13a70*/  IMAD R8, R164, 0x2, R13 ;  /* 0x00000002a4087824 */ /* 0x000fe200078e020d */
[-C--:B0-----:R-:W-:Y:S02]  /*13a80*/  LEA.HI.X.SX32 R17, R10, R3.reuse, 0x1, P0 ;  /* 0x000000030a117211 */ /* 0x081fe400000f0eff */
[-C--:B------:R-:W-:Y:S02]  /*13a90*/  LEA.HI.X.SX32 R10, R5, R3.reuse, 0x1, P1 ;  /* 0x00000003050a7211 */ /* 0x080fe400008f0eff */
[----:B-1----:R-:W-:Y:S01]  /*13aa0*/  LEA.HI.X.SX32 R7, R9, R3, 0x1, P2 ;  /* 0x0000000309077211 */ /* 0x002fe200010f0eff */
[----:B------:R-:W-:Y:S04]  /*13ab0*/  STL [R1+0x54c], R17 ;  /* 0x00054c1101007387 */ /* 0x000fe80000100800 */
[----:B------:R0:W-:Y:S01]  /*13ac0*/  STL [R1+0x554], R10 ;  /* 0x0005540a01007387 */ /* 0x0001e20000100800 */
[----:B------:R-:W-:-:S03]  /*13ad0*/  IMAD R15, R164, 0x2, R8 ;  /* 0x00000002a40f7824 */ /* 0x000fc600078e0208 */
[----:B------:R1:W-:Y:S01]  /*13ae0*/  STL [R1+0x564], R7 ;  /* 0x0005640701007387 */ /* 0x0003e20000100800 */
[-C--:B------:R-:W-:Y:S02]  /*13af0*/  LEA R9, P2, R8, R4.reuse, 0x1 ;  /* 0x0000000408097211 */ /* 0x080fe400078408ff */
[-C--:B0-----:R-:W-:Y:S02]  /*13b00*/  LEA R10, P0, R11, R4.reuse, 0x1 ;  /* 0x000000040b0a7211 */ /* 0x081fe400078008ff */
[----:B-1----:R-:W-:-:S03]  /*13b10*/  LEA R7, P1, R13, R4, 0x1 ;  /* 0x000000040d077211 */ /* 0x002fc600078208ff */
[----:B------:R-:W-:Y:S01]  /*13b20*/  STL [R1+0x570], R10 ;  /* 0x0005700a01007387 */ /* 0x000fe20000100800 */
[----:B------:R-:W-:-:S03]  /*13b30*/  IMAD R12, R164, 0x2, R15 ;  /* 0x00000002a40c7824 */ /* 0x000fc600078e020f */
[----:B------:R0:W-:Y:S01]  /*13b40*/  STL [R1+0x578], R7 ;  /* 0x0005780701007387 */ /* 0x0001e20000100800 */
[----:B------:R-:W-:-:S03]  /*13b50*/  IMAD R14, R164, 0x2, R12 ;  /* 0x00000002a40e7824 */ /* 0x000fc600078e020c */
[----:B------:R1:W-:Y:S01]  /*13b60*/  STL [R1+0x580], R9 ;  /* 0x0005800901007387 */ /* 0x0003e20000100800 */
[-C--:B0-----:R-:W-:Y:S02]  /*13b70*/  LEA.HI.X.SX32 R7, R11, R3.reuse, 0x1, P0 ;  /* 0x000000030b077211 */ /* 0x081fe400000f0eff */
[-C--:B------:R-:W-:Y:S02]  /*13b80*/  LEA.HI.X.SX32 R11, R13, R3.reuse, 0x1, P1 ;  /* 0x000000030d0b7211 */ /* 0x080fe400008f0eff */
[----:B-1----:R-:W-:Y:S01]  /*13b90*/  LEA.HI.X.SX32 R9, R8, R3, 0x1, P2 ;  /* 0x0000000308097211 */ /* 0x002fe200010f0eff */
[----:B------:R-:W-:Y:S01]  /*13ba0*/  STL [R1+0x56c], R7 ;  /* 0x00056c0701007387 */ /* 0x000fe20000100800 */
[----:B------:R-:W-:-:S03]  /*13bb0*/  LEA R8, P0, R15, R4, 0x1 ;  /* 0x000000040f087211 */ /* 0x000fc600078008ff */
[----:B------:R0:W-:Y:S01]  /*13bc0*/  STL [R1+0x574], R11 ;  /* 0x0005740b01007387 */ /* 0x0001e20000100800 */
[----:B------:R-:W-:-:S03]  /*13bd0*/  IMAD R6, R164, 0x4, R14 ;  /* 0x00000004a4067824 */ /* 0x000fc600078e020e */
[----:B------:R1:W-:Y:S01]  /*13be0*/  STL [R1+0x57c], R9 ;  /* 0x00057c0901007387 */ /* 0x0003e20000100800 */
[----:B------:R-:W-:Y:S01]  /*13bf0*/  IMAD R16, R164, 0x2, R6 ;  /* 0x00000002a4107824 */ /* 0x000fe200078e0206 */
[-C--:B0-----:R-:W-:Y:S02]  /*13c00*/  LEA R11, P2, R14, R4.reuse, 0x1 ;  /* 0x000000040e0b7211 */ /* 0x081fe400078408ff */
[----:B-1----:R-:W-:Y:S01]  /*13c10*/  LEA R9, P1, R12, R4, 0x1 ;  /* 0x000000040c097211 */ /* 0x002fe200078208ff */
[----:B------:R-:W-:Y:S04]  /*13c20*/  STL [R1+0x588], R8 ;  /* 0x0005880801007387 */ /* 0x000fe80000100800 */
[----:B------:R0:W-:Y:S04]  /*13c30*/  STL [R1+0x590], R9 ;  /* 0x0005900901007387 */ /* 0x0001e80000100800 */
[----:B------:R1:W-:Y:S01]  /*13c40*/  STL [R1+0x598], R11 ;  /* 0x0005980b01007387 */ /* 0x0003e20000100800 */
[----:B------:R-:W-:Y:S01]  /*13c50*/  IMAD R5, R164, 0x2, R16 ;  /* 0x00000002a4057824 */ /* 0x000fe200078e0210 */
[----:B0-----:R-:W-:-:S02]  /*13c60*/  LEA.HI.X.SX32 R9, R15, R3, 0x1, P0 ;  /* 0x000000030f097211 */ /* 0x001fc400000f0eff */
[-C--:B-1----:R-:W-:Y:S02]  /*13c70*/  LEA.HI.X.SX32 R11, R12, R3.reuse, 0x1, P1 ;  /* 0x000000030c0b7211 */ /* 0x082fe400008f0eff */
[----:B------:R-:W-:Y:S01]  /*13c80*/  LEA.HI.X.SX32 R12, R14, R3, 0x1, P2 ;  /* 0x000000030e0c7211 */ /* 0x000fe200010f0eff */
        /* <DEDUP_REMOVED lines=15> */
[----:B------:R-:W-:Y:S01]  /*13d80*/  STL [R1+0x5a4], R13 ;  /* 0x0005a40d01007387 */ /* 0x000fe20000100800 */
[----:B------:R-:W-:-:S03]  /*13d90*/  IMAD R9, R164, 0x2, R8 ;  /* 0x00000002a4097824 */ /* 0x000fc600078e0208 */
[----:B------:R0:W-:Y:S04]  /*13da0*/  STL [R1+0x5ac], R12 ;  /* 0x0005ac0c01007387 */ /* 0x0001e80000100800 */
[----:B------:R1:W-:Y:S01]  /*13db0*/  STL [R1+0x5b4], R6 ;  /* 0x0005b40601007387 */ /* 0x0003e20000100800 */
[-C--:B0-----:R-:W-:Y:S02]  /*13dc0*/  LEA R12, P0, R10, R4.reuse, 0x1 ;  /* 0x000000040a0c7211 */ /* 0x081fe400078008ff */
[----:B-1----:R-:W-:-:S03]  /*13dd0*/  LEA R6, P1, R7, R4, 0x1 ;  /* 0x0000000407067211 */ /* 0x002fc600078208ff */
[----:B------:R-:W-:Y:S01]  /*13de0*/  STL [R1+0x5c0], R12 ;  /* 0x0005c00c01007387 */ /* 0x000fe20000100800 */
[----:B------:R-:W-:Y:S01]  /*13df0*/  IMAD R11, R164, 0x4, R9 ;  /* 0x00000004a40b7824 */ /* 0x000fe200078e0209 */
[-C--:B------:R-:W-:Y:S02]  /*13e00*/  LEA R13, P2, R8, R4.reuse, 0x1 ;  /* 0x00000004080d7211 */ /* 0x080fe400078408ff */
[----:B------:R0:W-:Y:S01]  /*13e10*/  STL [R1+0x5c8], R6 ;  /* 0x0005c80601007387 */ /* 0x0001e20000100800 */
[-C--:B------:R-:W-:Y:S01]  /*13e20*/  LEA.HI.X.SX32 R7, R7, R3.reuse, 0x1, P1 ;  /* 0x0000000307077211 */ /* 0x080fe200008f0eff */
[----:B------:R-:W-:Y:S01]  /*13e30*/  IMAD R5, R164, 0x2, R11 ;  /* 0x00000002a4057824 */ /* 0x000fe200078e020b */
[-C--:B------:R-:W-:Y:S01]  /*13e40*/  LEA.HI.X.SX32 R8, R8, R3.reuse, 0x1, P2 ;  /* 0x0000000308087211 */ /* 0x080fe200010f0eff */
[----:B------:R-:W-:Y:S01]  /*13e50*/  STL [R1+0x5d0], R13 ;  /* 0x0005d00d01007387 */ /* 0x000fe20000100800 */
[----:B0-----:R-:W-:Y:S01]  /*13e60*/  LEA.HI.X.SX32 R6, R10, R3, 0x1, P0 ;  /* 0x000000030a067211 */ /* 0x001fe200000f0eff */
[----:B------:R-:W-:Y:S01]  /*13e70*/  IMAD R12, R164, 0x2, R5 ;  /* 0x00000002a40c7824 */ /* 0x000fe200078e0205 */
[----:B------:R-:W-:-:S03]  /*13e80*/  LEA R10, P1, R11, R4, 0x1 ;  /* 0x000000040b0a7211 */ /* 0x000fc600078208ff */
[----:B------:R0:W-:Y:S04]  /*13e90*/  STL [R1+0x5bc], R6 ;  /* 0x0005bc0601007387 */ /* 0x0001e80000100800 */
[----:B------:R1:W-:Y:S04]  /*13ea0*/  STL [R1+0x5c4], R7 ;  /* 0x0005c40701007387 */ /* 0x0003e80000100800 */
[----:B------:R4:W-:Y:S01]  /*13eb0*/  STL [R1+0x5cc], R8 ;  /* 0x0005cc0801007387 */ /* 0x0009e20000100800 */
[----:B0-----:R-:W-:Y:S01]  /*13ec0*/  IMAD R6, R164, 0x2, R12 ;  /* 0x00000002a4067824 */ /* 0x001fe200078e020c */
[----:B-1----:R-:W-:-:S02]  /*13ed0*/  LEA R7, P0, R9, R4, 0x1 ;  /* 0x0000000409077211 */ /* 0x002fc400078008ff */
[----:B----4-:R-:W-:-:S03]  /*13ee0*/  LEA R8, P2, R5, R4, 0x1 ;  /* 0x0000000405087211 */ /* 0x010fc600078408ff */
[----:B------:R0:W-:Y:S04]  /*13ef0*/  STL [R1+0x5d8], R7 ;  /* 0x0005d80701007387 */ /* 0x0001e80000100800 */
[----:B------:R1:W-:Y:S04]  /*13f00*/  STL [R1+0x5e8], R10 ;  /* 0x0005e80a01007387 */ /* 0x0003e80000100800 */
[----:B------:R4:W-:Y:S01]  /*13f10*/  STL [R1+0x5f0], R8 ;  /* 0x0005f00801007387 */ /* 0x0009e20000100800 */
[----:B0-----:R-:W-:Y:S01]  /*13f20*/  IMAD R7, R164, 0x2, R6 ;  /* 0x00000002a4077824 */ /* 0x001fe200078e0206 */
[----:B-1----:R-:W-:-:S02]  /*13f30*/  LEA.HI.X.SX32 R10, R9, R3, 0x1, P0 ;  /* 0x00000003090a7211 */ /* 0x002fc400000f0eff */
[-C--:B------:R-:W-:Y:S02]  /*13f40*/  LEA.HI.X.SX32 R9, R11, R3.reuse, 0x1, P1 ;  /* 0x000000030b097211 */ /* 0x080fe400008f0eff */
[----:B----4-:R-:W-:Y:S01]  /*13f50*/  LEA.HI.X.SX32 R8, R5, R3, 0x1, P2 ;  /* 0x0000000305087211 */ /* 0x010fe200010f0eff */
[----:B------:R0:W-:Y:S01]  /*13f60*/  STL [R1+0x5d4], R10 ;  /* 0x0005d40a01007387 */ /* 0x0001e20000100800 */
[----:B------:R-:W-:-:S03]  /*13f70*/  IMAD R5, R164, 0x2, R7 ;  /* 0x00000002a4057824 */ /* 0x000fc600078e0207 */
[----:B------:R1:W-:Y:S04]  /*13f80*/  STL [R1+0x5e4], R9 ;  /* 0x0005e40901007387 */ /* 0x0003e80000100800 */
[----:B------:R4:W-:Y:S01]  /*13f90*/  STL [R1+0x5ec], R8 ;  /* 0x0005ec0801007387 */ /* 0x0009e20000100800 */
[-C--:B0-----:R-:W-:Y:S02]  /*13fa0*/  LEA R10, P0, R12, R4.reuse, 0x1 ;  /* 0x000000040c0a7211 */ /* 0x081fe400078008ff */
[-C--:B-1----:R-:W-:Y:S02]  /*13fb0*/  LEA R9, P2, R7, R4.reuse, 0x1 ;  /* 0x0000000407097211 */ /* 0x082fe400078408ff */
[CC--:B----4-:R-:W-:Y:S02]  /*13fc0*/  LEA R8, P1, R6.reuse, R4.reuse, 0x1 ;  /* 0x0000000406087211 */ /* 0x0d0fe400078208ff */
[----:B------:R-:W-:Y:S01]  /*13fd0*/  LEA R4, P3, R5, R4, 0x1 ;  /* 0x0000000405047211 */ /* 0x000fe200078608ff */
[----:B------:R-:W-:Y:S01]  /*13fe0*/  STL [R1+0x5f4], R10 ;  /* 0x0005f40a01007387 */ /* 0x000fe20000100800 */
[----:B------:R-:W-:-:S03]  /*13ff0*/  LEA.HI.X.SX32 R6, R6, R3, 0x1, P1 ;  /* 0x0000000306067211 */ /* 0x000fc600008f0eff */
[----:B------:R0:W-:Y:S04]  /*14000*/  STL [R1+0x5f8], R8 ;  /* 0x0005f80801007387 */ /* 0x0001e80000100800 */
[----:B------:R-:W-:Y:S04]  /*14010*/  STL [R1+0x5fc], R9 ;  /* 0x0005fc0901007387 */ /* 0x000fe80000100800 */
[----:B------:R1:W-:Y:S01]  /*14020*/  STL [R1+0x414], R4 ;  /* 0x0004140401007387 */ /* 0x0003e20000100800 */
[----:B0-----:R-:W-:Y:S01]  /*14030*/  LEA.HI.X.SX32 R8, R12, R3, 0x1, P0 ;  /* 0x000000030c087211 */ /* 0x001fe200000f0eff */
[----:B------:R-:W-:-:S04]  /*14040*/  UIADD3 UR8, UR7, 0x10000, URZ ;  /* 0x0001000007087890 */ /* 0x000fc8000fffe03f */
[----:B------:R-:W-:Y:S01]  /*14050*/  STL [R1+0x404], R8 ;  /* 0x0004040801007387 */ /* 0x000fe20000100800 */
[-C--:B-1----:R-:W-:Y:S02]  /*14060*/  LEA.HI.X.SX32 R4, R7, R3.reuse, 0x1, P2 ;  /* 0x0000000307047211 */ /* 0x082fe400010f0eff */
[----:B------:R-:W-:Y:S01]  /*14070*/  LEA.HI.X.SX32 R3, R5, R3, 0x1, P3 ;  /* 0x0000000305037211 */ /* 0x000fe200018f0eff */
[----:B------:R-:W-:Y:S01]  /*14080*/  STL [R1+0x40c], R6 ;  /* 0x00040c0601007387 */ /* 0x000fe20000100800 */
[----:B------:R-:W-:Y:S01]  /*14090*/  USHF.R.U32.HI UR14, URZ, 0x4, UR7 ;  /* 0x000000043f0e7899 */ /* 0x000fe20008011607 */
[C---:B------:R-:W-:Y:S02]  /*140a0*/  LOP3.LUT R5, R163.reuse, 0x2, RZ, 0xfc, !PT ;  /* 0x00000002a3057812 */ /* 0x040fe400078efcff */
[----:B------:R0:W-:Y:S01]  /*140b0*/  STL [R1+0x410], R4 ;  /* 0x0004100401007387 */ /* 0x0001e20000100800 */
[----:B------:R-:W-:-:S03]  /*140c0*/  LOP3.LUT R5, R163, 0x8, RZ, 0xfc, !PT ;  /* 0x00000008a3057812 */ /* 0x000fc600078efcff */
[----:B------:R1:W-:Y:S01]  /*140d0*/  STL [R1+0x408], R3 ;  /* 0x0004080301007387 */ /* 0x0003e20000100800 */
[C---:B------:R-:W-:Y:S01]  /*140e0*/  LOP3.LUT R5, R163.reuse, 0x10, RZ, 0xfc, !PT ;  /* 0x00000010a3057812 */ /* 0x040fe200078efcff */
[----:B------:R-:W-:Y:S01]  /*140f0*/  USHF.R.U32.HI UR8, URZ, 0x4, UR8 ;  /* 0x000000043f087899 */ /* 0x000fe20008011608 */
[C---:B------:R-:W-:Y:S02]  /*14100*/  LOP3.LUT R5, R163.reuse, 0x16, RZ, 0xfc, !PT ;  /* 0x00000016a3057812 */ /* 0x040fe400078efcff */
[C---:B0-----:R-:W-:Y:S02]  /*14110*/  LOP3.LUT R4, R163.reuse, 0x4, RZ, 0xfc, !PT ;  /* 0x00000004a3047812 */ /* 0x041fe400078efcff */
[C---:B------:R-:W-:Y:S02]  /*14120*/  LOP3.LUT R4, R163.reuse, 0xa, RZ, 0xfc, !PT ;  /* 0x0000000aa3047812 */ /* 0x040fe400078efcff */
[C---:B-1----:R-:W-:Y:S02]  /*14130*/  LOP3.LUT R3, R163.reuse, 0x6, RZ, 0xfc, !PT ;  /* 0x00000006a3037812 */ /* 0x042fe400078efcff */
[C---:B------:R-:W-:Y:S01]  /*14140*/  LOP3.LUT R3, R163.reuse, 0xc, RZ, 0xfc, !PT ;  /* 0x0000000ca3037812 */ /* 0x040fe200078efcff */
[----:B------:R-:W-:Y:S01]  /*14150*/  USGXT.U32 UR14, UR14, 0xe ;  /* 0x0000000e0e0e789a */ /* 0x000fe20008000000 */
[----:B------:R-:W-:-:S02]  /*14160*/  LOP3.LUT R4, R163, 0x12, RZ, 0xfc, !PT ;  /* 0x00000012a3047812 */ /* 0x000fc400078efcff */
[C---:B------:R-:W-:Y:S02]  /*14170*/  LOP3.LUT R3, R163.reuse, 0x14, RZ, 0xfc, !PT ;  /* 0x00000014a3037812 */ /* 0x040fe400078efcff */
[C---:B------:R-:W-:Y:S02]  /*14180*/  LOP3.LUT R4, R163.reuse, 0x18, RZ, 0xfc, !PT ;  /* 0x00000018a3047812 */ /* 0x040fe400078efcff */
[C---:B------:R-:W-:Y:S02]  /*14190*/  LOP3.LUT R3, R163.reuse, 0x1a, RZ, 0xfc, !PT ;  /* 0x0000001aa3037812 */ /* 0x040fe400078efcff */
[C---:B------:R-:W-:Y:S02]  /*141a0*/  LOP3.LUT R5, R163.reuse, 0x1c, RZ, 0xfc, !PT ;  /* 0x0000001ca3057812 */ /* 0x040fe400078efcff */
[C---:B------:R-:W-:Y:S02]  /*141b0*/  LOP3.LUT R4, R163.reuse, 0x20, RZ, 0xfc, !PT ;  /* 0x00000020a3047812 */ /* 0x040fe400078efcff */
[----:B------:R-:W-:-:S02]  /*141c0*/  LOP3.LUT R3, R163, 0x22, RZ, 0xfc, !PT ;  /* 0x00000022a3037812 */ /* 0x000fc400078efcff */
[C---:B------:R-:W-:Y:S02]  /*141d0*/  LOP3.LUT R5, R163.reuse, 0x24, RZ, 0xfc, !PT ;  /* 0x00000024a3057812 */ /* 0x040fe400078efcff */
[C---:B------:R-:W-:Y:S02]  /*141e0*/  LOP3.LUT R4, R163.reuse, 0x26, RZ, 0xfc, !PT ;  /* 0x00000026a3047812 */ /* 0x040fe400078efcff */
[C---:B------:R-:W-:Y:S01]  /*141f0*/  LOP3.LUT R3, R163.reuse, 0x28, RZ, 0xfc, !PT ;  /* 0x00000028a3037812 */ /* 0x040fe200078efcff */
[----:B------:R-:W-:Y:S01]  /*14200*/  USHF.L.U32 UR9, UR9, 0x7, URZ ;  /* 0x0000000709097899 */ /* 0x000fe2000800063f */
[C---:B------:R-:W-:Y:S01]  /*14210*/  LOP3.LUT R5, R163.reuse, 0x2a, RZ, 0xfc, !PT ;  /* 0x0000002aa3057812 */ /* 0x040fe200078efcff */
[----:B------:R-:W-:Y:S01]  /*14220*/  USHF.L.U32 UR10, UR10, 0x7, URZ ;  /* 0x000000070a0a7899 */ /* 0x000fe2000800063f */
[C---:B------:R-:W-:Y:S01]  /*14230*/  LOP3.LUT R4, R163.reuse, 0x2c, RZ, 0xfc, !PT ;  /* 0x0000002ca3047812 */ /* 0x040fe200078efcff */
[----:B------:R-:W-:Y:S01]  /*14240*/  USGXT.U32 UR12, UR8, 0xe ;  /* 0x0000000e080c789a */ /* 0x000fe20008000000 */
[C---:B------:R-:W-:Y:S01]  /*14250*/  LOP3.LUT R3, R163.reuse, 0x30, RZ, 0xfc, !PT ;  /* 0x00000030a3037812 */ /* 0x040fe200078efcff */
[----:B------:R-:W-:Y:S01]  /*14260*/  UIADD3 UR15, UP1, UR14, 0x2, URZ ;  /* 0x000000020e0f7890 */ /* 0x000fe2000ff3e03f */
[----:B------:R-:W-:-:S02]  /*14270*/  LOP3.LUT R5, R163, 0x32, RZ, 0xfc, !PT ;  /* 0x00000032a3057812 */ /* 0x000fc400078efcff */
[C---:B------:R-:W-:Y:S02]  /*14280*/  LOP3.LUT R4, R163.reuse, 0x34, RZ, 0xfc, !PT ;  /* 0x00000034a3047812 */ /* 0x040fe400078efcff */
[C---:B------:R-:W-:Y:S01]  /*14290*/  LOP3.LUT R3, R163.reuse, 0x36, RZ, 0xfc, !PT ;  /* 0x00000036a3037812 */ /* 0x040fe200078efcff */
[----:B------:R-:W-:Y:S01]  /*142a0*/  UMOV UR6, URZ ;  /* 0x0000003f00067c82 */ /* 0x000fe20008000000 */
[C---:B------:R-:W-:Y:S02]  /*142b0*/  LOP3.LUT R5, R163.reuse, 0x38, RZ, 0xfc, !PT ;  /* 0x00000038a3057812 */ /* 0x040fe400078efcff */
[C---:B------:R-:W-:Y:S02]  /*142c0*/  LOP3.LUT R4, R163.reuse, 0x3a, RZ, 0xfc, !PT ;  /* 0x0000003aa3047812 */ /* 0x040fe400078efcff */
[C---:B------:R-:W-:Y:S02]  /*142d0*/  LOP3.LUT R3, R163.reuse, 0x3c, RZ, 0xfc, !PT ;  /* 0x0000003ca3037812 */ /* 0x040fe400078efcff */
[----:B------:R-:W-:-:S02]  /*142e0*/  LOP3.LUT R5, R163, 0x40, RZ, 0xfc, !PT ;  /* 0x00000040a3057812 */ /* 0x000fc400078efcff */
[C---:B------:R-:W-:Y:S02]  /*142f0*/  LOP3.LUT R4, R163.reuse, 0x42, RZ, 0xfc, !PT ;  /* 0x00000042a3047812 */ /* 0x040fe400078efcff */
[C---:B------:R-:W-:Y:S01]  /*14300*/  LOP3.LUT R3, R163.reuse, 0x44, RZ, 0xfc, !PT ;  /* 0x00000044a3037812 */ /* 0x040fe200078efcff */
[----:B------:R-:W-:Y:S01]  /*14310*/  USHF.R.S32.HI UR8, URZ, 0x1f, UR9 ;  /* 0x0000001f3f087899 */ /* 0x000fe20008011409 */
[C---:B------:R-:W-:Y:S01]  /*14320*/  LOP3.LUT R5, R163.reuse, 0x46, RZ, 0xfc, !PT ;  /* 0x00000046a3057812 */ /* 0x040fe200078efcff */
[----:B------:R-:W-:Y:S01]  /*14330*/  USHF.R.S32.HI UR11, URZ, 0x1f, UR10 ;  /* 0x0000001f3f0b7899 */ /* 0x000fe2000801140a */
[C---:B------:R-:W-:Y:S01]  /*14340*/  LOP3.LUT R4, R163.reuse, 0x48, RZ, 0xfc, !PT ;  /* 0x00000048a3047812 */ /* 0x040fe200078efcff */
[----:B------:R-:W-:Y:S01]  /*14350*/  UIADD3 UR13, UP0, UR12, 0x80, URZ ;  /* 0x000000800c0d7890 */ /* 0x000fe2000ff1e03f */
[C---:B------:R-:W-:Y:S01]  /*14360*/  LOP3.LUT R3, R163.reuse, 0x4a, RZ, 0xfc, !PT ;  /* 0x0000004aa3037812 */ /* 0x040fe200078efcff */
[----:B------:R-:W-:Y:S01]  /*14370*/  UIADD3.X UR20, UR6, 0x40000040, URZ, UP1, !UPT ;  /* 0x4000004006147890 */ /* 0x000fe20008ffe43f */
[----:B------:R-:W-:-:S02]  /*14380*/  LOP3.LUT R5, R163, 0x4c, RZ, 0xfc, !PT ;  /* 0x0000004ca3057812 */ /* 0x000fc400078efcff */
[C---:B------:R-:W-:Y:S02]  /*14390*/  LOP3.LUT R4, R163.reuse, 0x50, RZ, 0xfc, !PT ;  /* 0x00000050a3047812 */ /* 0x040fe400078efcff */
[C---:B------:R-:W-:Y:S02]  /*143a0*/  LOP3.LUT R3, R163.reuse, 0x52, RZ, 0xfc, !PT ;  /* 0x00000052a3037812 */ /* 0x040fe400078efcff */
[C---:B------:R-:W-:Y:S02]  /*143b0*/  LOP3.LUT R5, R163.reuse, 0x54, RZ, 0xfc, !PT ;  /* 0x00000054a3057812 */ /* 0x040fe400078efcff */
[C---:B------:R-:W-:Y:S02]  /*143c0*/  LOP3.LUT R4, R163.reuse, 0x56, RZ, 0xfc, !PT ;  /* 0x00000056a3047812 */ /* 0x040fe400078efcff */
[C---:B------:R-:W-:Y:S01]  /*143d0*/  LOP3.LUT R3, R163.reuse, 0x58, RZ, 0xfc, !PT ;  /* 0x00000058a3037812 */ /* 0x040fe200078efcff */
[----:B------:R-:W-:Y:S01]  /*143e0*/  UMOV UR5, URZ ;  /* 0x0000003f00057c82 */ /* 0x000fe20008000000 */
[----:B------:R-:W-:-:S02]  /*143f0*/  LOP3.LUT R5, R163, 0x5a, RZ, 0xfc, !PT ;  /* 0x0000005aa3057812 */ /* 0x000fc400078efcff */
[C---:B------:R-:W-:Y:S02]  /*14400*/  LOP3.LUT R4, R163.reuse, 0x5c, RZ, 0xfc, !PT ;  /* 0x0000005ca3047812 */ /* 0x040fe400078efcff */
[C---:B------:R-:W-:Y:S01]  /*14410*/  LOP3.LUT R3, R163.reuse, 0x60, RZ, 0xfc, !PT ;  /* 0x00000060a3037812 */ /* 0x040fe200078efcff */
[----:B------:R-:W-:Y:S01]  /*14420*/  USHF.L.U32 UR45, UR9, 0x1, URZ ;  /* 0x00000001092d7899 */ /* 0x000fe2000800063f */
[C---:B------:R-:W-:Y:S01]  /*14430*/  LOP3.LUT R5, R163.reuse, 0x62, RZ, 0xfc, !PT ;  /* 0x00000062a3057812 */ /* 0x040fe200078efcff */
[----:B------:R-:W-:Y:S01]  /*14440*/  USHF.L.U64.HI UR17, UR9, 0x1, UR8 ;  /* 0x0000000109117899 */ /* 0x000fe20008010208 */
[C---:B------:R-:W-:Y:S02]  /*14450*/  LOP3.LUT R4, R163.reuse, 0x64, RZ, 0xfc, !PT ;  /* 0x00000064a3047812 */ /* 0x040fe400078efcff */
[C---:B------:R-:W-:Y:S01]  /*14460*/  LOP3.LUT R3, R163.reuse, 0x66, RZ, 0xfc, !PT ;  /* 0x00000066a3037812 */ /* 0x040fe200078efcff */
[----:B------:R-:W-:Y:S01]  /*14470*/  UIADD3.X UR9, UR5, 0x40000040, URZ, UP0, !UPT ;  /* 0x4000004005097890 */ /* 0x000fe200087fe43f */
[----:B------:R-:W-:-:S02]  /*14480*/  LOP3.LUT R5, R163, 0x68, RZ, 0xfc, !PT ;  /* 0x00000068a3057812 */ /* 0x000fc400078efcff */
[C---:B------:R-:W-:Y:S02]  /*14490*/  LOP3.LUT R4, R163.reuse, 0x6a, RZ, 0xfc, !PT ;  /* 0x0000006aa3047812 */ /* 0x040fe400078efcff */
[C---:B------:R-:W-:Y:S02]  /*144a0*/  LOP3.LUT R3, R163.reuse, 0x6c, RZ, 0xfc, !PT ;  /* 0x0000006ca3037812 */ /* 0x040fe400078efcff */
[----:B------:R-:W-:Y:S02]  /*144b0*/  CS2R R24, SRZ ;  /* 0x0000000000187805 */ /* 0x000fe4000001ff00 */
[C---:B------:R-:W-:Y:S02]  /*144c0*/  LOP3.LUT R5, R163.reuse, 0x70, RZ, 0xfc, !PT ;  /* 0x00000070a3057812 */ /* 0x040fe400078efcff */
[----:B------:R-:W-:Y:S02]  /*144d0*/  CS2R R26, SRZ ;  /* 0x00000000001a7805 */ /* 0x000fe4000001ff00 */
[----:B------:R-:W-:-:S02]  /*144e0*/  LOP3.LUT R4, R163, 0x72, RZ, 0xfc, !PT ;  /* 0x00000072a3047812 */ /* 0x000fc400078efcff */
[----:B------:R-:W-:Y:S02]  /*144f0*/  CS2R R28, SRZ ;  /* 0x00000000001c7805 */ /* 0x000fe4000001ff00 */
[C---:B------:R-:W-:Y:S02]  /*14500*/  LOP3.LUT R3, R163.reuse, 0x74, RZ, 0xfc, !PT ;  /* 0x00000074a3037812 */ /* 0x040fe400078efcff */
[----:B------:R-:W-:Y:S02]  /*14510*/  CS2R R30, SRZ ;  /* 0x00000000001e7805 */ /* 0x000fe4000001ff00 */
[C---:B------:R-:W-:Y:S02]  /*14520*/  LOP3.LUT R5, R163.reuse, 0x76, RZ, 0xfc, !PT ;  /* 0x00000076a3057812 */ /* 0x040fe400078efcff */
[----:B------:R-:W-:Y:S02]  /*14530*/  CS2R R32, SRZ ;  /* 0x0000000000207805 */ /* 0x000fe4000001ff00 */
[----:B------:R-:W-:-:S02]  /*14540*/  LOP3.LUT R4, R163, 0x78, RZ, 0xfc, !PT ;  /* 0x00000078a3047812 */ /* 0x000fc400078efcff */
[----:B------:R-:W-:Y:S02]  /*14550*/  CS2R R34, SRZ ;  /* 0x0000000000227805 */ /* 0x000fe4000001ff00 */
[----:B------:R-:W-:Y:S02]  /*14560*/  LOP3.LUT R3, R163, 0x7a, RZ, 0xfc, !PT ;  /* 0x0000007aa3037812 */ /* 0x000fe400078efcff */
[----:B------:R-:W-:Y:S02]  /*14570*/  CS2R R36, SRZ ;  /* 0x0000000000247805 */ /* 0x000fe4000001ff00 */
[----:B------:R-:W-:Y:S02]  /*14580*/  CS2R R38, SRZ ;  /* 0x0000000000267805 */ /* 0x000fe4000001ff00 */
[----:B------:R-:W-:Y:S02]  /*14590*/  CS2R R40, SRZ ;  /* 0x0000000000287805 */ /* 0x000fe4000001ff00 */
[----:B------:R-:W-:-:S02]  /*145a0*/  CS2R R42, SRZ ;  /* 0x00000000002a7805 */ /* 0x000fc4000001ff00 */
[----:B------:R-:W-:Y:S02]  /*145b0*/  CS2R R44, SRZ ;  /* 0x00000000002c7805 */ /* 0x000fe4000001ff00 */
[----:B------:R-:W-:Y:S02]  /*145c0*/  CS2R R46, SRZ ;  /* 0x00000000002e7805 */ /* 0x000fe4000001ff00 */
        /* <DEDUP_REMOVED lines=26> */
[----:B------:R-:W-:Y:S01]  /*14770*/  CS2R R100, SRZ ;  /* 0x0000000000647805 */ /* 0x000fe2000001ff00 */
[----:B------:R-:W-:Y:S01]  /*14780*/  USHF.L.U32 UR44, UR10, 0x1, URZ ;  /* 0x000000010a2c7899 */ /* 0x000fe2000800063f */
[----:B------:R-:W-:-:S02]  /*14790*/  CS2R R102, SRZ ;  /* 0x0000000000667805 */ /* 0x000fc4000001ff00 */
[----:B------:R-:W-:Y:S01]  /*147a0*/  CS2R R104, SRZ ;  /* 0x0000000000687805 */ /* 0x000fe2000001ff00 */
[----:B------:R-:W-:Y:S01]  /*147b0*/  USHF.L.U64.HI UR6, UR10, 0x1, UR11 ;  /* 0x000000010a067899 */ /* 0x000fe2000801020b */
[----:B------:R-:W-:Y:S02]  /*147c0*/  CS2R R106, SRZ ;  /* 0x00000000006a7805 */ /* 0x000fe4000001ff00 */
[----:B------:R-:W-:Y:S02]  /*147d0*/  CS2R R108, SRZ ;  /* 0x00000000006c7805 */ /* 0x000fe4000001ff00 */
[----:B------:R-:W-:Y:S02]  /*147e0*/  CS2R R110, SRZ ;  /* 0x00000000006e7805 */ /* 0x000fe4000001ff00 */
[----:B------:R-:W-:Y:S01]  /*147f0*/  CS2R R112, SRZ ;  /* 0x0000000000707805 */ /* 0x000fe2000001ff00 */
[----:B------:R-:W-:Y:S01]  /*14800*/  UMOV UR10, UR15 ;  /* 0x0000000f000a7c82 */ /* 0x000fe20008000000 */
[----:B------:R-:W-:Y:S01]  /*14810*/  UMOV UR11, UR20 ;  /* 0x00000014000b7c82 */ /* 0x000fe20008000000 */
[----:B------:R-:W-:Y:S01]  /*14820*/  UMOV UR8, UR13 ;  /* 0x0000000d00087c82 */ /* 0x000fe20008000000 */
[----:B------:R-:W-:Y:S01]  /*14830*/  UMOV UR4, URZ ;  /* 0x0000003f00047c82 */ /* 0x000fe20008000000 */
[----:B------:R-:W-:-:S02]  /*14840*/  UIADD3.64 UR22, UR10, 0x2, URZ ;  /* 0x000000020a167897 */ /* 0x000fc4000fffe03f */
[----:B------:R-:W-:Y:S02]  /*14850*/  UIADD3.64 UR26, UR10, 0x4, URZ ;  /* 0x000000040a1a7897 */ /* 0x000fe4000fffe03f */
[----:B------:R-:W-:Y:S02]  /*14860*/  UIADD3.64 UR30, UR10, 0x7fe, URZ ;  /* 0x000007fe0a1e7897 */ /* 0x000fe4000fffe03f */
[----:B------:R-:W-:Y:S02]  /*14870*/  UIADD3.64 UR34, UR10, 0x800, URZ ;  /* 0x000008000a227897 */ /* 0x000fe4000fffe03f */
[----:B------:R-:W-:Y:S02]  /*14880*/  UIADD3.64 UR38, UR10, 0x802, URZ ;  /* 0x000008020a267897 */ /* 0x000fe4000fffe03f */
[----:B------:R-:W-:Y:S02]  /*14890*/  UIADD3.64 UR42, UR10, 0x804, URZ ;  /* 0x000008040a2a7897 */ /* 0x000fe4000fffe03f */
[----:B------:R-:W-:-:S02]  /*148a0*/  UIADD3.64 UR20, UR8, 0x80, URZ ;  /* 0x0000008008147897 */ /* 0x000fc4000fffe03f */
[----:B------:R-:W-:Y:S02]  /*148b0*/  UIADD3.64 UR24, UR8, 0x100, URZ ;  /* 0x0000010008187897 */ /* 0x000fe4000fffe03f */
[----:B------:R-:W-:Y:S02]  /*148c0*/  UIADD3.64 UR28, UR8, 0x180, URZ ;  /* 0x00000180081c7897 */ /* 0x000fe4000fffe03f */
[----:B------:R-:W-:Y:S01]  /*148d0*/  UIADD3.64 UR32, UR8, 0x200, URZ ;  /* 0x0000020008207897 */ /* 0x000fe2000fffe03f */
[----:B------:R-:W4:Y:S01]  /*148e0*/  LDL R163, [R1+0xa28] ;  /* 0x000a280001a37983 */ /* 0x000f220000100800 */
[C---:B---3--:R-:W-:Y:S02]  /*148f0*/  LOP3.LUT R5, R0.reuse, 0x40, RZ, 0x3c, !PT ;  /* 0x0000004000057812 */ /* 0x048fe400078e3cff */
[----:B------:R-:W-:Y:S02]  /*14900*/  CS2R R114, SRZ ;  /* 0x0000000000727805 */ /* 0x000fe4000001ff00 */
[----:B------:R-:W-:-:S02]  /*14910*/  LOP3.LUT R4, R0, 0x60, RZ, 0x3c, !PT ;  /* 0x0000006000047812 */ /* 0x000fc400078e3cff */
[----:B------:R-:W-:Y:S02]  /*14920*/  CS2R R116, SRZ ;  /* 0x0000000000747805 */ /* 0x000fe4000001ff00 */
[C---:B--2---:R-:W-:Y:S02]  /*14930*/  LOP3.LUT R5, R2.reuse, 0x20, RZ, 0x3c, !PT ;  /* 0x0000002002057812 */ /* 0x044fe400078e3cff */
[----:B------:R-:W-:Y:S02]  /*14940*/  CS2R R118, SRZ ;  /* 0x0000000000767805 */ /* 0x000fe4000001ff00 */
[----:B------:R-:W-:Y:S02]  /*14950*/  LOP3.LUT R4, R2, 0x30, RZ, 0x3c, !PT ;  /* 0x0000003002047812 */ /* 0x000fe400078e3cff */
        /* <DEDUP_REMOVED lines=16> */
[C---:B------:R-:W-:Y:S01]  /*14a60*/  LOP3.LUT R5, R2.reuse, 0x50, RZ, 0x3c, !PT ;  /* 0x0000005002057812 */ /* 0x040fe200078e3cff */
[----:B------:R-:W-:Y:S01]  /*14a70*/  UIADD3.64 UR36, UR8, 0x280, URZ ;  /* 0x0000028008247897 */ /* 0x000fe2000fffe03f */
[----:B------:R-:W-:Y:S01]  /*14a80*/  LOP3.LUT R4, R2, 0x60, RZ, 0x3c, !PT ;  /* 0x0000006002047812 */ /* 0x000fe200078e3cff */
[----:B------:R-:W-:Y:S01]  /*14a90*/  UIADD3.64 UR40, UR8, 0x300, URZ ;  /* 0x0000030008287897 */ /* 0x000fe2000fffe03f */
[----:B------:R-:W-:Y:S01]  /*14aa0*/  ULDC UR46, c[0x0][0x230] ;  /* 0x00008c00002e7ab9 */ /* 0x000fe20000000800 */
[----:B----4-:R-:W-:-:S05]  /*14ab0*/  SHF.R.S32.HI R3, RZ, 0x7, R163 ;  /* 0x00000007ff037819 */ /* 0x010fca00000114a3 */
[----:B------:R0:W-:Y:S02]  /*14ac0*/  STL [R1+0xa40], R3 ;  /* 0x000a400301007387 */ /* 0x0001e40000100800 */
[----:B0-----:R-:W-:Y:S02]  /*14ad0*/  LOP3.LUT R3, R0, 0x20, RZ, 0x3c, !PT ;  /* 0x0000002000037812 */ /* 0x001fe400078e3cff */
[C---:B------:R-:W-:Y:S02]  /*14ae0*/  LOP3.LUT R3, R2.reuse, 0x10, RZ, 0x3c, !PT ;  /* 0x0000001002037812 */ /* 0x040fe400078e3cff */
[C---:B------:R-:W-:Y:S02]  /*14af0*/  LOP3.LUT R3, R2.reuse, 0x40, RZ, 0x3c, !PT ;  /* 0x0000004002037812 */ /* 0x040fe400078e3cff */
[----:B------:R-:W-:-:S07]  /*14b00*/  LOP3.LUT R3, R2, 0x70, RZ, 0x3c, !PT ;  /* 0x0000007002037812 */ /* 0x000fce00078e3cff */
.L_x_1:
[----:B------:R-:W2:Y:S04]  /*14b10*/  LDL R5, [R1+0x408] ;  /* 0x0004080001057983 */ /* 0x000ea80000100800 */
[----:B------:R-:W2:Y:S04]  /*14b20*/  LDL R4, [R1+0x414] ;  /* 0x0004140001047983 */ /* 0x000ea80000100800 */
[----:B------:R-:W-:Y:S04]  /*14b30*/  STL [R1+0xb8c], R14 ;  /* 0x000b8c0e01007387 */ /* 0x000fe80000100800 */
[----:B0-----:R0:W-:Y:S04]  /*14b40*/  STL [R1+0xb88], R13 ;  /* 0x000b880d01007387 */ /* 0x0011e80000100800 */
[----:B0-----:R-:W3:Y:S04]  /*14b50*/  LDL R13, [R1+0x5fc] ;  /* 0x0005fc00010d7983 */ /* 0x001ee80000100800 */
[----:B------:R-:W-:Y:S04]  /*14b60*/  STL [R1+0xb84], R12 ;  /* 0x000b840c01007387 */ /* 0x000fe80000100800 */
[----:B------:R0:W-:Y:S04]  /*14b70*/  STL [R1+0xb80], R11 ;  /* 0x000b800b01007387 */ /* 0x0001e80000100800 */
[----:B0-----:R-:W4:Y:S01]  /*14b80*/  LDL R11, [R1+0x410] ;  /* 0x00041000010b7983 */ /* 0x001f220000100800 */
[----:B------:R-:W-:Y:S01]  /*14b90*/  UIMAD UR5, UR4, -0x80, UR46 ;  /* 0xffffff80040578a4 */ /* 0x000fe2000f8e022e */
[----:B------:R-:W0:Y:S01]  /*14ba0*/  S2R R3, SR_TID.X ;  /* 0x0000000000037919 */ /* 0x000e220000002100 */
[----:B------:R-:W-:Y:S01]  /*14bb0*/  PRMT R168, RZ, 0x7610, R168 ;  /* 0x00007610ffa87816 */ /* 0x000fe200000000a8 */
[----:B------:R1:W-:Y:S04]  /*14bc0*/  STL [R1+0xb7c], R10 ;  /* 0x000b7c0a01007387 */ /* 0x0003e80000100800 */
[----:B------:R-:W-:Y:S04]  /*14bd0*/  STL [R1+0xb78], R9 ;  /* 0x000b780901007387 */ /* 0x000fe80000100800 */
[----:B------:R-:W-:Y:S01]  /*14be0*/  STL [R1+0xb74], R8 ;  /* 0x000b740801007387 */ /* 0x000fe20000100800 */
[----:B------:R-:W-:-:S03]  /*14bf0*/  PRMT R185, RZ, 0x7610, R185 ;  /* 0x00007610ffb97816 */ /* 0x000fc600000000b9 */
[----:B------:R-:W-:Y:S04]  /*14c00*/  STL [R1+0xb70], R7 ;  /* 0x000b700701007387 */ /* 0x000fe80000100800 */
[----:B------:R-:W-:Y:S04]  /*14c10*/  STL [R1+0xb6c], R6 ;  /* 0x000b6c0601007387 */ /* 0x000fe80000100800 */
[----:B-----5:R-:W-:Y:S04]  /*14c20*/  STL [R1+0xb68], R0 ;  /* 0x000b680001007387 */ /* 0x020fe80000100800 */
[----:B------:R-:W-:Y:S01]  /*14c30*/  STL [R1+0xb64], R195 ;  /* 0x000b64c301007387 */ /* 0x000fe20000100800 */
[----:B0-----:R-:W-:-:S03]  /*14c40*/  SHF.R.U32.HI R3, RZ, 0x6, R3 ;  /* 0x00000006ff037819 */ /* 0x001fc60000011603 */
[----:B------:R-:W-:Y:S01]  /*14c50*/  STL [R1+0xb60], R2 ;  /* 0x000b600201007387 */ /* 0x000fe20000100800 */
[----:B------:R-:W-:-:S04]  /*14c60*/  SGXT.U32 R3, R3, 0x1 ;  /* 0x000000010303781a */ /* 0x000fc80000000000 */
[C---:B------:R-:W-:Y:S02]  /*14c70*/  LOP3.LUT R12, R3.reuse, 0x2, RZ, 0xfc, !PT ;  /* 0x00000002030c7812 */ /* 0x040fe400078efcff */
[C---:B------:R-:W-:Y:S02]  /*14c80*/  LOP3.LUT R14, R3.reuse, 0x4, RZ, 0xfc, !PT ;  /* 0x00000004030e7812 */ /* 0x040fe400078efcff */
[----:B------:R-:W-:Y:S02]  /*14c90*/  ISETP.GE.AND P0, PT, R12, UR5, PT ;  /* 0x000000050c007c0c */ /* 0x000fe4000bf06270 */
[----:B------:R-:W-:Y:S01]  /*14ca0*/  ISETP.GE.AND P1, PT, R14, UR5, PT ;  /* 0x000000050e007c0c */ /* 0x000fe2000bf26270 */
[----:B------:R-:W4:Y:S01]  /*14cb0*/  LDL R12, [R1+0x5f0] ;  /* 0x0005f000010c7983 */ /* 0x000f220000100800 */
[----:B------:R-:W-:Y:S02]  /*14cc0*/  LOP3.LUT R153, R3, 0x6, RZ, 0xfc, !PT ;  /* 0x0000000603997812 */ /* 0x000fe400078efcff */
[----:B------:R-:W-:Y:S01]  /*14cd0*/  PRMT R202, RZ, 0x7610, R202 ;  /* 0x00007610ffca7816 */ /* 0x000fe200000000ca */
[----:B------:R-:W0:Y:S01]  /*14ce0*/  S2R R3, SR_TID.X ;  /* 0x0000000000037919 */ /* 0x000e220000002100 */
[----:B------:R-:W-:-:S02]  /*14cf0*/  ISETP.GE.AND P2, PT, R153, UR5, PT ;  /* 0x0000000599007c0c */ /* 0x000fc4000bf46270 */
[----:B------:R-:W4:Y:S01]  /*14d00*/  LDL R153, [R1+0x5f8] ;  /* 0x0005f80001997983 */ /* 0x000f220000100800 */
[----:B0-----:R-:W-:-:S03]  /*14d10*/  SHF.R.U32.HI R14, RZ, 0x6, R3 ;  /* 0x00000006ff0e7819 */ /* 0x001fc60000011603 */
[----:B--2---:R3:W2:Y:S01]  /*14d20*/  @!P0 LDG.E.U16 R168, desc[UR18][R4.64] ;  /* 0x0000001204a88981 */ /* 0x0046a2000c1e1500 */
[----:B------:R-:W-:Y:S01]  /*14d30*/  SGXT.U32 R14, R14, 0x1 ;  /* 0x000000010e0e781a */ /* 0x000fe20000000000 */
[----:B---3--:R-:W-:Y:S02]  /*14d40*/  @!P1 IMAD.MOV.U32 R4, RZ, RZ, R13 ;  /* 0x000000ffff049224 */ /* 0x008fe400078e000d */
[----:B----4-:R-:W-:Y:S01]  /*14d50*/  @!P1 IMAD.MOV.U32 R5, RZ, RZ, R11 ;  /* 0x000000ffff059224 */ /* 0x010fe200078e000b */
[----:B------:R-:W-:Y:S01]  /*14d60*/  SHF.R.U32.HI R3, RZ, 0x6, R3 ;  /* 0x00000006ff037819 */ /* 0x000fe20000011603 */
[----:B------:R-:W3:Y:S04]  /*14d70*/  LDL R13, [R1+0x5e4] ;  /* 0x0005e400010d7983 */ /* 0x000ee80000100800 */
[----:B------:R0:W4:Y:S01]  /*14d80*/  @!P1 LDG.E.U16 R185, desc[UR18][R4.64] ;  /* 0x0000001204b99981 */ /* 0x000122000c1e1500 */
[----:B------:R-:W-:-:S03]  /*14d90*/  LOP3.LUT R14, R14, 0x8, RZ, 0xfc, !PT ;  /* 0x000000080e0e7812 */ /* 0x000fc600078efcff */
[----:B------:R-:W2:Y:S04]  /*14da0*/  LDL R11, [R1+0x5e8] ;  /* 0x0005e800010b7983 */ /* 0x000ea80000100800 */
[----:B------:R-:W3:Y:S01]  /*14db0*/  LDL R5, [R1+0x40c] ;  /* 0x00040c0001057983 */ /* 0x000ee20000100800 */
[----:B0-----:R-:W-:Y:S01]  /*14dc0*/  @!P2 IMAD.MOV.U32 R4, RZ, RZ, R153 ;  /* 0x000000ffff04a224 */ /* 0x001fe200078e0099 */
[----:B------:R-:W-:Y:S02]  /*14dd0*/  SGXT.U32 R3, R3, 0x1 ;  /* 0x000000010303781a */ /* 0x000fe40000000000 */
[----:B------:R-:W4:Y:S01]  /*14de0*/  LDL R153, [R1+0x5dc] ;  /* 0x0005dc0001997983 */ /* 0x000f220000100800 */
[----:B------:R-:W-:Y:S02]  /*14df0*/  ISETP.GE.AND P3, PT, R14, UR5, PT ;  /* 0x000000050e007c0c */ /* 0x000fe4000bf66270 */
[----:B------:R-:W-:-:S04]  /*14e00*/  LOP3.LUT R14, R3, 0xa, RZ, 0xfc, !PT ;  /* 0x0000000a030e7812 */ /* 0x000fc800078efcff */
[----:B------:R-:W-:Y:S02]  /*14e10*/  ISETP.GE.AND P0, PT, R14, UR5, PT ;  /* 0x000000050e007c0c */ /* 0x000fe4000bf06270 */
[----:B------:R-:W2:Y:S04]  /*14e20*/  LDL R14, [R1+0x5ec] ;  /* 0x0005ec00010e7983 */ /* 0x000ea80000100800 */
[----:B---3--:R0:W3:Y:S04]  /*14e30*/  @!P2 LDG.E.U16 R202, desc[UR18][R4.64] ;  /* 0x0000001204caa981 */ /* 0x0080e8000c1e1500 */
[----:B------:R-:W0:Y:S04]  /*14e40*/  LDL R4, [R1+0x404] ;  /* 0x0004040001047983 */ /* 0x000e280000100800 */
[----:B------:R-:W0:Y:S01]  /*14e50*/  LDL R5, [R1+0x5f4] ;  /* 0x0005f40001057983 */ /* 0x000e220000100800 */
[----:B------:R-:W1:Y:S01]  /*14e60*/  S2R R3, SR_TID.X ;  /* 0x0000000000037919 */ /* 0x000e620000002100 */
[----:B------:R-:W-:-:S02]  /*14e70*/  PRMT R155, RZ, 0x7610, R155 ;  /* 0x00007610ff9b7816 */ /* 0x000fc4000000009b */
[----:B-1----:R-:W-:-:S04]  /*14e80*/  SHF.R.U32.HI R3, RZ, 0x6, R3 ;  /* 0x00000006ff037819 */ /* 0x002fc80000011603 */
[----:B------:R-:W-:-:S04]  /*14e90*/  SGXT.U32 R3, R3, 0x1 ;  /* 0x000000010303781a */ /* 0x000fc80000000000 */
[----:B------:R-:W-:-:S04]  /*14ea0*/  LOP3.LUT R3, R3, 0xc, RZ, 0xfc, !PT ;  /* 0x0000000c03037812 */ /* 0x000fc800078efcff */
[----:B------:R-:W-:Y:S02]  /*14eb0*/  ISETP.GE.AND P1, PT, R3, UR5, PT ;  /* 0x0000000503007c0c */ /* 0x000fe4000bf26270 */
[----:B------:R-:W1:Y:S01]  /*14ec0*/  S2R R3, SR_TID.X ;  /* 0x0000000000037919 */ /* 0x000e620000002100 */
[----:B------:R-:W-:Y:S02]  /*14ed0*/  PRMT R171, RZ, 0x7610, R171 ;  /* 0x00007610ffab7816 */ /* 0x000fe400000000ab */
[----:B-1----:R-:W-:-:S04]  /*14ee0*/  LEA.HI R3, R3, 0xe, RZ, 0x1a ;  /* 0x0000000e03037811 */ /* 0x002fc800078fd0ff */
[----:B------:R-:W-:Y:S02]  /*14ef0*/  ISETP.GE.AND P2, PT, R3, UR5, PT ;  /* 0x0000000503007c0c */ /* 0x000fe4000bf46270 */
[----:B------:R-:W4:Y:S01]  /*14f00*/  LDL R3, [R1+0x5e0] ;  /* 0x0005e00001037983 */ /* 0x000f220000100800 */
[----:B0-----:R-:W-:-:S04]  /*14f10*/  @!P3 LOP3.LUT R5, R5, R4, RZ, 0x3c, !PT ;  /* 0x000000040505b212 */ /* 0x001fc800078e3cff */
[----:B------:R-:W-:-:S04]  /*14f20*/  @!P3 LOP3.LUT R4, R5, R4, RZ, 0x3c, !PT ;  /* 0x000000040504b212 */ /* 0x000fc800078e3cff */
[----:B------:R-:W-:-:S05]  /*14f30*/  @!P3 LOP3.LUT R5, R5, R4, RZ, 0x3c, !PT ;  /* 0x000000040505b212 */ /* 0x000fca00078e3cff */
[----:B------:R0:W3:Y:S02]  /*14f40*/  @!P3 LDG.E.U16 R155, desc[UR18][R4.64] ;  /* 0x00000012049bb981 */ /* 0x0000e4000c1e1500 */
[----:B0-----:R-:W0:Y:S01]  /*14f50*/  S2R R5, SR_TID.X ;  /* 0x0000000000057919 */ /* 0x001e220000002100 */
[----:B------:R-:W-:Y:S02]  /*14f60*/  @!P0 IMAD.MOV.U32 R4, RZ, RZ, R12 ;  /* 0x000000ffff048224 */ /* 0x000fe400078e000c */
[----:B------:R-:W3:Y:S01]  /*14f70*/  LDL R12, [R1+0x5d8] ;  /* 0x0005d800010c7983 */ /* 0x000ee20000100800 */
[----:B0-----:R-:W-:-:S04]  /*14f80*/  SHF.R.U32.HI R5, RZ, 0x6, R5 ;  /* 0x00000006ff057819 */ /* 0x001fc80000011605 */
[----:B------:R-:W-:-:S04]  /*14f90*/  SGXT.U32 R5, R5, 0x1 ;  /* 0x000000010505781a */ /* 0x000fc80000000000 */
[----:B------:R-:W-:-:S04]  /*14fa0*/  LOP3.LUT R5, R5, 0x10, RZ, 0xfc, !PT ;  /* 0x0000001005057812 */ /* 0x000fc800078efcff */
[----:B------:R-:W-:Y:S01]  /*14fb0*/  ISETP.GE.AND P3, PT, R5, UR5, PT ;  /* 0x0000000505007c0c */ /* 0x000fe2000bf66270 */
[----:B--2---:R-:W-:Y:S02]  /*14fc0*/  @!P0 IMAD.MOV.U32 R5, RZ, RZ, R14 ;  /* 0x000000ffff058224 */ /* 0x004fe400078e000e */
[----:B------:R-:W2:Y:S04]  /*14fd0*/  LDL R14, [R1+0x5d4] ;  /* 0x0005d400010e7983 */ /* 0x000ea80000100800 */
[----:B------:R0:W2:Y:S02]  /*14fe0*/  @!P0 LDG.E.U16 R171, desc[UR18][R4.64] ;  /* 0x0000001204ab8981 */ /* 0x0000a4000c1e1500 */
[----:B0-----:R-:W0:Y:S01]  /*14ff0*/  S2R R5, SR_TID.X ;  /* 0x0000000000057919 */ /* 0x001e220000002100 */
[----:B------:R-:W-:-:S02]  /*15000*/  @!P1 IMAD.MOV.U32 R4, RZ, RZ, R11 ;  /* 0x000000ffff049224 */ /* 0x000fc400078e000b */
[----:B------:R-:W2:Y:S01]  /*15010*/  LDL R11, [R1+0x5d0] ;  /* 0x0005d000010b7983 */ /* 0x000ea20000100800 */
[----:B0-----:R-:W-:-:S04]  /*15020*/  SHF.R.U32.HI R5, RZ, 0x6, R5 ;  /* 0x00000006ff057819 */ /* 0x001fc80000011605 */
[----:B------:R-:W-:-:S04]  /*15030*/  SGXT.U32 R5, R5, 0x1 ;  /* 0x000000010505781a */ /* 0x000fc80000000000 */
[----:B------:R-:W-:-:S04]  /*15040*/  LOP3.LUT R5, R5, 0x12, RZ, 0xfc, !PT ;  /* 0x0000001205057812 */ /* 0x000fc800078efcff */
[----:B------:R-:W-:Y:S01]  /*15050*/  ISETP.GE.AND P0, PT, R5, UR5, PT ;  /* 0x0000000505007c0c */ /* 0x000fe2000bf06270 */
[----:B------:R-:W-:Y:S02]  /*15060*/  @!P1 IMAD.MOV.U32 R5, RZ, RZ, R13 ;  /* 0x000000ffff059224 */ /* 0x000fe400078e000d */
[----:B------:R-:W2:Y:S01]  /*15070*/  LDL R13, [R1+0x5cc] ;  /* 0x0005cc00010d7983 */ /* 0x000ea20000100800 */
[----:B------:R-:W-:-:S06]  /*15080*/  PRMT R184, RZ, 0x7610, R184 ;  /* 0x00007610ffb87816 */ /* 0x000fcc00000000b8 */
[----:B------:R0:W2:Y:S02]  /*15090*/  @!P1 LDG.E.U16 R184, desc[UR18][R4.64] ;  /* 0x0000001204b89981 */ /* 0x0000a4000c1e1500 */
[----:B0-----:R-:W0:Y:S01]  /*150a0*/  S2R R5, SR_TID.X ;  /* 0x0000000000057919 */ /* 0x001e220000002100 */
[----:B------:R-:W-:Y:S01]  /*150b0*/  PRMT R203, RZ, 0x7610, R203 ;  /* 0x00007610ffcb7816 */ /* 0x000fe200000000cb */
[----:B----4-:R-:W-:Y:S01]  /*150c0*/  @!P2 IMAD.MOV.U32 R4, RZ, RZ, R3 ;  /* 0x000000ffff04a224 */ /* 0x010fe200078e0003 */
[----:B0-----:R-:W-:-:S04]  /*150d0*/  SHF.R.U32.HI R5, RZ, 0x6, R5 ;  /* 0x00000006ff057819 */ /* 0x001fc80000011605 */
[----:B------:R-:W-:-:S04]  /*150e0*/  SGXT.U32 R5, R5, 0x1 ;  /* 0x000000010505781a */ /* 0x000fc80000000000 */
[----:B------:R-:W-:-:S04]  /*150f0*/  LOP3.LUT R5, R5, 0x14, RZ, 0xfc, !PT ;  /* 0x0000001405057812 */ /* 0x000fc800078efcff */
[----:B------:R-:W-:Y:S01]  /*15100*/  ISETP.GE.AND P1, PT, R5, UR5, PT ;  /* 0x0000000505007c0c */ /* 0x000fe2000bf26270 */
[----:B------:R-:W-:Y:S01]  /*15110*/  @!P2 IMAD.MOV.U32 R5, RZ, RZ, R153 ;  /* 0x000000ffff05a224 */ /* 0x000fe200078e0099 */
[----:B------:R-:W-:Y:S01]  /*15120*/  PRMT R154, RZ, 0x7610, R154 ;  /* 0x00007610ff9a7816 */ /* 0x000fe2000000009a */
[----:B------:R-:W4:Y:S04]  /*15130*/  LDL R153, [R1+0x5c8] ;  /* 0x0005c80001997983 */ /* 0x000f280000100800 */
[----:B------:R0:W4:Y:S02]  /*15140*/  @!P2 LDG.E.U16 R203, desc[UR18][R4.64] ;  /* 0x0000001204cba981 */ /* 0x000124000c1e1500 */
[----:B0-----:R-:W0:Y:S01]  /*15150*/  S2R R5, SR_TID.X ;  /* 0x0000000000057919 */ /* 0x001e220000002100 */
[----:B------:R-:W-:-:S02]  /*15160*/  PRMT R170, RZ, 0x7610, R170 ;  /* 0x00007610ffaa7816 */ /* 0x000fc400000000aa */
[----:B0-----:R-:W-:-:S04]  /*15170*/  SHF.R.U32.HI R5, RZ, 0x6, R5 ;  /* 0x00000006ff057819 */ /* 0x001fc80000011605 */
[----:B------:R-:W-:-:S04]  /*15180*/  SGXT.U32 R5, R5, 0x1 ;  /* 0x000000010505781a */ /* 0x000fc80000000000 */
[----:B------:R-:W-:-:S04]  /*15190*/  LOP3.LUT R5, R5, 0x16, RZ, 0xfc, !PT ;  /* 0x0000001605057812 */ /* 0x000fc800078efcff */
[----:B------:R-:W-:Y:S01]  /*151a0*/  ISETP.GE.AND P2, PT, R5, UR5, PT ;  /* 0x0000000505007c0c */ /* 0x000fe2000bf46270 */
[----:B---3--:R-:W-:Y:S02]  /*151b0*/  @!P3 IMAD.MOV.U32 R4, RZ, RZ, R12 ;  /* 0x000000ffff04b224 */ /* 0x008fe400078e000c */
[----:B--2---:R-:W-:Y:S01]  /*151c0*/  @!P3 IMAD.MOV.U32 R5, RZ, RZ, R14 ;  /* 0x000000ffff05b224 */ /* 0x004fe200078e000e */
[----:B------:R-:W-:Y:S01]  /*151d0*/  PRMT R187, RZ, 0x7610, R187 ;  /* 0x00007610ffbb7816 */ /* 0x000fe200000000bb */
[----:B------:R-:W0:Y:S03]  /*151e0*/  S2R R3, SR_TID.X ;  /* 0x0000000000037919 */ /* 0x000e260000002100 */
[----:B------:R1:W2:Y:S04]  /*151f0*/  @!P3 LDG.E.U16 R154, desc[UR18][R4.64] ;  /* 0x00000012049ab981 */ /* 0x0002a8000c1e1500 */
[----:B------:R-:W3:Y:S01]  /*15200*/  LDL R14, [R1+0x5b4] ;  /* 0x0005b400010e7983 */ /* 0x000ee20000100800 */
[----:B-1----:R-:W-:-:S02]  /*15210*/  @!P0 IMAD.MOV.U32 R4, RZ, RZ, R11 ;  /* 0x000000ffff048224 */ /* 0x002fc400078e000b */
[----:B------:R-:W-:Y:S01]  /*15220*/  @!P0 IMAD.MOV.U32 R5, RZ, RZ, R13 ;  /* 0x000000ffff058224 */ /* 0x000fe200078e000d */
[----:B0-----:R-:W-:Y:S01]  /*15230*/  SHF.R.U32.HI R3, RZ, 0x6, R3 ;  /* 0x00000006ff037819 */ /* 0x001fe20000011603 */
[----:B------:R-:W2:Y:S04]  /*15240*/  LDL R13, [R1+0x5ac] ;  /* 0x0005ac00010d7983 */ /* 0x000ea80000100800 */
[----:B------:R4:W2:Y:S04]  /*15250*/  @!P0 LDG.E.U16 R170, desc[UR18][R4.64] ;  /* 0x0000001204aa8981 */ /* 0x0008a8000c1e1500 */
[----:B------:R-:W3:Y:S01]  /*15260*/  LDL R5, [R1+0x5c4] ;  /* 0x0005c40001057983 */ /* 0x000ee20000100800 */
[----:B------:R-:W-:Y:S01]  /*15270*/  SGXT.U32 R3, R3, 0x1 ;  /* 0x000000010303781a */ /* 0x000fe20000000000 */
[----:B----4-:R-:W-:-:S03]  /*15280*/  @!P1 IMAD.MOV.U32 R4, RZ, RZ, R153 ;  /* 0x000000ffff049224 */ /* 0x010fc600078e0099 */
[----:B------:R-:W-:Y:S01]  /*15290*/  LOP3.LUT R12, R3, 0x18, RZ, 0xfc, !PT ;  /* 0x00000018030c7812 */ /* 0x000fe200078efcff */
[----:B------:R-:W4:Y:S03]  /*152a0*/  LDL R153, [R1+0x5a4] ;  /* 0x0005a40001997983 */ /* 0x000f260000100800 */
[----:B------:R-:W-:Y:S02]  /*152b0*/  ISETP.GE.AND P3, PT, R12, UR5, PT ;  /* 0x000000050c007c0c */ /* 0x000fe4000bf66270 */
[----:B------:R-:W2:Y:S01]  /*152c0*/  LDL R12, [R1+0x5b8] ;  /* 0x0005b800010c7983 */ /* 0x000ea20000100800 */
[----:B------:R-:W0:Y:S02]  /*152d0*/  S2R R3, SR_TID.X ;  /* 0x0000000000037919 */ /* 0x000e240000002100 */
[----:B0-----:R-:W-:-:S04]  /*152e0*/  SHF.R.U32.HI R3, RZ, 0x6, R3 ;  /* 0x00000006ff037819 */ /* 0x001fc80000011603 */
[----:B------:R-:W-:-:S04]  /*152f0*/  SGXT.U32 R3, R3, 0x1 ;  /* 0x000000010303781a */ /* 0x000fc80000000000 */
[----:B------:R-:W-:-:S04]  /*15300*/  LOP3.LUT R11, R3, 0x1a, RZ, 0xfc, !PT ;  /* 0x0000001a030b7812 */ /* 0x000fc800078efcff */
[----:B------:R-:W-:Y:S02]  /*15310*/  ISETP.GE.AND P0, PT, R11, UR5, PT ;  /* 0x000000050b007c0c */ /* 0x000fe4000bf06270 */
[----:B------:R-:W4:Y:S04]  /*15320*/  LDL R11, [R1+0x5b0] ;  /* 0x0005b000010b7983 */ /* 0x000f280000100800 */
[----:B---3--:R0:W3:Y:S04]  /*15330*/  @!P1 LDG.E.U16 R187, desc[UR18][R4.64] ;  /* 0x0000001204bb9981 */ /* 0x0080e8000c1e1500 */
[----:B------:R-:W0:Y:S04]  /*15340*/  LDL R4, [R1+0x5bc] ;  /* 0x0005bc0001047983 */ /* 0x000e280000100800 */
[----:B------:R-:W0:Y:S01]  /*15350*/  LDL R5, [R1+0x5c0] ;  /* 0x0005c00001057983 */ /* 0x000e220000100800 */
[----:B------:R-:W1:Y:S01]  /*15360*/  S2R R3, SR_TID.X ;  /* 0x0000000000037919 */ /* 0x000e620000002100 */
[----:B------:R-:W-:-:S02]  /*15370*/  PRMT R211, RZ, 0x7610, R211 ;  /* 0x00007610ffd37816 */ /* 0x000fc400000000d3 */
[----:B------:R-:W-:Y:S02]  /*15380*/  PRMT R157, RZ, 0x7610, R157 ;  /* 0x00007610ff9d7816 */ /* 0x000fe4000000009d */
[----:B-1----:R-:W-:-:S04]  /*15390*/  SHF.R.U32.HI R3, RZ, 0x6, R3 ;  /* 0x00000006ff037819 */ /* 0x002fc80000011603 */
[----:B------:R-:W-:-:S04]  /*153a0*/  SGXT.U32 R3, R3, 0x1 ;  /* 0x000000010303781a */ /* 0x000fc80000000000 */
[----:B------:R-:W-:-:S04]  /*153b0*/  LOP3.LUT R3, R3, 0x1c, RZ, 0xfc, !PT ;  /* 0x0000001c03037812 */ /* 0x000fc800078efcff */
[----:B------:R-:W-:Y:S02]  /*153c0*/  ISETP.GE.AND P1, PT, R3, UR5, PT ;  /* 0x0000000503007c0c */ /* 0x000fe4000bf26270 */
[----:B------:R-:W3:Y:S01]  /*153d0*/  LDL R3, [R1+0x5a8] ;  /* 0x0005a80001037983 */ /* 0x000ee20000100800 */
[----:B0-----:R-:W-:-:S04]  /*153e0*/  @!P2 LOP3.LUT R5, R5, R4, RZ, 0x3c, !PT ;  /* 0x000000040505a212 */ /* 0x001fc800078e3cff */
[----:B------:R-:W-:-:S04]  /*153f0*/  @!P2 LOP3.LUT R4, R5, R4, RZ, 0x3c, !PT ;  /* 0x000000040504a212 */ /* 0x000fc800078e3cff */
[----:B------:R-:W-:-:S05]  /*15400*/  @!P2 LOP3.LUT R5, R5, R4, RZ, 0x3c, !PT ;  /* 0x000000040505a212 */ /* 0x000fca00078e3cff */
[----:B------:R0:W3:Y:S02]  /*15410*/  @!P2 LDG.E.U16 R211, desc[UR18][R4.64] ;  /* 0x0000001204d3a981 */ /* 0x0000e4000c1e1500 */
[----:B0-----:R-:W0:Y:S01]  /*15420*/  S2R R5, SR_TID.X ;  /* 0x0000000000057919 */ /* 0x001e220000002100 */
[----:B--2---:R-:W-:Y:S02]  /*15430*/  @!P3 IMAD.MOV.U32 R4, RZ, RZ, R12 ;  /* 0x000000ffff04b224 */ /* 0x004fe400078e000c */
[----:B------:R-:W2:Y:S01]  /*15440*/  LDL R12, [R1+0x5a0] ;  /* 0x0005a000010c7983 */ /* 0x000ea20000100800 */
[----:B0-----:R-:W-:-:S04]  /*15450*/  LEA.HI R5, R5, 0x1e, RZ, 0x1a ;  /* 0x0000001e05057811 */ /* 0x001fc800078fd0ff */
[----:B------:R-:W-:Y:S01]  /*15460*/  ISETP.GE.AND P2, PT, R5, UR5, PT ;  /* 0x0000000505007c0c */ /* 0x000fe2000bf46270 */
[----:B------:R-:W-:Y:S02]  /*15470*/  @!P3 IMAD.MOV.U32 R5, RZ, RZ, R14 ;  /* 0x000000ffff05b224 */ /* 0x000fe400078e000e */
[----:B------:R-:W2:Y:S04]  /*15480*/  LDL R14, [R1+0x59c] ;  /* 0x00059c00010e7983 */ /* 0x000ea80000100800 */
[----:B------:R0:W2:Y:S02]  /*15490*/  @!P3 LDG.E.U16 R157, desc[UR18][R4.64] ;  /* 0x00000012049db981 */ /* 0x0000a4000c1e1500 */
[----:B0-----:R-:W0:Y:S01]  /*154a0*/  S2R R5, SR_TID.X ;  /* 0x0000000000057919 */ /* 0x001e220000002100 */
[----:B----4-:R-:W-:-:S02]  /*154b0*/  @!P0 IMAD.MOV.U32 R4, RZ, RZ, R11 ;  /* 0x000000ffff048224 */ /* 0x010fc400078e000b */
[----:B------:R-:W4:Y:S01]  /*154c0*/  LDL R11, [R1+0x598] ;  /* 0x00059800010b7983 */ /* 0x000f220000100800 */
[----:B0-----:R-:W-:-:S04]  /*154d0*/  SHF.R.U32.HI R5, RZ, 0x6, R5 ;  /* 0x00000006ff057819 */ /* 0x001fc80000011605 */
[----:B------:R-:W-:-:S04]  /*154e0*/  SGXT.U32 R5, R5, 0x1 ;  /* 0x000000010505781a */ /* 0x000fc80000000000 */
[----:B------:R-:W-:-:S04]  /*154f0*/  LOP3.LUT R5, R5, 0x20, RZ, 0xfc, !PT ;  /* 0x0000002005057812 */ /* 0x000fc800078efcff */
[----:B------:R-:W-:Y:S01]  /*15500*/  ISETP.GE.AND P3, PT, R5, UR5, PT ;  /* 0x0000000505007c0c */ /* 0x000fe2000bf66270 */
[----:B------:R-:W-:Y:S02]  /*15510*/  @!P0 IMAD.MOV.U32 R5, RZ, RZ, R13 ;  /* 0x000000ffff058224 */ /* 0x000fe400078e000d */
[----:B------:R-:W4:Y:S01]  /*15520*/  LDL R13, [R1+0x594] ;  /* 0x00059400010d7983 */ /* 0x000f220000100800 */
[----:B------:R-:W-:-:S06]  /*15530*/  PRMT R173, RZ, 0x7610, R173 ;  /* 0x00007610ffad7816 */ /* 0x000fcc00000000ad */
[----:B------:R0:W4:Y:S02]  /*15540*/  @!P0 LDG.E.U16 R173, desc[UR18][R4.64] ;  /* 0x0000001204ad8981 */ /* 0x000124000c1e1500 */
[----:B0-----:R-:W0:Y:S01]  /*15550*/  S2R R5, SR_TID.X ;  /* 0x0000000000057919 */ /* 0x001e220000002100 */
[----:B------:R-:W-:Y:S01]  /*15560*/  PRMT R186, RZ, 0x7610, R186 ;  /* 0x00007610ffba7816 */ /* 0x000fe200000000ba */
[----:B---3--:R-:W-:Y:S01]  /*15570*/  @!P1 IMAD.MOV.U32 R4, RZ, RZ, R3 ;  /* 0x000000ffff049224 */ /* 0x008fe200078e0003 */
[----:B0-----:R-:W-:-:S04]  /*15580*/  SHF.R.U32.HI R5, RZ, 0x6, R5 ;  /* 0x00000006ff057819 */ /* 0x001fc80000011605 */
[----:B------:R-:W-:-:S04]  /*15590*/  SGXT.U32 R5, R5, 0x1 ;  /* 0x000000010505781a */ /* 0x000fc80000000000 */
[----:B------:R-:W-:-:S04]  /*155a0*/  LOP3.LUT R5, R5, 0x22, RZ, 0xfc, !PT ;  /* 0x0000002205057812 */ /* 0x000fc800078efcff */
[----:B------:R-:W-:Y:S01]  /*155b0*/  ISETP.GE.AND P0, PT, R5, UR5, PT ;  /* 0x0000000505007c0c */ /* 0x000fe2000bf06270 */
[----:B------:R-:W-:Y:S01]  /*155c0*/  @!P1 IMAD.MOV.U32 R5, RZ, RZ, R153 ;  /* 0x000000ffff059224 */ /* 0x000fe200078e0099 */
[----:B------:R-:W-:Y:S01]  /*155d0*/  PRMT R210, RZ, 0x7610, R210 ;  /* 0x00007610ffd27816 */ /* 0x000fe200000000d2 */
[----:B------:R-:W3:Y:S04]  /*155e0*/  LDL R153, [R1+0x590] ;  /* 0x0005900001997983 */ /* 0x000ee80000100800 */
[----:B------:R0:W3:Y:S02]  /*155f0*/  @!P1 LDG.E.U16 R186, desc[UR18][R4.64] ;  /* 0x0000001204ba9981 */ /* 0x0000e4000c1e1500 */
[----:B0-----:R-:W0:Y:S01]  /*15600*/  S2R R5, SR_TID.X ;  /* 0x0000000000057919 */ /* 0x001e220000002100 */
[----:B------:R-:W-:-:S02]  /*15610*/  PRMT R156, RZ, 0x7610, R156 ;  /* 0x00007610ff9c7816 */ /* 0x000fc4000000009c */
[----:B0-----:R-:W-:-:S04]  /*15620*/  SHF.R.U32.HI R5, RZ, 0x6, R5 ;  /* 0x00000006ff057819 */ /* 0x001fc80000011605 */
[----:B------:R-:W-:-:S04]  /*15630*/  SGXT.U32 R5, R5, 0x1 ;  /* 0x000000010505781a */ /* 0x000fc80000000000 */
[----:B------:R-:W-:-:S04]  /*15640*/  LOP3.LUT R5, R5, 0x24, RZ, 0xfc, !PT ;  /* 0x0000002405057812 */ /* 0x000fc800078efcff */
[----:B------:R-:W-:Y:S01]  /*15650*/  ISETP.GE.AND P1, PT, R5, UR5, PT ;  /* 0x0000000505007c0c */ /* 0x000fe2000bf26270 */
[----:B--2---:R-:W-:Y:S02]  /*15660*/  @!P2 IMAD.MOV.U32 R4, RZ, RZ, R12 ;  /* 0x000000ffff04a224 */ /* 0x004fe400078e000c */
[----:B------:R-:W-:Y:S01]  /*15670*/  @!P2 IMAD.MOV.U32 R5, RZ, RZ, R14 ;  /* 0x000000ffff05a224 */ /* 0x000fe200078e000e */
[----:B------:R-:W-:Y:S01]  /*15680*/  PRMT R172, RZ, 0x7610, R172 ;  /* 0x00007610ffac7816 */ /* 0x000fe200000000ac */
[----:B------:R-:W0:Y:S03]  /*15690*/  S2R R3, SR_TID.X ;  /* 0x0000000000037919 */ /* 0x000e260000002100 */
[----:B------:R4:W2:Y:S04]  /*156a0*/  @!P2 LDG.E.U16 R210, desc[UR18][R4.64] ;  /* 0x0000001204d2a981 */ /* 0x0008a8000c1e1500 */
[----:B------:R-:W2:Y:S01]  /*156b0*/  LDL R14, [R1+0x57c] ;  /* 0x00057c00010e7983 */ /* 0x000ea20000100800 */
[----:B----4-:R-:W-:-:S02]  /*156c0*/  @!P3 IMAD.MOV.U32 R4, RZ, RZ, R11 ;  /* 0x000000ffff04b224 */ /* 0x010fc400078e000b */
[----:B------:R-:W-:Y:S01]  /*156d0*/  @!P3 IMAD.MOV.U32 R5, RZ, RZ, R13 ;  /* 0x000000ffff05b224 */ /* 0x000fe200078e000d */
[----:B0-----:R-:W-:Y:S01]  /*156e0*/  SHF.R.U32.HI R3, RZ, 0x6, R3 ;  /* 0x00000006ff037819 */ /* 0x001fe20000011603 */
[----:B------:R-:W4:Y:S04]  /*156f0*/  LDL R13, [R1+0x574] ;  /* 0x00057400010d7983 */ /* 0x000f280000100800 */
[----:B------:R3:W4:Y:S04]  /*15700*/  @!P3 LDG.E.U16 R156, desc[UR18][R4.64] ;  /* 0x00000012049cb981 */ /* 0x000728000c1e1500 */
[----:B------:R-:W2:Y:S01]  /*15710*/  LDL R5, [R1+0x58c] ;  /* 0x00058c0001057983 */ /* 0x000ea20000100800 */
[----:B---3--:R-:W-:Y:S01]  /*15720*/  @!P0 IMAD.MOV.U32 R4, RZ, RZ, R153 ;  /* 0x000000ffff048224 */ /* 0x008fe200078e0099 */
[----:B------:R-:W-:-:S02]  /*15730*/  SGXT.U32 R3, R3, 0x1 ;  /* 0x000000010303781a */ /* 0x000fc40000000000 */
[----:B------:R-:W3:Y:S02]  /*15740*/  LDL R153, [R1+0x56c] ;  /* 0x00056c0001997983 */ /* 0x000ee40000100800 */
[----:B------:R-:W-:Y:S02]  /*15750*/  LOP3.LUT R12, R3, 0x26, RZ, 0xfc, !PT ;  /* 0x00000026030c7812 */ /* 0x000fe400078efcff */
[----:B------:R-:W0:Y:S02]  /*15760*/  S2R R3, SR_TID.X ;  /* 0x0000000000037919 */ /* 0x000e240000002100 */
[----:B------:R-:W-:Y:S02]  /*15770*/  ISETP.GE.AND P2, PT, R12, UR5, PT ;  /* 0x000000050c007c0c */ /* 0x000fe4000bf46270 */
[----:B------:R-:W4:Y:S01]  /*15780*/  LDL R12, [R1+0x580] ;  /* 0x00058000010c7983 */ /* 0x000f220000100800 */
[----:B0-----:R-:W-:-:S04]  /*15790*/  SHF.R.U32.HI R3, RZ, 0x6, R3 ;  /* 0x00000006ff037819 */ /* 0x001fc80000011603 */
[----:B------:R-:W-:-:S04]  /*157a0*/  SGXT.U32 R3, R3, 0x1 ;  /* 0x000000010303781a */ /* 0x000fc80000000000 */
[----:B------:R-:W-:-:S04]  /*157b0*/  LOP3.LUT R11, R3, 0x28, RZ, 0xfc, !PT ;  /* 0x00000028030b7812 */ /* 0x000fc800078efcff */
[----:B------:R-:W-:Y:S02]  /*157c0*/  ISETP.GE.AND P3, PT, R11, UR5, PT ;  /* 0x000000050b007c0c */ /* 0x000fe4000bf66270 */
[----:B------:R-:W3:Y:S04]  /*157d0*/  LDL R11, [R1+0x578] ;  /* 0x00057800010b7983 */ /* 0x000ee80000100800 */
[----:B--2---:R0:W2:Y:S04]  /*157e0*/  @!P0 LDG.E.U16 R172, desc[UR18][R4.64] ;  /* 0x0000001204ac8981 */ /* 0x0040a8000c1e1500 */
        /* <DEDUP_REMOVED lines=9> */
[----:B------:R-:W2:Y:S01]  /*15880*/  LDL R3, [R1+0x570] ;  /* 0x0005700001037983 */ /* 0x000ea20000100800 */
[----:B0-----:R-:W-:-:S04]  /*15890*/  @!P1 LOP3.LUT R5, R5, R4, RZ, 0x3c, !PT ;  /* 0x0000000405059212 */ /* 0x001fc800078e3cff */
[----:B------:R-:W-:-:S04]  /*158a0*/  @!P1 LOP3.LUT R4, R5, R4, RZ, 0x3c, !PT ;  /* 0x0000000405049212 */ /* 0x000fc800078e3cff */
[----:B------:R-:W-:-:S05]  /*158b0*/  @!P1 LOP3.LUT R5, R5, R4, RZ, 0x3c, !PT ;  /* 0x0000000405059212 */ /* 0x000fca00078e3cff */
[----:B------:R0:W2:Y:S02]  /*158c0*/  @!P1 LDG.E.U16 R191, desc[UR18][R4.64] ;  /* 0x0000001204bf9981 */ /* 0x0000a4000c1e1500 */
[----:B0-----:R-:W0:Y:S01]  /*158d0*/  S2R R5, SR_TID.X ;  /* 0x0000000000057919 */ /* 0x001e220000002100 */
[----:B----4-:R-:W-:Y:S02]  /*158e0*/  @!P2 IMAD.MOV.U32 R4, RZ, RZ, R12 ;  /* 0x000000ffff04a224 */ /* 0x010fe400078e000c */
[----:B------:R-:W4:Y:S01]  /*158f0*/  LDL R12, [R1+0x568] ;  /* 0x00056800010c7983 */ /* 0x000f220000100800 */
[----:B0-----:R-:W-:-:S04]  /*15900*/  SHF.R.U32.HI R5, RZ, 0x6, R5 ;  /* 0x00000006ff057819 */ /* 0x001fc80000011605 */
[----:B------:R-:W-:-:S04]  /*15910*/  SGXT.U32 R5, R5, 0x1 ;  /* 0x000000010505781a */ /* 0x000fc80000000000 */
[----:B------:R-:W-:-:S04]  /*15920*/  LOP3.LUT R5, R5, 0x2c, RZ, 0xfc, !PT ;  /* 0x0000002c05057812 */ /* 0x000fc800078efcff */
[----:B------:R-:W-:Y:S01]  /*15930*/  ISETP.GE.AND P1, PT, R5, UR5, PT ;  /* 0x0000000505007c0c */ /* 0x000fe2000bf26270 */
[----:B------:R-:W-:Y:S02]  /*15940*/  @!P2 IMAD.MOV.U32 R5, RZ, RZ, R14 ;  /* 0x000000ffff05a224 */ /* 0x000fe400078e000e */
[----:B------:R-:W4:Y:S04]  /*15950*/  LDL R14, [R1+0x564] ;  /* 0x00056400010e7983 */ /* 0x000f280000100800 */
[----:B------:R0:W4:Y:S02]  /*15960*/  @!P2 LDG.E.U16 R209, desc[UR18][R4.64] ;  /* 0x0000001204d1a981 */ /* 0x000124000c1e1500 */
[----:B0-----:R-:W0:Y:S01]  /*15970*/  S2R R5, SR_TID.X ;  /* 0x0000000000057919 */ /* 0x001e220000002100 */
[----:B---3--:R-:W-:-:S02]  /*15980*/  @!P3 IMAD.MOV.U32 R4, RZ, RZ, R11 ;  /* 0x000000ffff04b224 */ /* 0x008fc400078e000b */
[----:B------:R-:W3:Y:S01]  /*15990*/  LDL R11, [R1+0x560] ;  /* 0x00056000010b7983 */ /* 0x000ee20000100800 */
[----:B0-----:R-:W-:-:S04]  /*159a0*/  LEA.HI R5, R5, 0x2e, RZ, 0x1a ;  /* 0x0000002e05057811 */ /* 0x001fc800078fd0ff */
[----:B------:R-:W-:Y:S01]  /*159b0*/  ISETP.GE.AND P2, PT, R5, UR5, PT ;  /* 0x0000000505007c0c */ /* 0x000fe2000bf46270 */
[----:B------:R-:W-:Y:S02]  /*159c0*/  @!P3 IMAD.MOV.U32 R5, RZ, RZ, R13 ;  /* 0x000000ffff05b224 */ /* 0x000fe400078e000d */
[----:B------:R-:W3:Y:S01]  /*159d0*/  LDL R13, [R1+0x55c] ;  /* 0x00055c00010d7983 */ /* 0x000ee20000100800 */
[----:B------:R-:W-:-:S06]  /*159e0*/  PRMT R159, RZ, 0x7610, R159 ;  /* 0x00007610ff9f7816 */ /* 0x000fcc000000009f */
[----:B------:R0:W3:Y:S02]  /*159f0*/  @!P3 LDG.E.U16 R159, desc[UR18][R4.64] ;  /* 0x00000012049fb981 */ /* 0x0000e4000c1e1500 */
[----:B0-----:R-:W0:Y:S01]  /*15a00*/  S2R R5, SR_TID.X ;  /* 0x0000000000057919 */ /* 0x001e220000002100 */
[----:B------:R-:W-:Y:S01]  /*15a10*/  PRMT R175, RZ, 0x7610, R175 ;  /* 0x00007610ffaf7816 */ /* 0x000fe200000000af */
[----:B--2---:R-:W-:Y:S01]  /*15a20*/  @!P0 IMAD.MOV.U32 R4, RZ, RZ, R3 ;  /* 0x000000ffff048224 */ /* 0x004fe200078e0003 */
[----:B0-----:R-:W-:-:S04]  /*15a30*/  SHF.R.U32.HI R5, RZ, 0x6, R5 ;  /* 0x00000006ff057819 */ /* 0x001fc80000011605 */
[----:B------:R-:W-:-:S04]  /*15a40*/  SGXT.U32 R5, R5, 0x1 ;  /* 0x000000010505781a */ /* 0x000fc80000000000 */
[----:B------:R-:W-:-:S04]  /*15a50*/  LOP3.LUT R5, R5, 0x30, RZ, 0xfc, !PT ;  /* 0x0000003005057812 */ /* 0x000fc800078efcff */
[----:B------:R-:W-:Y:S01]  /*15a60*/  ISETP.GE.AND P3, PT, R5, UR5, PT ;  /* 0x0000000505007c0c */ /* 0x000fe2000bf66270 */
[----:B------:R-:W-:Y:S01]  /*15a70*/  @!P0 IMAD.MOV.U32 R5, RZ, RZ, R153 ;  /* 0x000000ffff058224 */ /* 0x000fe200078e0099 */
[----:B------:R-:W-:Y:S01]  /*15a80*/  PRMT R190, RZ, 0x7610, R190 ;  /* 0x00007610ffbe7816 */ /* 0x000fe200000000be */
[----:B------:R-:W2:Y:S04]  /*15a90*/  LDL R153, [R1+0x558] ;  /* 0x0005580001997983 */ /* 0x000ea80000100800 */
[----:B------:R0:W2:Y:S02]  /*15aa0*/  @!P0 LDG.E.U16 R175, desc[UR18][R4.64] ;  /* 0x0000001204af8981 */ /* 0x0000a4000c1e1500 */
[----:B0-----:R-:W0:Y:S01]  /*15ab0*/  S2R R5, SR_TID.X ;  /* 0x0000000000057919 */ /* 0x001e220000002100 */
[----:B------:R-:W-:-:S02]  /*15ac0*/  PRMT R208, RZ, 0x7610, R208 ;  /* 0x00007610ffd07816 */ /* 0x000fc400000000d0 */
[----:B0-----:R-:W-:-:S04]  /*15ad0*/  SHF.R.U32.HI R5, RZ, 0x6, R5 ;  /* 0x00000006ff057819 */ /* 0x001fc80000011605 */
[----:B------:R-:W-:-:S04]  /*15ae0*/  SGXT.U32 R5, R5, 0x1 ;  /* 0x000000010505781a */ /* 0x000fc80000000000 */
[----:B------:R-:W-:-:S04]  /*15af0*/  LOP3.LUT R5, R5, 0x32, RZ, 0xfc, !PT ;  /* 0x0000003205057812 */ /* 0x000fc800078efcff */
[----:B------:R-:W-:Y:S01]  /*15b00*/  ISETP.GE.AND P0, PT, R5, UR5, PT ;  /* 0x0000000505007c0c */ /* 0x000fe2000bf06270 */
[----:B----4-:R-:W-:Y:S02]  /*15b10*/  @!P1 IMAD.MOV.U32 R4, RZ, RZ, R12 ;  /* 0x000000ffff049224 */ /* 0x010fe400078e000c */
[----:B------:R-:W-:Y:S01]  /*15b20*/  @!P1 IMAD.MOV.U32 R5, RZ, RZ, R14 ;  /* 0x000000ffff059224 */ /* 0x000fe200078e000e */
[----:B------:R-:W0:Y:S04]  /*15b30*/  S2R R3, SR_TID.X ;  /* 0x0000000000037919 */ /* 0x000e280000002100 */
[----:B------:R3:W4:Y:S01]  /*15b40*/  @!P1 LDG.E.U16 R190, desc[UR18][R4.64] ;  /* 0x0000001204be9981 */ /* 0x000722000c1e1500 */
[----:B------:R-:W-:-:S03]  /*15b50*/  PRMT R158, RZ, 0x7610, R158 ;  /* 0x00007610ff9e7816 */ /* 0x000fc6000000009e */
[----:B------:R-:W4:Y:S01]  /*15b60*/  LDL R14, [R1+0x544] ;  /* 0x00054400010e7983 */ /* 0x000f220000100800 */
[----:B---3--:R-:W-:Y:S02]  /*15b70*/  @!P2 IMAD.MOV.U32 R4, RZ, RZ, R11 ;  /* 0x000000ffff04a224 */ /* 0x008fe400078e000b */
[----:B------:R-:W-:Y:S01]  /*15b80*/  @!P2 IMAD.MOV.U32 R5, RZ, RZ, R13 ;  /* 0x000000ffff05a224 */ /* 0x000fe200078e000d */
[----:B0-----:R-:W-:Y:S01]  /*15b90*/  SHF.R.U32.HI R3, RZ, 0x6, R3 ;  /* 0x00000006ff037819 */ /* 0x001fe20000011603 */
[----:B------:R-:W3:Y:S04]  /*15ba0*/  LDL R13, [R1+0x53c] ;  /* 0x00053c00010d7983 */ /* 0x000ee80000100800 */
[----:B------:R2:W3:Y:S04]  /*15bb0*/  @!P2 LDG.E.U16 R208, desc[UR18][R4.64] ;  /* 0x0000001204d0a981 */ /* 0x0004e8000c1e1500 */
[----:B------:R-:W4:Y:S01]  /*15bc0*/  LDL R5, [R1+0x554] ;  /* 0x0005540001057983 */ /* 0x000f220000100800 */
[----:B------:R-:W-:-:S04]  /*15bd0*/  SGXT.U32 R3, R3, 0x1 ;  /* 0x000000010303781a */ /* 0x000fc80000000000 */
[----:B------:R-:W-:Y:S02]  /*15be0*/  LOP3.LUT R12, R3, 0x34, RZ, 0xfc, !PT ;  /* 0x00000034030c7812 */ /* 0x000fe400078efcff */
[----:B------:R-:W0:Y:S02]  /*15bf0*/  S2R R3, SR_TID.X ;  /* 0x0000000000037919 */ /* 0x000e240000002100 */
[----:B------:R-:W-:Y:S02]  /*15c00*/  ISETP.GE.AND P1, PT, R12, UR5, PT ;  /* 0x000000050c007c0c */ /* 0x000fe4000bf26270 */
[----:B------:R-:W3:Y:S01]  /*15c10*/  LDL R12, [R1+0x548] ;  /* 0x00054800010c7983 */ /* 0x000ee20000100800 */
[----:B--2---:R-:W-:Y:S01]  /*15c20*/  @!P3 IMAD.MOV.U32 R4, RZ, RZ, R153 ;  /* 0x000000ffff04b224 */ /* 0x004fe200078e0099 */
[----:B0-----:R-:W-:-:S04]  /*15c30*/  SHF.R.U32.HI R3, RZ, 0x6, R3 ;  /* 0x00000006ff037819 */ /* 0x001fc80000011603 */
[----:B------:R-:W-:-:S04]  /*15c40*/  SGXT.U32 R3, R3, 0x1 ;  /* 0x000000010303781a */ /* 0x000fc80000000000 */
[----:B------:R-:W-:-:S04]  /*15c50*/  LOP3.LUT R11, R3, 0x36, RZ, 0xfc, !PT ;  /* 0x00000036030b7812 */ /* 0x000fc800078efcff */
[----:B------:R-:W-:Y:S02]  /*15c60*/  ISETP.GE.AND P2, PT, R11, UR5, PT ;  /* 0x000000050b007c0c */ /* 0x000fe4000bf46270 */
[----:B------:R-:W2:Y:S04]  /*15c70*/  LDL R11, [R1+0x540] ;  /* 0x00054000010b7983 */ /* 0x000ea80000100800 */
[----:B----4-:R0:W4:Y:S04]  /*15c80*/  @!P3 LDG.E.U16 R158, desc[UR18][R4.64] ;  /* 0x00000012049eb981 */ /* 0x010128000c1e1500 */
[----:B------:R-:W0:Y:S04]  /*15c90*/  LDL R4, [R1+0x54c] ;  /* 0x00054c0001047983 */ /* 0x000e280000100800 */
[----:B------:R-:W0:Y:S01]  /*15ca0*/  LDL R5, [R1+0x550] ;  /* 0x0005500001057983 */ /* 0x000e220000100800 */
[----:B------:R-:W-:-:S02]  /*15cb0*/  PRMT R174, RZ, 0x7610, R174 ;  /* 0x00007610ffae7816 */ /* 0x000fc400000000ae */
[----:B------:R-:W-:Y:S02]  /*15cc0*/  PRMT R212, RZ, 0x7610, R212 ;  /* 0x00007610ffd47816 */ /* 0x000fe400000000d4 */
[----:B------:R-:W-:Y:S01]  /*15cd0*/  PRMT R207, RZ, 0x7610, R207 ;  /* 0x00007610ffcf7816 */ /* 0x000fe200000000cf */
[----:B------:R-:W1:Y:S01]  /*15ce0*/  S2R R3, SR_TID.X ;  /* 0x0000000000037919 */ /* 0x000e620000002100 */
[----:B0-----:R-:W-:-:S04]  /*15cf0*/  @!P0 LOP3.LUT R5, R5, R4, RZ, 0x3c, !PT ;  /* 0x0000000405058212 */ /* 0x001fc800078e3cff */
[----:B------:R-:W-:-:S04]  /*15d00*/  @!P0 LOP3.LUT R4, R5, R4, RZ, 0x3c, !PT ;  /* 0x0000000405048212 */ /* 0x000fc800078e3cff */
[----:B------:R-:W-:-:S05]  /*15d10*/  @!P0 LOP3.LUT R5, R5, R4, RZ, 0x3c, !PT ;  /* 0x0000000405058212 */ /* 0x000fca00078e3cff */
[----:B------:R3:W4:Y:S02]  /*15d20*/  @!P0 LDG.E.U16 R174, desc[UR18][R4.64] ;  /* 0x0000001204ae8981 */ /* 0x000724000c1e1500 */
[----:B---3--:R-:W-:Y:S02]  /*15d30*/  @!P1 IMAD.MOV.U32 R4, RZ, RZ, R12 ;  /* 0x000000ffff049224 */ /* 0x008fe400078e000c */
[----:B------:R-:W-:Y:S01]  /*15d40*/  @!P1 IMAD.MOV.U32 R5, RZ, RZ, R14 ;  /* 0x000000ffff059224 */ /* 0x000fe200078e000e */
[----:B-1----:R-:W-:Y:S01]  /*15d50*/  SHF.R.U32.HI R3, RZ, 0x6, R3 ;  /* 0x00000006ff037819 */ /* 0x002fe20000011603 */
[----:B------:R-:W3:Y:S04]  /*15d60*/  LDL R12, [R1+0x530] ;  /* 0x00053000010c7983 */ /* 0x000ee80000100800 */
[----:B------:R2:W4:Y:S01]  /*15d70*/  @!P1 LDG.E.U16 R212, desc[UR18][R4.64] ;  /* 0x0000001204d49981 */ /* 0x000522000c1e1500 */
[----:B------:R-:W-:-:S03]  /*15d80*/  PRMT R161, RZ, 0x7610, R161 ;  /* 0x00007610ffa17816 */ /* 0x000fc600000000a1 */
[----:B------:R-:W4:Y:S01]  /*15d90*/  LDL R14, [R1+0x528] ;  /* 0x00052800010e7983 */ /* 0x000f220000100800 */
[----:B--2---:R-:W-:Y:S02]  /*15da0*/  @!P2 IMAD.MOV.U32 R4, RZ, RZ, R11 ;  /* 0x000000ffff04a224 */ /* 0x004fe400078e000b */
[----:B------:R-:W-:Y:S01]  /*15db0*/  @!P2 IMAD.MOV.U32 R5, RZ, RZ, R13 ;  /* 0x000000ffff05a224 */ /* 0x000fe200078e000d */
[----:B------:R-:W-:Y:S01]  /*15dc0*/  SGXT.U32 R3, R3, 0x1 ;  /* 0x000000010303781a */ /* 0x000fe20000000000 */
[----:B------:R-:W2:Y:S04]  /*15dd0*/  LDL R13, [R1+0x51c] ;  /* 0x00051c00010d7983 */ /* 0x000ea80000100800 */
[----:B------:R0:W2:Y:S04]  /*15de0*/  @!P2 LDG.E.U16 R207, desc[UR18][R4.64] ;  /* 0x0000001204cfa981 */ /* 0x0000a8000c1e1500 */
[----:B------:R-:W0:Y:S04]  /*15df0*/  LDL R4, [R1+0x534] ;  /* 0x0005340001047983 */ /* 0x000e280000100800 */
[----:B------:R-:W0:Y:S01]  /*15e00*/  LDL R5, [R1+0x538] ;  /* 0x0005380001057983 */ /* 0x000e220000100800 */
[----:B------:R-:W-:-:S02]  /*15e10*/  LOP3.LUT R153, R3, 0x38, RZ, 0xfc, !PT ;  /* 0x0000003803997812 */ /* 0x000fc400078efcff */
[----:B------:R-:W1:Y:S02]  /*15e20*/  S2R R3, SR_TID.X ;  /* 0x0000000000037919 */ /* 0x000e640000002100 */
[----:B------:R-:W-:Y:S02]  /*15e30*/  ISETP.GE.AND P3, PT, R153, UR5, PT ;  /* 0x0000000599007c0c */ /* 0x000fe4000bf66270 */
[--C-:B-1----:R-:W-:Y:S02]  /*15e40*/  SHF.R.U32.HI R153, RZ, 0x6, R3.reuse ;  /* 0x00000006ff997819 */ /* 0x102fe40000011603 */
[----:B------:R-:W-:-:S04]  /*15e50*/  SHF.R.U32.HI R3, RZ, 0x6, R3 ;  /* 0x00000006ff037819 */ /* 0x000fc80000011603 */
[----:B------:R-:W-:-:S04]  /*15e60*/  SGXT.U32 R3, R3, 0x1 ;  /* 0x000000010303781a */ /* 0x000fc80000000000 */
[----:B------:R-:W-:-:S04]  /*15e70*/  LOP3.LUT R3, R3, 0x3c, RZ, 0xfc, !PT ;  /* 0x0000003c03037812 */ /* 0x000fc800078efcff */
[----:B------:R-:W-:Y:S02]  /*15e80*/  ISETP.GE.AND P1, PT, R3, UR5, PT ;  /* 0x0000000503007c0c */ /* 0x000fe4000bf26270 */
[----:B------:R-:W1:Y:S01]  /*15e90*/  S2R R3, SR_TID.X ;  /* 0x0000000000037919 */ /* 0x000e620000002100 */
[----:B------:R-:W-:-:S04]  /*15ea0*/  SGXT.U32 R153, R153, 0x1 ;  /* 0x000000019999781a */ /* 0x000fc80000000000 */
[----:B------:R-:W-:-:S04]  /*15eb0*/  LOP3.LUT R153, R153, 0x3a, RZ, 0xfc, !PT ;  /* 0x0000003a99997812 */ /* 0x000fc800078efcff */
[----:B------:R-:W-:Y:S02]  /*15ec0*/  ISETP.GE.AND P0, PT, R153, UR5, PT ;  /* 0x0000000599007c0c */ /* 0x000fe4000bf06270 */
[----:B------:R-:W2:Y:S01]  /*15ed0*/  LDL R153, [R1+0x524] ;  /* 0x0005240001997983 */ /* 0x000ea20000100800 */
[----:B-1----:R-:W-:-:S04]  /*15ee0*/  LEA.HI R11, R3, 0x3e, RZ, 0x1a ;  /* 0x0000003e030b7811 */ /* 0x002fc800078fd0ff */
[----:B------:R-:W-:Y:S02]  /*15ef0*/  ISETP.GE.AND P2, PT, R11, UR5, PT ;  /* 0x000000050b007c0c */ /* 0x000fe4000bf46270 */
[----:B------:R-:W2:Y:S01]  /*15f00*/  LDL R11, [R1+0x520] ;  /* 0x00052000010b7983 */ /* 0x000ea20000100800 */
[----:B0-----:R-:W-:-:S04]  /*15f10*/  @!P3 LOP3.LUT R5, R5, R4, RZ, 0x3c, !PT ;  /* 0x000000040505b212 */ /* 0x001fc800078e3cff */
[----:B------:R-:W-:-:S04]  /*15f20*/  @!P3 LOP3.LUT R4, R5, R4, RZ, 0x3c, !PT ;  /* 0x000000040504b212 */ /* 0x000fc800078e3cff */
[----:B------:R-:W-:-:S05]  /*15f30*/  @!P3 LOP3.LUT R5, R5, R4, RZ, 0x3c, !PT ;  /* 0x000000040505b212 */ /* 0x000fca00078e3cff */
[----:B------:R0:W2:Y:S04]  /*15f40*/  @!P3 LDG.E.U16 R161, desc[UR18][R4.64] ;  /* 0x0000001204a1b981 */ /* 0x0000a8000c1e1500 */
[----:B------:R-:W4:Y:S01]  /*15f50*/  LDL R5, [R1+0x52c] ;  /* 0x00052c0001057983 */ /* 0x000f220000100800 */
[----:B------:R-:W-:-:S04]  /*15f60*/  SHF.R.U32.HI R3, RZ, 0x6, R3 ;  /* 0x00000006ff037819 */ /* 0x000fc80000011603 */
[----:B------:R-:W-:-:S04]  /*15f70*/  SGXT.U32 R3, R3, 0x1 ;  /* 0x000000010303781a */ /* 0x000fc80000000000 */
[----:B0-----:R-:W-:Y:S02]  /*15f80*/  LOP3.LUT R4, R3, 0x40, RZ, 0xfc, !PT ;  /* 0x0000004003047812 */ /* 0x001fe400078efcff */
[----:B------:R-:W-:Y:S02]  /*15f90*/  PRMT R177, RZ, 0x7610, R177 ;  /* 0x00007610ffb17816 */ /* 0x000fe400000000b1 */
[----:B------:R-:W-:Y:S01]  /*15fa0*/  ISETP.GE.AND P3, PT, R4, UR5, PT ;  /* 0x0000000504007c0c */ /* 0x000fe2000bf66270 */
[----:B---3--:R-:W-:Y:S01]  /*15fb0*/  @!P0 IMAD.MOV.U32 R4, RZ, RZ, R12 ;  /* 0x000000ffff048224 */ /* 0x008fe200078e000c */
[----:B------:R-:W-:Y:S01]  /*15fc0*/  PRMT R188, RZ, 0x7610, R188 ;  /* 0x00007610ffbc7816 */ /* 0x000fe200000000bc */
[----:B------:R-:W3:Y:S01]  /*15fd0*/  LDL R12, [R1+0x518] ;  /* 0x00051800010c7983 */ /* 0x000ee20000100800 */
[----:B------:R-:W-:Y:S01]  /*15fe0*/  PRMT R206, RZ, 0x7610, R206 ;  /* 0x00007610ffce7816 */ /* 0x000fe200000000ce */
[----:B------:R-:W0:Y:S02]  /*15ff0*/  S2R R3, SR_TID.X ;  /* 0x0000000000037919 */ /* 0x000e240000002100 */
[----:B----4-:R1:W4:Y:S02]  /*16000*/  @!P0 LDG.E.U16 R177, desc[UR18][R4.64] ;  /* 0x0000001204b18981 */ /* 0x010324000c1e1500 */
[----:B-1----:R-:W1:Y:S01]  /*16010*/  S2R R5, SR_TID.X ;  /* 0x0000000000057919 */ /* 0x002e620000002100 */
[----:B------:R-:W-:Y:S01]  /*16020*/  @!P1 IMAD.MOV.U32 R4, RZ, RZ, R14 ;  /* 0x000000ffff049224 */ /* 0x000fe200078e000e */
[----:B0-----:R-:W-:-:S02]  /*16030*/  SHF.R.U32.HI R3, RZ, 0x6, R3 ;  /* 0x00000006ff037819 */ /* 0x001fc40000011603 */
[----:B------:R-:W-:Y:S01]  /*16040*/  PRMT R160, RZ, 0x7610, R160 ;  /* 0x00007610ffa07816 */ /* 0x000fe200000000a0 */
[----:B------:R-:W4:Y:S01]  /*16050*/  LDL R14, [R1+0x508] ;  /* 0x00050800010e7983 */ /* 0x000f220000100800 */
[----:B-1----:R-:W-:-:S04]  /*16060*/  SHF.R.U32.HI R5, RZ, 0x6, R5 ;  /* 0x00000006ff057819 */ /* 0x002fc80000011605 */
[----:B------:R-:W-:-:S04]  /*16070*/  SGXT.U32 R5, R5, 0x1 ;  /* 0x000000010505781a */ /* 0x000fc80000000000 */
[----:B------:R-:W-:-:S04]  /*16080*/  LOP3.LUT R5, R5, 0x42, RZ, 0xfc, !PT ;  /* 0x0000004205057812 */ /* 0x000fc800078efcff */
[----:B------:R-:W-:Y:S01]  /*16090*/  ISETP.GE.AND P0, PT, R5, UR5, PT ;  /* 0x0000000505007c0c */ /* 0x000fe2000bf06270 */
[----:B--2---:R-:W-:Y:S01]  /*160a0*/  @!P1 IMAD.MOV.U32 R5, RZ, RZ, R153 ;  /* 0x000000ffff059224 */ /* 0x004fe200078e0099 */
[----:B------:R-:W-:Y:S01]  /*160b0*/  SGXT.U32 R3, R3, 0x1 ;  /* 0x000000010303781a */ /* 0x000fe20000000000 */
[----:B------:R-:W2:Y:S04]  /*160c0*/  LDL R153, [R1+0x504] ;  /* 0x0005040001997983 */ /* 0x000ea80000100800 */
[----:B------:R0:W2:Y:S02]  /*160d0*/  @!P1 LDG.E.U16 R188, desc[UR18][R4.64] ;  /* 0x0000001204bc9981 */ /* 0x0000a4000c1e1500 */
[----:B0-----:R-:W-:Y:S02]  /*160e0*/  @!P2 IMAD.MOV.U32 R4, RZ, RZ, R11 ;  /* 0x000000ffff04a224 */ /* 0x001fe400078e000b */
[----:B------:R-:W-:Y:S01]  /*160f0*/  @!P2 IMAD.MOV.U32 R5, RZ, RZ, R13 ;  /* 0x000000ffff05a224 */ /* 0x000fe200078e000d */
[----:B------:R-:W-:Y:S01]  /*16100*/  LOP3.LUT R3, R3, 0x44, RZ, 0xfc, !PT ;  /* 0x0000004403037812 */ /* 0x000fe200078efcff */
[----:B------:R-:W2:Y:S04]  /*16110*/  LDL R11, [R1+0x4fc] ;  /* 0x0004fc00010b7983 */ /* 0x000ea80000100800 */
[----:B------:R0:W2:Y:S04]  /*16120*/  @!P2 LDG.E.U16 R206, desc[UR18][R4.64] ;  /* 0x0000001204cea981 */ /* 0x0000a8000c1e1500 */
[----:B------:R-:W4:Y:S01]  /*16130*/  LDL R5, [R1+0x514] ;  /* 0x0005140001057983 */ /* 0x000f220000100800 */
[----:B------:R-:W-:-:S02]  /*16140*/  ISETP.GE.AND P1, PT, R3, UR5, PT ;  /* 0x0000000503007c0c */ /* 0x000fc4000bf26270 */
[----:B------:R-:W1:Y:S02]  /*16150*/  S2R R3, SR_TID.X ;  /* 0x0000000000037919 */ /* 0x000e640000002100 */
[----:B-1----:R-:W-:Y:S02]  /*16160*/  SHF.R.U32.HI R13, RZ, 0x6, R3 ;  /* 0x00000006ff0d7819 */ /* 0x002fe40000011603 */
[----:B------:R-:W2:Y:S02]  /*16170*/  LDL R3, [R1+0x500] ;  /* 0x0005000001037983 */ /* 0x000ea40000100800 */
[----:B------:R-:W-:-:S04]  /*16180*/  SGXT.U32 R13, R13, 0x1 ;  /* 0x000000010d0d781a */ /* 0x000fc80000000000 */
[----:B0-----:R-:W-:-:S04]  /*16190*/  LOP3.LUT R4, R13, 0x46, RZ, 0xfc, !PT ;  /* 0x000000460d047812 */ /* 0x001fc800078efcff */
[----:B------:R-:W-:Y:S01]  /*161a0*/  ISETP.GE.AND P2, PT, R4, UR5, PT ;  /* 0x0000000504007c0c */ /* 0x000fe2000bf46270 */
[----:B---3--:R-:W-:-:S05]  /*161b0*/  @!P3 IMAD.MOV.U32 R4, RZ, RZ, R12 ;  /* 0x000000ffff04b224 */ /* 0x008fca00078e000c */
[----:B----4-:R0:W3:Y:S04]  /*161c0*/  @!P3 LDG.E.U16 R160, desc[UR18][R4.64] ;  /* 0x0000001204a0b981 */ /* 0x0100e8000c1e1500 */
[----:B------:R-:W0:Y:S04]  /*161d0*/  LDL R4, [R1+0x50c] ;  /* 0x00050c0001047983 */ /* 0x000e280000100800 */
[----:B------:R-:W0:Y:S01]  /*161e0*/  LDL R5, [R1+0x510] ;  /* 0x0005100001057983 */ /* 0x000e220000100800 */
[----:B------:R-:W-:Y:S02]  /*161f0*/  PRMT R176, RZ, 0x7610, R176 ;  /* 0x00007610ffb07816 */ /* 0x000fe400000000b0 */
[----:B------:R-:W-:-:S02]  /*16200*/  PRMT R192, RZ, 0x7610, R192 ;  /* 0x00007610ffc07816 */ /* 0x000fc400000000c0 */
[----:B------:R-:W-:Y:S01]  /*16210*/  PRMT R205, RZ, 0x7610, R205 ;  /* 0x00007610ffcd7816 */ /* 0x000fe200000000cd */
[----:B------:R-:W1:Y:S02]  /*16220*/  S2R R13, SR_TID.X ;  /* 0x00000000000d7919 */ /* 0x000e640000002100 */
[----:B-1----:R-:W-:-:S04]  /*16230*/  SHF.R.U32.HI R13, RZ, 0x6, R13 ;  /* 0x00000006ff0d7819 */ /* 0x002fc8000001160d */
[----:B------:R-:W-:-:S04]  /*16240*/  SGXT.U32 R13, R13, 0x1 ;  /* 0x000000010d0d781a */ /* 0x000fc80000000000 */
[----:B------:R-:W-:Y:S02]  /*16250*/  LOP3.LUT R12, R13, 0x48, RZ, 0xfc, !PT ;  /* 0x000000480d0c7812 */ /* 0x000fe400078efcff */
[----:B0-----:R-:W-:-:S04]  /*16260*/  @!P0 LOP3.LUT R5, R5, R4, RZ, 0x3c, !PT ;  /* 0x0000000405058212 */ /* 0x001fc800078e3cff */
[----:B------:R-:W-:-:S04]  /*16270*/  @!P0 LOP3.LUT R4, R5, R4, RZ, 0x3c, !PT ;  /* 0x0000000405048212 */ /* 0x000fc800078e3cff */
[----:B------:R-:W-:-:S05]  /*16280*/  @!P0 LOP3.LUT R5, R5, R4, RZ, 0x3c, !PT ;  /* 0x0000000405058212 */ /* 0x000fca00078e3cff */
[----:B------:R0:W4:Y:S02]  /*16290*/  @!P0 LDG.E.U16 R176, desc[UR18][R4.64] ;  /* 0x0000001204b08981 */ /* 0x000124000c1e1500 */
[----:B0-----:R-:W-:Y:S02]  /*162a0*/  @!P1 IMAD.MOV.U32 R4, RZ, RZ, R14 ;  /* 0x000000ffff049224 */ /* 0x001fe400078e000e */
[----:B--2---:R-:W-:Y:S01]  /*162b0*/  @!P1 IMAD.MOV.U32 R5, RZ, RZ, R153 ;  /* 0x000000ffff059224 */ /* 0x004fe200078e0099 */
[----:B------:R-:W0:Y:S04]  /*162c0*/  S2R R13, SR_TID.X ;  /* 0x00000000000d7919 */ /* 0x000e280000002100 */
[----:B------:R1:W2:Y:S01]  /*162d0*/  @!P1 LDG.E.U16 R192, desc[UR18][R4.64] ;  /* 0x0000001204c09981 */ /* 0x0002a2000c1e1500 */
[----:B------:R-:W-:-:S02]  /*162e0*/  ISETP.GE.AND P3, PT, R12, UR5, PT ;  /* 0x000000050c007c0c */ /* 0x000fc4000bf66270 */
[----:B------:R-:W-:Y:S01]  /*162f0*/  PRMT R163, RZ, 0x7610, R163 ;  /* 0x00007610ffa37816 */ /* 0x000fe200000000a3 */
[----:B------:R-:W3:Y:S01]  /*16300*/  LDL R153, [R1+0x4e8] ;  /* 0x0004e80001997983 */ /* 0x000ee20000100800 */
[----:B-1----:R-:W-:Y:S02]  /*16310*/  @!P2 IMAD.MOV.U32 R4, RZ, RZ, R3 ;  /* 0x000000ffff04a224 */ /* 0x002fe400078e0003 */
[----:B------:R-:W-:Y:S01]  /*16320*/  @!P2 IMAD.MOV.U32 R5, RZ, RZ, R11 ;  /* 0x000000ffff05a224 */ /* 0x000fe200078e000b */
[----:B------:R-:W4:Y:S04]  /*16330*/  LDL R3, [R1+0x4e0] ;  /* 0x0004e00001037983 */ /* 0x000f280000100800 */
[----:B------:R1:W2:Y:S04]  /*16340*/  @!P2 LDG.E.U16 R205, desc[UR18][R4.64] ;  /* 0x0000001204cda981 */ /* 0x0002a8000c1e1500 */
[----:B------:R-:W2:Y:S04]  /*16350*/  LDL R11, [R1+0x4dc] ;  /* 0x0004dc00010b7983 */ /* 0x000ea80000100800 */
[----:B------:R-:W1:Y:S04]  /*16360*/  LDL R4, [R1+0x4f4] ;  /* 0x0004f40001047983 */ /* 0x000e680000100800 */
[----:B------:R-:W1:Y:S01]  /*16370*/  LDL R5, [R1+0x4f8] ;  /* 0x0004f80001057983 */ /* 0x000e620000100800 */
[----:B0-----:R-:W-:-:S02]  /*16380*/  SHF.R.U32.HI R12, RZ, 0x6, R13 ;  /* 0x00000006ff0c7819 */ /* 0x001fc4000001160d */
[----:B------:R-:W-:-:S04]  /*16390*/  SHF.R.U32.HI R13, RZ, 0x6, R13 ;  /* 0x00000006ff0d7819 */ /* 0x000fc8000001160d */
[----:B------:R-:W-:-:S04]  /*163a0*/  SGXT.U32 R13, R13, 0x1 ;  /* 0x000000010d0d781a */ /* 0x000fc80000000000 */
[----:B------:R-:W-:-:S04]  /*163b0*/  LOP3.LUT R13, R13, 0x4c, RZ, 0xfc, !PT ;  /* 0x0000004c0d0d7812 */ /* 0x000fc800078efcff */
[----:B------:R-:W-:Y:S02]  /*163c0*/  ISETP.GE.AND P1, PT, R13, UR5, PT ;  /* 0x000000050d007c0c */ /* 0x000fe4000bf26270 */
[----:B------:R-:W0:Y:S01]  /*163d0*/  S2R R13, SR_TID.X ;  /* 0x00000000000d7919 */ /* 0x000e220000002100 */
[----:B------:R-:W-:-:S04]  /*163e0*/  SGXT.U32 R12, R12, 0x1 ;  /* 0x000000010c0c781a */ /* 0x000fc80000000000 */
[----:B------:R-:W-:-:S04]  /*163f0*/  LOP3.LUT R12, R12, 0x4a, RZ, 0xfc, !PT ;  /* 0x0000004a0c0c7812 */ /* 0x000fc800078efcff */
[----:B------:R-:W-:Y:S02]  /*16400*/  ISETP.GE.AND P0, PT, R12, UR5, PT ;  /* 0x000000050c007c0c */ /* 0x000fe4000bf06270 */
[----:B------:R-:W3:Y:S01]  /*16410*/  LDL R12, [R1+0x4f0] ;  /* 0x0004f000010c7983 */ /* 0x000ee20000100800 */
[----:B0-----:R-:W-:-:S04]  /*16420*/  LEA.HI R14, R13, 0x4e, RZ, 0x1a ;  /* 0x0000004e0d0e7811 */ /* 0x001fc800078fd0ff */
[----:B------:R-:W-:Y:S02]  /*16430*/  ISETP.GE.AND P2, PT, R14, UR5, PT ;  /* 0x000000050e007c0c */ /* 0x000fe4000bf46270 */
[----:B------:R-:W2:Y:S01]  /*16440*/  LDL.LU R14, [R1+0xb8c] ;  /* 0x000b8c00010e7983 */ /* 0x000ea20000300800 */
[----:B-1----:R-:W-:-:S04]  /*16450*/  @!P3 LOP3.LUT R5, R5, R4, RZ, 0x3c, !PT ;  /* 0x000000040505b212 */ /* 0x002fc800078e3cff */
[----:B------:R-:W-:-:S04]  /*16460*/  @!P3 LOP3.LUT R4, R5, R4, RZ, 0x3c, !PT ;  /* 0x000000040504b212 */ /* 0x000fc800078e3cff */
[----:B------:R-:W-:-:S05]  /*16470*/  @!P3 LOP3.LUT R5, R5, R4, RZ, 0x3c, !PT ;  /* 0x000000040505b212 */ /* 0x000fca00078e3cff */
[----:B------:R3:W2:Y:S04]  /*16480*/  @!P3 LDG.E.U16 R163, desc[UR18][R4.64] ;  /* 0x0000001204a3b981 */ /* 0x0006a8000c1e1500 */
[----:B------:R-:W4:Y:S01]  /*16490*/  LDL R5, [R1+0x4ec] ;  /* 0x0004ec0001057983 */ /* 0x000f220000100800 */
[----:B------:R-:W-:-:S04]  /*164a0*/  SHF.R.U32.HI R13, RZ, 0x6, R13 ;  /* 0x00000006ff0d7819 */ /* 0x000fc8000001160d */
[----:B------:R-:W-:-:S04]  /*164b0*/  SGXT.U32 R13, R13, 0x1 ;  /* 0x000000010d0d781a */ /* 0x000fc80000000000 */
[----:B------:R-:W-:-:S04]  /*164c0*/  LOP3.LUT R13, R13, 0x50, RZ, 0xfc, !PT ;  /* 0x000000500d0d7812 */ /* 0x000fc800078efcff */
[----:B------:R-:W-:Y:S02]  /*164d0*/  ISETP.GE.AND P3, PT, R13, UR5, PT ;  /* 0x000000050d007c0c */ /* 0x000fe4000bf66270 */
[----:B------:R-:W0:Y:S01]  /*164e0*/  S2R R13, SR_TID.X ;  /* 0x00000000000d7919 */ /* 0x000e220000002100 */
[----:B------:R-:W-:Y:S01]  /*164f0*/  PRMT R179, RZ, 0x7610, R179 ;  /* 0x00007610ffb37816 */ /* 0x000fe200000000b3 */
[----:B---3--:R-:W-:Y:S01]  /*16500*/  @!P0 IMAD.MOV.U32 R4, RZ, RZ, R12 ;  /* 0x000000ffff048224 */ /* 0x008fe200078e000c */
[----:B------:R-:W-:Y:S01]  /*16510*/  PRMT R194, RZ, 0x7610, R194 ;  /* 0x00007610ffc27816 */ /* 0x000fe200000000c2 */
[----:B------:R-:W3:Y:S04]  /*16520*/  LDL R12, [R1+0x4d8] ;  /* 0x0004d800010c7983 */ /* 0x000ee80000100800 */
[----:B----4-:R0:W4:Y:S02]  /*16530*/  @!P0 LDG.E.U16 R179, desc[UR18][R4.64] ;  /* 0x0000001204b38981 */ /* 0x010124000c1e1500 */
[----:B0-----:R-:W-:-:S04]  /*16540*/  SHF.R.U32.HI R5, RZ, 0x6, R13 ;  /* 0x00000006ff057819 */ /* 0x001fc8000001160d */
[----:B------:R-:W-:-:S04]  /*16550*/  SGXT.U32 R5, R5, 0x1 ;  /* 0x000000010505781a */ /* 0x000fc80000000000 */
[----:B------:R-:W-:Y:S02]  /*16560*/  LOP3.LUT R4, R5, 0x52, RZ, 0xfc, !PT ;  /* 0x0000005205047812 */ /* 0x000fe400078efcff */
[----:B------:R-:W2:Y:S02]  /*16570*/  LDL R5, [R1+0x4e4] ;  /* 0x0004e40001057983 */ /* 0x000ea40000100800 */
[----:B------:R-:W-:Y:S01]  /*16580*/  ISETP.GE.AND P0, PT, R4, UR5, PT ;  /* 0x0000000504007c0c */ /* 0x000fe2000bf06270 */
[----:B------:R-:W-:Y:S01]  /*16590*/  @!P1 IMAD.MOV.U32 R4, RZ, RZ, R153 ;  /* 0x000000ffff049224 */ /* 0x000fe200078e0099 */
[----:B------:R-:W-:Y:S01]  /*165a0*/  PRMT R204, RZ, 0x7610, R204 ;  /* 0x00007610ffcc7816 */ /* 0x000fe200000000cc */
[----:B------:R-:W4:Y:S04]  /*165b0*/  LDL R153, [R1+0x4c8] ;  /* 0x0004c80001997983 */ /* 0x000f280000100800 */
[----:B--2---:R0:W2:Y:S02]  /*165c0*/  @!P1 LDG.E.U16 R194, desc[UR18][R4.64] ;  /* 0x0000001204c29981 */ /* 0x0040a4000c1e1500 */
[----:B0-----:R-:W-:-:S02]  /*165d0*/  @!P2 IMAD.MOV.U32 R4, RZ, RZ, R3 ;  /* 0x000000ffff04a224 */ /* 0x001fc400078e0003 */
[----:B------:R-:W-:Y:S01]  /*165e0*/  @!P2 IMAD.MOV.U32 R5, RZ, RZ, R11 ;  /* 0x000000ffff05a224 */ /* 0x000fe200078e000b */
[----:B------:R-:W0:Y:S04]  /*165f0*/  S2R R3, SR_TID.X ;  /* 0x0000000000037919 */ /* 0x000e280000002100 */
[----:B------:R0:W2:Y:S01]  /*16600*/  @!P2 LDG.E.U16 R204, desc[UR18][R4.64] ;  /* 0x0000001204cca981 */ /* 0x0000a2000c1e1500 */
[----:B------:R-:W-:Y:S02]  /*16610*/  PRMT R162, RZ, 0x7610, R162 ;  /* 0x00007610ffa27816 */ /* 0x000fe400000000a2 */
[----:B------:R-:W-:Y:S01]  /*16620*/  SHF.R.U32.HI R13, RZ, 0x6, R13 ;  /* 0x00000006ff0d7819 */ /* 0x000fe2000001160d */
[----:B------:R-:W2:Y:S04]  /*16630*/  LDL R11, [R1+0x4c0] ;  /* 0x0004c000010b7983 */ /* 0x000ea80000100800 */
[----:B------:R-:W4:Y:S01]  /*16640*/  LDL R5, [R1+0x4d4] ;  /* 0x0004d40001057983 */ /* 0x000f220000100800 */
[----:B0-----:R-:W-:-:S04]  /*16650*/  SHF.R.U32.HI R4, RZ, 0x6, R3 ;  /* 0x00000006ff047819 */ /* 0x001fc80000011603 */
[----:B------:R-:W-:-:S04]  /*16660*/  SGXT.U32 R4, R4, 0x1 ;  /* 0x000000010404781a */ /* 0x000fc80000000000 */
[----:B------:R-:W-:-:S04]  /*16670*/  LOP3.LUT R4, R4, 0x56, RZ, 0xfc, !PT ;  /* 0x0000005604047812 */ /* 0x000fc800078efcff */
[----:B------:R-:W-:Y:S01]  /*16680*/  ISETP.GE.AND P2, PT, R4, UR5, PT ;  /* 0x0000000504007c0c */ /* 0x000fe2000bf46270 */
[----:B---3--:R-:W-:-:S05]  /*16690*/  @!P3 IMAD.MOV.U32 R4, RZ, RZ, R12 ;  /* 0x000000ffff04b224 */ /* 0x008fca00078e000c */
[----:B----4-:R0:W3:Y:S04]  /*166a0*/  @!P3 LDG.E.U16 R162, desc[UR18][R4.64] ;  /* 0x0000001204a2b981 */ /* 0x0100e8000c1e1500 */
[----:B------:R-:W0:Y:S04]  /*166b0*/  LDL R4, [R1+0x4cc] ;  /* 0x0004cc0001047983 */ /* 0x000e280000100800 */
[----:B------:R-:W0:Y:S01]  /*166c0*/  LDL R5, [R1+0x4d0] ;  /* 0x0004d00001057983 */ /* 0x000e220000100800 */
[----:B------:R-:W-:Y:S02]  /*166d0*/  PRMT R178, RZ, 0x7610, R178 ;  /* 0x00007610ffb27816 */ /* 0x000fe400000000b2 */
[----:B------:R-:W-:-:S04]  /*166e0*/  SGXT.U32 R13, R13, 0x1 ;  /* 0x000000010d0d781a */ /* 0x000fc80000000000 */
[----:B------:R-:W-:-:S04]  /*166f0*/  LOP3.LUT R13, R13, 0x54, RZ, 0xfc, !PT ;  /* 0x000000540d0d7812 */ /* 0x000fc800078efcff */
[----:B------:R-:W-:Y:S02]  /*16700*/  ISETP.GE.AND P1, PT, R13, UR5, PT ;  /* 0x000000050d007c0c */ /* 0x000fe4000bf26270 */
[----:B------:R-:W4:Y:S01]  /*16710*/  LDL R13, [R1+0x4bc] ;  /* 0x0004bc00010d7983 */ /* 0x000f220000100800 */
[----:B------:R-:W-:-:S04]  /*16720*/  SHF.R.U32.HI R3, RZ, 0x6, R3 ;  /* 0x00000006ff037819 */ /* 0x000fc80000011603 */
[----:B------:R-:W-:-:S04]  /*16730*/  SGXT.U32 R3, R3, 0x1 ;  /* 0x000000010303781a */ /* 0x000fc80000000000 */
[----:B------:R-:W-:Y:S02]  /*16740*/  LOP3.LUT R12, R3, 0x58, RZ, 0xfc, !PT ;  /* 0x00000058030c7812 */ /* 0x000fe400078efcff */
[----:B------:R-:W1:Y:S01]  /*16750*/  S2R R3, SR_TID.X ;  /* 0x0000000000037919 */ /* 0x000e620000002100 */
[----:B0-----:R-:W-:-:S04]  /*16760*/  @!P0 LOP3.LUT R5, R5, R4, RZ, 0x3c, !PT ;  /* 0x0000000405058212 */ /* 0x001fc800078e3cff */
[----:B------:R-:W-:-:S04]  /*16770*/  @!P0 LOP3.LUT R4, R5, R4, RZ, 0x3c, !PT ;  /* 0x0000000405048212 */ /* 0x000fc800078e3cff */
[----:B------:R-:W-:-:S05]  /*16780*/  @!P0 LOP3.LUT R5, R5, R4, RZ, 0x3c, !PT ;  /* 0x0000000405058212 */ /* 0x000fca00078e3cff */
[----:B------:R0:W3:Y:S04]  /*16790*/  @!P0 LDG.E.U16 R178, desc[UR18][R4.64] ;  /* 0x0000001204b28981 */ /* 0x0000e8000c1e1500 */
[----:B------:R-:W2:Y:S01]  /*167a0*/  LDL R5, [R1+0x4c4] ;  /* 0x0004c40001057983 */ /* 0x000ea20000100800 */
[----:B-1----:R-:W-:-:S04]  /*167b0*/  SHF.R.U32.HI R3, RZ, 0x6, R3 ;  /* 0x00000006ff037819 */ /* 0x002fc80000011603 */
[----:B------:R-:W-:-:S04]  /*167c0*/  SGXT.U32 R3, R3, 0x1 ;  /* 0x000000010303781a */ /* 0x000fc80000000000 */
[----:B0-----:R-:W-:Y:S02]  /*167d0*/  LOP3.LUT R4, R3, 0x5a, RZ, 0xfc, !PT ;  /* 0x0000005a03047812 */ /* 0x001fe400078efcff */
[----:B------:R-:W0:Y:S01]  /*167e0*/  S2R R3, SR_TID.X ;  /* 0x0000000000037919 */ /* 0x000e220000002100 */
[----:B------:R-:W-:Y:S02]  /*167f0*/  PRMT R196, RZ, 0x7610, R196 ;  /* 0x00007610ffc47816 */ /* 0x000fe400000000c4 */
[----:B------:R-:W-:Y:S01]  /*16800*/  ISETP.GE.AND P0, PT, R4, UR5, PT ;  /* 0x0000000504007c0c */ /* 0x000fe2000bf06270 */
[----:B------:R-:W-:Y:S01]  /*16810*/  @!P1 IMAD.MOV.U32 R4, RZ, RZ, R153 ;  /* 0x000000ffff049224 */ /* 0x000fe200078e0099 */
[----:B------:R-:W-:Y:S01]  /*16820*/  PRMT R230, RZ, 0x7610, R230 ;  /* 0x00007610ffe67816 */ /* 0x000fe200000000e6 */
[----:B------:R-:W3:Y:S01]  /*16830*/  LDL R153, [R1+0x4b0] ;  /* 0x0004b00001997983 */ /* 0x000ee20000100800 */
[----:B------:R-:W-:-:S03]  /*16840*/  ISETP.GE.AND P3, PT, R12, UR5, PT ;  /* 0x000000050c007c0c */ /* 0x000fc6000bf66270 */
[----:B------:R-:W3:Y:S01]  /*16850*/  LDL R12, [R1+0x4b8] ;  /* 0x0004b800010c7983 */ /* 0x000ee20000100800 */
[----:B0-----:R-:W-:-:S04]  /*16860*/  SHF.R.U32.HI R3, RZ, 0x6, R3 ;  /* 0x00000006ff037819 */ /* 0x001fc80000011603 */
[----:B------:R-:W-:Y:S01]  /*16870*/  SGXT.U32 R3, R3, 0x1 ;  /* 0x000000010303781a */ /* 0x000fe20000000000 */
[----:B--2---:R0:W2:Y:S03]  /*16880*/  @!P1 LDG.E.U16 R196, desc[UR18][R4.64] ;  /* 0x0000001204c49981 */ /* 0x0040a6000c1e1500 */
[----:B0-----:R-:W-:Y:S01]  /*16890*/  LOP3.LUT R5, R3, 0x5c, RZ, 0xfc, !PT ;  /* 0x0000005c03057812 */ /* 0x001fe200078efcff */
[----:B------:R-:W-:-:S03]  /*168a0*/  @!P2 IMAD.MOV.U32 R4, RZ, RZ, R11 ;  /* 0x000000ffff04a224 */ /* 0x000fc600078e000b */
[----:B------:R-:W-:Y:S01]  /*168b0*/  ISETP.GE.AND P1, PT, R5, UR5, PT ;  /* 0x0000000505007c0c */ /* 0x000fe2000bf26270 */
[----:B----4-:R-:W-:Y:S01]  /*168c0*/  @!P2 IMAD.MOV.U32 R5, RZ, RZ, R13 ;  /* 0x000000ffff05a224 */ /* 0x010fe200078e000d */
[----:B------:R-:W-:Y:S01]  /*168d0*/  PRMT R165, RZ, 0x7610, R165 ;  /* 0x00007610ffa57816 */ /* 0x000fe200000000a5 */
[----:B------:R-:W0:Y:S03]  /*168e0*/  S2R R3, SR_TID.X ;  /* 0x0000000000037919 */ /* 0x000e260000002100 */
[----:B------:R3:W4:Y:S01]  /*168f0*/  @!P2 LDG.E.U16 R230, desc[UR18][R4.64] ;  /* 0x0000001204e6a981 */ /* 0x000722000c1e1500 */
[----:B------:R-:W-:-:S03]  /*16900*/  PRMT R181, RZ, 0x7610, R181 ;  /* 0x00007610ffb57816 */ /* 0x000fc600000000b5 */
[----:B------:R-:W2:Y:S04]  /*16910*/  LDL R13, [R1+0x49c] ;  /* 0x00049c00010d7983 */ /* 0x000ea80000100800 */
[----:B------:R-:W4:Y:S01]  /*16920*/  LDL R5, [R1+0x4b4] ;  /* 0x0004b40001057983 */ /* 0x000f220000100800 */
[----:B---3--:R-:W-:-:S05]  /*16930*/  @!P3 IMAD.MOV.U32 R4, RZ, RZ, R12 ;  /* 0x000000ffff04b224 */ /* 0x008fca00078e000c */
[----:B----4-:R1:W3:Y:S04]  /*16940*/  @!P3 LDG.E.U16 R165, desc[UR18][R4.64] ;  /* 0x0000001204a5b981 */ /* 0x0102e8000c1e1500 */
[----:B------:R-:W4:Y:S01]  /*16950*/  LDL R5, [R1+0x4ac] ;  /* 0x0004ac0001057983 */ /* 0x000f220000100800 */
[----:B-1----:R-:W-:Y:S01]  /*16960*/  @!P0 IMAD.MOV.U32 R4, RZ, RZ, R153 ;  /* 0x000000ffff048224 */ /* 0x002fe200078e0099 */
[----:B0-----:R-:W-:-:S04]  /*16970*/  LEA.HI R11, R3, 0x5e, RZ, 0x1a ;  /* 0x0000005e030b7811 */ /* 0x001fc800078fd0ff */
[----:B------:R-:W-:Y:S02]  /*16980*/  ISETP.GE.AND P2, PT, R11, UR5, PT ;  /* 0x000000050b007c0c */ /* 0x000fe4000bf46270 */
[----:B------:R-:W2:Y:S01]  /*16990*/  LDL R11, [R1+0x4a0] ;  /* 0x0004a000010b7983 */ /* 0x000ea20000100800 */
[----:B------:R-:W0:Y:S03]  /*169a0*/  S2R R153, SR_TID.X ;  /* 0x0000000000997919 */ /* 0x000e260000002100 */
[----:B----4-:R1:W4:Y:S04]  /*169b0*/  @!P0 LDG.E.U16 R181, desc[UR18][R4.64] ;  /* 0x0000001204b58981 */ /* 0x010328000c1e1500 */
[----:B------:R-:W1:Y:S04]  /*169c0*/  LDL R4, [R1+0x4a4] ;  /* 0x0004a40001047983 */ /* 0x000e680000100800 */
[----:B------:R-:W1:Y:S01]  /*169d0*/  LDL R5, [R1+0x4a8] ;  /* 0x0004a80001057983 */ /* 0x000e620000100800 */
[----:B0-----:R-:W-:-:S02]  /*169e0*/  SHF.R.U32.HI R153, RZ, 0x6, R153 ;  /* 0x00000006ff997819 */ /* 0x001fc40000011699 */
[----:B------:R-:W-:Y:S02]  /*169f0*/  PRMT R197, RZ, 0x7610, R197 ;  /* 0x00007610ffc57816 */ /* 0x000fe400000000c5 */
[----:B------:R-:W-:Y:S02]  /*16a00*/  SGXT.U32 R153, R153, 0x1 ;  /* 0x000000019999781a */ /* 0x000fe40000000000 */
[----:B------:R-:W-:Y:S02]  /*16a10*/  PRMT R232, RZ, 0x7610, R232 ;  /* 0x00007610ffe87816 */ /* 0x000fe400000000e8 */
[----:B------:R-:W-:-:S04]  /*16a20*/  SHF.R.U32.HI R3, RZ, 0x6, R3 ;  /* 0x00000006ff037819 */ /* 0x000fc80000011603 */
[----:B------:R-:W-:-:S04]  /*16a30*/  SGXT.U32 R3, R3, 0x1 ;  /* 0x000000010303781a */ /* 0x000fc80000000000 */
[C---:B------:R-:W-:Y:S02]  /*16a40*/  LOP3.LUT R12, R3.reuse, 0x60, RZ, 0xfc, !PT ;  /* 0x00000060030c7812 */ /* 0x040fe400078efcff */
[----:B------:R-:W-:Y:S02]  /*16a50*/  LOP3.LUT R3, R3, 0x62, RZ, 0xfc, !PT ;  /* 0x0000006203037812 */ /* 0x000fe400078efcff */
[----:B------:R-:W-:Y:S02]  /*16a60*/  ISETP.GE.AND P3, PT, R12, UR5, PT ;  /* 0x000000050c007c0c */ /* 0x000fe4000bf66270 */
[----:B------:R-:W-:Y:S01]  /*16a70*/  ISETP.GE.AND P4, PT, R3, UR5, PT ;  /* 0x0000000503007c0c */ /* 0x000fe2000bf86270 */
[----:B------:R-:W3:Y:S04]  /*16a80*/  LDL R12, [R1+0x48c] ;  /* 0x00048c00010c7983 */ /* 0x000ee80000100800 */
[----:B------:R-:W4:Y:S01]  /*16a90*/  LDL R3, [R1+0x490] ;  /* 0x0004900001037983 */ /* 0x000f220000100800 */
[----:B-1----:R-:W-:-:S04]  /*16aa0*/  @!P1 LOP3.LUT R5, R5, R4, RZ, 0x3c, !PT ;  /* 0x0000000405059212 */ /* 0x002fc800078e3cff */
[----:B------:R-:W-:-:S04]  /*16ab0*/  @!P1 LOP3.LUT R4, R5, R4, RZ, 0x3c, !PT ;  /* 0x0000000405049212 */ /* 0x000fc800078e3cff */
[----:B------:R-:W-:-:S05]  /*16ac0*/  @!P1 LOP3.LUT R5, R5, R4, RZ, 0x3c, !PT ;  /* 0x0000000405059212 */ /* 0x000fca00078e3cff */
[----:B------:R0:W3:Y:S02]  /*16ad0*/  @!P1 LDG.E.U16 R197, desc[UR18][R4.64] ;  /* 0x0000001204c59981 */ /* 0x0000e4000c1e1500 */
[----:B0-----:R-:W-:Y:S01]  /*16ae0*/  LOP3.LUT R5, R153, 0x64, RZ, 0xfc, !PT ;  /* 0x0000006499057812 */ /* 0x001fe200078efcff */
[----:B--2---:R-:W-:Y:S01]  /*16af0*/  @!P2 IMAD.MOV.U32 R4, RZ, RZ, R11 ;  /* 0x000000ffff04a224 */ /* 0x004fe200078e000b */
[----:B------:R-:W0:Y:S02]  /*16b00*/  S2R R153, SR_TID.X ;  /* 0x0000000000997919 */ /* 0x000e240000002100 */
[----:B------:R-:W-:Y:S01]  /*16b10*/  ISETP.GE.AND P0, PT, R5, UR5, PT ;  /* 0x0000000505007c0c */ /* 0x000fe2000bf06270 */
[----:B------:R-:W-:Y:S01]  /*16b20*/  @!P2 IMAD.MOV.U32 R5, RZ, RZ, R13 ;  /* 0x000000ffff05a224 */ /* 0x000fe200078e000d */
[----:B------:R-:W-:Y:S01]  /*16b30*/  PRMT R164, RZ, 0x7610, R164 ;  /* 0x00007610ffa47816 */ /* 0x000fe200000000a4 */
[----:B------:R-:W2:Y:S04]  /*16b40*/  LDL R11, [R1+0x488] ;  /* 0x00048800010b7983 */ /* 0x000ea80000100800 */
[----:B------:R1:W2:Y:S04]  /*16b50*/  @!P2 LDG.E.U16 R232, desc[UR18][R4.64] ;  /* 0x0000001204e8a981 */ /* 0x0002a8000c1e1500 */
[----:B------:R-:W1:Y:S04]  /*16b60*/  LDL R4, [R1+0x494] ;  /* 0x0004940001047983 */ /* 0x000e680000100800 */
[----:B------:R-:W1:Y:S01]  /*16b70*/  LDL R5, [R1+0x498] ;  /* 0x0004980001057983 */ /* 0x000e620000100800 */
[----:B------:R-:W-:-:S02]  /*16b80*/  PRMT R180, RZ, 0x7610, R180 ;  /* 0x00007610ffb47816 */ /* 0x000fc400000000b4 */
[----:B0-----:R-:W-:-:S04]  /*16b90*/  SHF.R.U32.HI R153, RZ, 0x6, R153 ;  /* 0x00000006ff997819 */ /* 0x001fc80000011699 */
[----:B------:R-:W-:-:S04]  /*16ba0*/  SGXT.U32 R153, R153, 0x1 ;  /* 0x000000019999781a */ /* 0x000fc80000000000 */
[----:B------:R-:W-:-:S04]  /*16bb0*/  LOP3.LUT R13, R153, 0x66, RZ, 0xfc, !PT ;  /* 0x00000066990d7812 */ /* 0x000fc800078efcff */
[----:B------:R-:W-:Y:S02]  /*16bc0*/  ISETP.GE.AND P1, PT, R13, UR5, PT ;  /* 0x000000050d007c0c */ /* 0x000fe4000bf26270 */
[----:B------:R-:W2:Y:S01]  /*16bd0*/  LDL.LU R13, [R1+0xb88] ;  /* 0x000b8800010d7983 */ /* 0x000ea20000300800 */
[----:B-1----:R-:W-:-:S04]  /*16be0*/  @!P3 LOP3.LUT R5, R5, R4, RZ, 0x3c, !PT ;  /* 0x000000040505b212 */ /* 0x002fc800078e3cff */
[----:B------:R-:W-:-:S04]  /*16bf0*/  @!P3 LOP3.LUT R4, R5, R4, RZ, 0x3c, !PT ;  /* 0x000000040504b212 */ /* 0x000fc800078e3cff */
[----:B------:R-:W-:-:S05]  /*16c00*/  @!P3 LOP3.LUT R5, R5, R4, RZ, 0x3c, !PT ;  /* 0x000000040505b212 */ /* 0x000fca00078e3cff */
[----:B------:R4:W2:Y:S02]  /*16c10*/  @!P3 LDG.E.U16 R164, desc[UR18][R4.64] ;  /* 0x0000001204a4b981 */ /* 0x0008a4000c1e1500 */
[----:B----4-:R-:W-:Y:S02]  /*16c20*/  @!P4 IMAD.MOV.U32 R4, RZ, RZ, R3 ;  /* 0x000000ffff04c224 */ /* 0x010fe400078e0003 */
[----:B---3--:R-:W-:-:S05]  /*16c30*/  @!P4 IMAD.MOV.U32 R5, RZ, RZ, R12 ;  /* 0x000000ffff05c224 */ /* 0x008fca00078e000c */
[----:B------:R0:W3:Y:S04]  /*16c40*/  @!P4 LDG.E.U16 R180, desc[UR18][R4.64] ;  /* 0x0000001204b4c981 */ /* 0x0000e8000c1e1500 */
[----:B------:R-:W4:Y:S01]  /*16c50*/  LDL R5, [R1+0x484] ;  /* 0x0004840001057983 */ /* 0x000f220000100800 */
[----:B------:R-:W1:Y:S01]  /*16c60*/  S2R R3, SR_TID.X ;  /* 0x0000000000037919 */ /* 0x000e620000002100 */
[----:B------:R-:W-:Y:S02]  /*16c70*/  PRMT R198, RZ, 0x7610, R198 ;  /* 0x00007610ffc67816 */ /* 0x000fe400000000c6 */
[----:B-1----:R-:W-:-:S04]  /*16c80*/  SHF.R.U32.HI R3, RZ, 0x6, R3 ;  /* 0x00000006ff037819 */ /* 0x002fc80000011603 */
[----:B------:R-:W-:-:S04]  /*16c90*/  SGXT.U32 R3, R3, 0x1 ;  /* 0x000000010303781a */ /* 0x000fc80000000000 */
[----:B0-----:R-:W-:Y:S02]  /*16ca0*/  LOP3.LUT R4, R3, 0x6a, RZ, 0xfc, !PT ;  /* 0x0000006a03047812 */ /* 0x001fe400078efcff */
[----:B------:R-:W3:Y:S02]  /*16cb0*/  LDL R3, [R1+0x480] ;  /* 0x0004800001037983 */ /* 0x000ee40000100800 */
[----:B------:R-:W-:Y:S01]  /*16cc0*/  ISETP.GE.AND P3, PT, R4, UR5, PT ;  /* 0x0000000504007c0c */ /* 0x000fe2000bf66270 */
[----:B--2---:R-:W-:Y:S01]  /*16cd0*/  @!P0 IMAD.MOV.U32 R4, RZ, RZ, R11 ;  /* 0x000000ffff048224 */ /* 0x004fe200078e000b */
[----:B------:R-:W-:Y:S01]  /*16ce0*/  PRMT R234, RZ, 0x7610, R234 ;  /* 0x00007610ffea7816 */ /* 0x000fe200000000ea */
[----:B------:R-:W0:Y:S01]  /*16cf0*/  S2R R153, SR_TID.X ;  /* 0x0000000000997919 */ /* 0x000e220000002100 */
[----:B------:R-:W-:Y:S01]  /*16d00*/  PRMT R167, RZ, 0x7610, R167 ;  /* 0x00007610ffa77816 */ /* 0x000fe200000000a7 */
[----:B------:R-:W2:Y:S04]  /*16d10*/  LDL R11, [R1+0x468] ;  /* 0x00046800010b7983 */ /* 0x000ea80000100800 */
[----:B----4-:R3:W4:Y:S04]  /*16d20*/  @!P0 LDG.E.U16 R198, desc[UR18][R4.64] ;  /* 0x0000001204c68981 */ /* 0x010728000c1e1500 */
[----:B------:R-:W2:Y:S01]  /*16d30*/  LDL R5, [R1+0x47c] ;  /* 0x00047c0001057983 */ /* 0x000ea20000100800 */
[----:B---3--:R-:W-:Y:S01]  /*16d40*/  @!P1 IMAD.MOV.U32 R4, RZ, RZ, R3 ;  /* 0x000000ffff049224 */ /* 0x008fe200078e0003 */
[----:B0-----:R-:W-:-:S04]  /*16d50*/  SHF.R.U32.HI R153, RZ, 0x6, R153 ;  /* 0x00000006ff997819 */ /* 0x001fc80000011699 */
[----:B------:R-:W-:-:S04]  /*16d60*/  SGXT.U32 R153, R153, 0x1 ;  /* 0x000000019999781a */ /* 0x000fc80000000000 */
[----:B------:R-:W-:Y:S02]  /*16d70*/  LOP3.LUT R12, R153, 0x68, RZ, 0xfc, !PT ;  /* 0x00000068990c7812 */ /* 0x000fe400078efcff */
[----:B------:R-:W3:Y:S02]  /*16d80*/  LDL R153, [R1+0x470] ;  /* 0x0004700001997983 */ /* 0x000ee40000100800 */
[----:B------:R-:W-:Y:S02]  /*16d90*/  ISETP.GE.AND P2, PT, R12, UR5, PT ;  /* 0x000000050c007c0c */ /* 0x000fe4000bf46270 */
[----:B------:R-:W0:Y:S01]  /*16da0*/  S2R R12, SR_TID.X ;  /* 0x00000000000c7919 */ /* 0x000e220000002100 */
[----:B--2---:R1:W2:Y:S04]  /*16db0*/  @!P1 LDG.E.U16 R234, desc[UR18][R4.64] ;  /* 0x0000001204ea9981 */ /* 0x0042a8000c1e1500 */
[----:B------:R-:W1:Y:S04]  /*16dc0*/  LDL R4, [R1+0x474] ;  /* 0x0004740001047983 */ /* 0x000e680000100800 */
[----:B------:R-:W1:Y:S01]  /*16dd0*/  LDL R5, [R1+0x478] ;  /* 0x0004780001057983 */ /* 0x000e620000100800 */
[----:B0-----:R-:W-:-:S04]  /*16de0*/  SHF.R.U32.HI R12, RZ, 0x6, R12 ;  /* 0x00000006ff0c7819 */ /* 0x001fc8000001160c */
[----:B------:R-:W-:-:S04]  /*16df0*/  SGXT.U32 R12, R12, 0x1 ;  /* 0x000000010c0c781a */ /* 0x000fc80000000000 */
[----:B------:R-:W-:-:S04]  /*16e00*/  LOP3.LUT R12, R12, 0x6c, RZ, 0xfc, !PT ;  /* 0x0000006c0c0c7812 */ /* 0x000fc800078efcff */
[----:B------:R-:W-:Y:S02]  /*16e10*/  ISETP.GE.AND P0, PT, R12, UR5, PT ;  /* 0x000000050c007c0c */ /* 0x000fe4000bf06270 */
[----:B------:R-:W0:Y:S02]  /*16e20*/  S2R R12, SR_TID.X ;  /* 0x00000000000c7919 */ /* 0x000e240000002100 */
[----:B0-----:R-:W-:Y:S02]  /*16e30*/  SHF.R.U32.HI R3, RZ, 0x6, R12 ;  /* 0x00000006ff037819 */ /* 0x001fe4000001160c */
[----:B------:R-:W-:-:S04]  /*16e40*/  LEA.HI R12, R12, 0x6e, RZ, 0x1a ;  /* 0x0000006e0c0c7811 */ /* 0x000fc800078fd0ff */
[----:B------:R-:W-:Y:S02]  /*16e50*/  ISETP.GE.AND P1, PT, R12, UR5, PT ;  /* 0x000000050c007c0c */ /* 0x000fe4000bf26270 */
[----:B------:R-:W4:Y:S01]  /*16e60*/  LDL.LU R12, [R1+0xb84] ;  /* 0x000b8400010c7983 */ /* 0x000f220000300800 */
[----:B-1----:R-:W-:-:S04]  /*16e70*/  @!P2 LOP3.LUT R5, R5, R4, RZ, 0x3c, !PT ;  /* 0x000000040505a212 */ /* 0x002fc800078e3cff */
[----:B------:R-:W-:-:S04]  /*16e80*/  @!P2 LOP3.LUT R4, R5, R4, RZ, 0x3c, !PT ;  /* 0x000000040504a212 */ /* 0x000fc800078e3cff */
[----:B------:R-:W-:-:S05]  /*16e90*/  @!P2 LOP3.LUT R5, R5, R4, RZ, 0x3c, !PT ;  /* 0x000000040505a212 */ /* 0x000fca00078e3cff */
[----:B------:R3:W2:Y:S04]  /*16ea0*/  @!P2 LDG.E.U16 R167, desc[UR18][R4.64] ;  /* 0x0000001204a7a981 */ /* 0x0006a8000c1e1500 */
[----:B------:R-:W4:Y:S01]  /*16eb0*/  LDL R5, [R1+0x46c] ;  /* 0x00046c0001057983 */ /* 0x000f220000100800 */
[----:B------:R-:W-:Y:S01]  /*16ec0*/  PRMT R183, RZ, 0x7610, R183 ;  /* 0x00007610ffb77816 */ /* 0x000fe200000000b7 */
[----:B---3--:R-:W-:Y:S01]  /*16ed0*/  @!P3 IMAD.MOV.U32 R4, RZ, RZ, R153 ;  /* 0x000000ffff04b224 */ /* 0x008fe200078e0099 */
[----:B------:R-:W-:Y:S01]  /*16ee0*/  SGXT.U32 R3, R3, 0x1 ;  /* 0x000000010303781a */ /* 0x000fe20000000000 */
[----:B------:R-:W3:Y:S03]  /*16ef0*/  LDL R153, [R1+0x450] ;  /* 0x0004500001997983 */ /* 0x000ee60000100800 */
[----:B------:R-:W-:-:S04]  /*16f00*/  LOP3.LUT R3, R3, 0x70, RZ, 0xfc, !PT ;  /* 0x0000007003037812 */ /* 0x000fc800078efcff */
[----:B------:R-:W-:Y:S02]  /*16f10*/  ISETP.GE.AND P2, PT, R3, UR5, PT ;  /* 0x0000000503007c0c */ /* 0x000fe4000bf46270 */
[----:B------:R-:W0:Y:S01]  /*16f20*/  S2R R3, SR_TID.X ;  /* 0x0000000000037919 */ /* 0x000e220000002100 */
[----:B----4-:R0:W4:Y:S04]  /*16f30*/  @!P3 LDG.E.U16 R183, desc[UR18][R4.64] ;  /* 0x0000001204b7b981 */ /* 0x010128000c1e1500 */
[----:B------:R-:W2:Y:S01]  /*16f40*/  LDL R5, [R1+0x464] ;  /* 0x0004640001057983 */ /* 0x000ea20000100800 */
[----:B0-----:R-:W-:-:S04]  /*16f50*/  SHF.R.U32.HI R4, RZ, 0x6, R3 ;  /* 0x00000006ff047819 */ /* 0x001fc80000011603 */
[----:B------:R-:W-:-:S04]  /*16f60*/  SGXT.U32 R4, R4, 0x1 ;  /* 0x000000010404781a */ /* 0x000fc80000000000 */
[C---:B------:R-:W-:Y:S02]  /*16f70*/  LOP3.LUT R3, R4.reuse, 0x72, RZ, 0xfc, !PT ;  /* 0x0000007204037812 */ /* 0x040fe400078efcff */
[----:B------:R-:W-:Y:S02]  /*16f80*/  LOP3.LUT R4, R4, 0x74, RZ, 0xfc, !PT ;  /* 0x0000007404047812 */ /* 0x000fe400078efcff */
[----:B------:R-:W-:Y:S02]  /*16f90*/  PRMT R199, RZ, 0x7610, R199 ;  /* 0x00007610ffc77816 */ /* 0x000fe400000000c7 */
[----:B------:R-:W-:Y:S01]  /*16fa0*/  ISETP.GE.AND P4, PT, R4, UR5, PT ;  /* 0x0000000504007c0c */ /* 0x000fe2000bf86270 */
[----:B------:R-:W-:-:S05]  /*16fb0*/  @!P0 IMAD.MOV.U32 R4, RZ, RZ, R11 ;  /* 0x000000ffff048224 */ /* 0x000fca00078e000b */
[----:B--2---:R0:W2:Y:S04]  /*16fc0*/  @!P0 LDG.E.U16 R199, desc[UR18][R4.64] ;  /* 0x0000001204c78981 */ /* 0x0040a8000c1e1500 */
[----:B------:R-:W0:Y:S04]  /*16fd0*/  LDL R4, [R1+0x45c] ;  /* 0x00045c0001047983 */ /* 0x000e280000100800 */
[----:B------:R-:W0:Y:S01]  /*16fe0*/  LDL R5, [R1+0x460] ;  /* 0x0004600001057983 */ /* 0x000e220000100800 */
[----:B------:R-:W-:Y:S01]  /*16ff0*/  PRMT R236, RZ, 0x7610, R236 ;  /* 0x00007610ffec7816 */ /* 0x000fe200000000ec */
[----:B------:R-:W1:Y:S01]  /*17000*/  S2R R11, SR_TID.X ;  /* 0x00000000000b7919 */ /* 0x000e620000002100 */
[----:B0-----:R-:W-:-:S04]  /*17010*/  @!P1 LOP3.LUT R5, R5, R4, RZ, 0x3c, !PT ;  /* 0x0000000405059212 */ /* 0x001fc800078e3cff */
[----:B------:R-:W-:-:S04]  /*17020*/  @!P1 LOP3.LUT R4, R5, R4, RZ, 0x3c, !PT ;  /* 0x0000000405049212 */ /* 0x000fc800078e3cff */
[----:B------:R-:W-:-:S05]  /*17030*/  @!P1 LOP3.LUT R5, R5, R4, RZ, 0x3c, !PT ;  /* 0x0000000405059212 */ /* 0x000fca00078e3cff */
[----:B------:R0:W2:Y:S04]  /*17040*/  @!P1 LDG.E.U16 R236, desc[UR18][R4.64] ;  /* 0x0000001204ec9981 */ /* 0x0000a8000c1e1500 */
[----:B------:R-:W0:Y:S04]  /*17050*/  LDL R4, [R1+0x454] ;  /* 0x0004540001047983 */ /* 0x000e280000100800 */
[----:B------:R-:W0:Y:S01]  /*17060*/  LDL R5, [R1+0x458] ;  /* 0x0004580001057983 */ /* 0x000e220000100800 */
[----:B-1----:R-:W-:-:S04]  /*17070*/  SHF.R.U32.HI R11, RZ, 0x6, R11 ;  /* 0x00000006ff0b7819 */ /* 0x002fc8000001160b */
[----:B------:R-:W-:Y:S02]  /*17080*/  SGXT.U32 R11, R11, 0x1 ;  /* 0x000000010b0b781a */ /* 0x000fe40000000000 */
[----:B------:R-:W-:Y:S02]  /*17090*/  PRMT R166, RZ, 0x7610, R166 ;  /* 0x00007610ffa67816 */ /* 0x000fe400000000a6 */
[----:B------:R-:W-:Y:S02]  /*170a0*/  LOP3.LUT R11, R11, 0x76, RZ, 0xfc, !PT ;  /* 0x000000760b0b7812 */ /* 0x000fe400078efcff */
[----:B------:R-:W-:Y:S02]  /*170b0*/  ISETP.GE.AND P3, PT, R3, UR5, PT ;  /* 0x0000000503007c0c */ /* 0x000fe4000bf66270 */
[----:B------:R-:W4:Y:S01]  /*170c0*/  LDL R3, [R1+0x448] ;  /* 0x0004480001037983 */ /* 0x000f220000100800 */
[----:B------:R-:W-:-:S03]  /*170d0*/  ISETP.GE.AND P0, PT, R11, UR5, PT ;  /* 0x000000050b007c0c */ /* 0x000fc6000bf06270 */
[----:B------:R-:W2:Y:S01]  /*170e0*/  LDL.LU R11, [R1+0xb80] ;  /* 0x000b8000010b7983 */ /* 0x000ea20000300800 */
[----:B0-----:R-:W-:-:S04]  /*170f0*/  @!P2 LOP3.LUT R5, R5, R4, RZ, 0x3c, !PT ;  /* 0x000000040505a212 */ /* 0x001fc800078e3cff */
[----:B------:R-:W-:-:S04]  /*17100*/  @!P2 LOP3.LUT R4, R5, R4, RZ, 0x3c, !PT ;  /* 0x000000040504a212 */ /* 0x000fc800078e3cff */
[----:B------:R-:W-:-:S05]  /*17110*/  @!P2 LOP3.LUT R5, R5, R4, RZ, 0x3c, !PT ;  /* 0x000000040505a212 */ /* 0x000fca00078e3cff */
[----:B------:R3:W2:Y:S04]  /*17120*/  @!P2 LDG.E.U16 R166, desc[UR18][R4.64] ;  /* 0x0000001204a6a981 */ /* 0x0006a8000c1e1500 */
[----:B------:R-:W4:Y:S01]  /*17130*/  LDL R5, [R1+0x44c] ;  /* 0x00044c0001057983 */ /* 0x000f220000100800 */
[----:B------:R-:W-:Y:S01]  /*17140*/  PRMT R182, RZ, 0x7610, R182 ;  /* 0x00007610ffb67816 */ /* 0x000fe200000000b6 */
[----:B---3--:R-:W-:-:S05]  /*17150*/  @!P3 IMAD.MOV.U32 R4, RZ, RZ, R153 ;  /* 0x000000ffff04b224 */ /* 0x008fca00078e0099 */
[----:B----4-:R0:W3:Y:S02]  /*17160*/  @!P3 LDG.E.U16 R182, desc[UR18][R4.64] ;  /* 0x0000001204b6b981 */ /* 0x0100e4000c1e1500 */
[----:B0-----:R-:W0:Y:S02]  /*17170*/  S2R R5, SR_TID.X ;  /* 0x0000000000057919 */ /* 0x001e240000002100 */
[----:B0-----:R-:W-:-:S04]  /*17180*/  SHF.R.U32.HI R5, RZ, 0x6, R5 ;  /* 0x00000006ff057819 */ /* 0x001fc80000011605 */
[----:B------:R-:W-:-:S04]  /*17190*/  SGXT.U32 R5, R5, 0x1 ;  /* 0x000000010505781a */ /* 0x000fc80000000000 */
[----:B------:R-:W-:Y:S02]  /*171a0*/  LOP3.LUT R4, R5, 0x78, RZ, 0xfc, !PT ;  /* 0x0000007805047812 */ /* 0x000fe400078efcff */
[----:B------:R-:W4:Y:S01]  /*171b0*/  LDL R5, [R1+0x444] ;  /* 0x0004440001057983 */ /* 0x000f220000100800 */
[----:B------:R-:W-:Y:S02]  /*171c0*/  PRMT R200, RZ, 0x7610, R200 ;  /* 0x00007610ffc87816 */ /* 0x000fe400000000c8 */
[----:B------:R-:W-:Y:S01]  /*171d0*/  ISETP.GE.AND P1, PT, R4, UR5, PT ;  /* 0x0000000504007c0c */ /* 0x000fe2000bf26270 */
[----:B------:R-:W-:-:S05]  /*171e0*/  @!P4 IMAD.MOV.U32 R4, RZ, RZ, R3 ;  /* 0x000000ffff04c224 */ /* 0x000fca00078e0003 */
[----:B----4-:R0:W4:Y:S04]  /*171f0*/  @!P4 LDG.E.U16 R200, desc[UR18][R4.64] ;  /* 0x0000001204c8c981 */ /* 0x010128000c1e1500 */
[----:B------:R-:W0:Y:S04]  /*17200*/  LDL R4, [R1+0x43c] ;  /* 0x00043c0001047983 */ /* 0x000e280000100800 */
[----:B------:R-:W0:Y:S01]  /*17210*/  LDL R5, [R1+0x440] ;  /* 0x0004400001057983 */ /* 0x000e220000100800 */
[----:B------:R-:W-:Y:S02]  /*17220*/  PRMT R10, RZ, 0x7610, R10 ;  /* 0x00007610ff0a7816 */ /* 0x000fe4000000000a */
[----:B0-----:R-:W-:-:S04]  /*17230*/  @!P0 LOP3.LUT R5, R5, R4, RZ, 0x3c, !PT ;  /* 0x0000000405058212 */ /* 0x001fc800078e3cff */
[----:B------:R-:W-:-:S04]  /*17240*/  @!P0 LOP3.LUT R4, R5, R4, RZ, 0x3c, !PT ;  /* 0x0000000405048212 */ /* 0x000fc800078e3cff */
[----:B------:R-:W-:-:S05]  /*17250*/  @!P0 LOP3.LUT R5, R5, R4, RZ, 0x3c, !PT ;  /* 0x0000000405058212 */ /* 0x000fca00078e3cff */
[----:B------:R-:W2:Y:S04]  /*17260*/  @!P0 LDG.E.U16 R10, desc[UR18][R4.64] ;  /* 0x00000012040a8981 */ /* 0x000ea8000c1e1500 */
[----:B--2---:R0:W-:Y:S04]  /*17270*/  STL [R1+0x1c], R10 ;  /* 0x00001c0a01007387 */ /* 0x0041e80000100800 */
[----:B------:R-:W2:Y:S04]  /*17280*/  LDL R4, [R1+0x434] ;  /* 0x0004340001047983 */ /* 0x000ea80000100800 */
[----:B------:R-:W2:Y:S01]  /*17290*/  LDL R5, [R1+0x438] ;  /* 0x0004380001057983 */ /* 0x000ea20000100800 */
[----:B------:R-:W-:Y:S01]  /*172a0*/  PRMT R169, RZ, 0x7610, R169 ;  /* 0x00007610ffa97816 */ /* 0x000fe200000000a9 */
[----:B------:R-:W1:Y:S02]  /*172b0*/  S2R R153, SR_TID.X ;  /* 0x0000000000997919 */ /* 0x000e640000002100 */
[----:B-1----:R-:W-:-:S04]  /*172c0*/  SHF.R.U32.HI R153, RZ, 0x6, R153 ;  /* 0x00000006ff997819 */ /* 0x002fc80000011699 */
[----:B------:R-:W-:-:S04]  /*172d0*/  SGXT.U32 R153, R153, 0x1 ;  /* 0x000000019999781a */ /* 0x000fc80000000000 */
[C---:B------:R-:W-:Y:S02]  /*172e0*/  LOP3.LUT R3, R153.reuse, 0x7a, RZ, 0xfc, !PT ;  /* 0x0000007a99037812 */ /* 0x040fe400078efcff */
[----:B------:R-:W-:-:S04]  /*172f0*/  LOP3.LUT R153, R153, 0x7c, RZ, 0xfc, !PT ;  /* 0x0000007c99997812 */ /* 0x000fc800078efcff */
[----:B------:R-:W-:Y:S02]  /*17300*/  ISETP.GE.AND P3, PT, R153, UR5, PT ;  /* 0x0000000599007c0c */ /* 0x000fe4000bf66270 */
[----:B--2---:R-:W-:-:S04]  /*17310*/  @!P1 LOP3.LUT R5, R5, R4, RZ, 0x3c, !PT ;  /* 0x0000000405059212 */ /* 0x004fc800078e3cff */
[----:B------:R-:W-:-:S04]  /*17320*/  @!P1 LOP3.LUT R4, R5, R4, RZ, 0x3c, !PT ;  /* 0x0000000405049212 */ /* 0x000fc800078e3cff */
[----:B------:R-:W-:-:S05]  /*17330*/  @!P1 LOP3.LUT R5, R5, R4, RZ, 0x3c, !PT ;  /* 0x0000000405059212 */ /* 0x000fca00078e3cff */
[----:B------:R1:W2:Y:S04]  /*17340*/  @!P1 LDG.E.U16 R169, desc[UR18][R4.64] ;  /* 0x0000001204a99981 */ /* 0x0002a8000c1e1500 */
[----:B------:R-:W1:Y:S04]  /*17350*/  LDL R4, [R1+0x42c] ;  /* 0x00042c0001047983 */ /* 0x000e680000100800 */
[----:B------:R-:W1:Y:S01]  /*17360*/  LDL R5, [R1+0x430] ;  /* 0x0004300001057983 */ /* 0x000e620000100800 */
[----:B------:R-:W0:Y:S01]  /*17370*/  S2R R153, SR_TID.X ;  /* 0x0000000000997919 */ /* 0x000e220000002100 */
[----:B------:R-:W-:-:S02]  /*17380*/  ISETP.GE.AND P2, PT, R3, UR5, PT ;  /* 0x0000000503007c0c */ /* 0x000fc4000bf46270 */
[----:B0-----:R-:W-:Y:S02]  /*17390*/  LEA.HI R10, R153, 0x7e, RZ, 0x1a ;  /* 0x0000007e990a7811 */ /* 0x001fe400078fd0ff */
[----:B------:R-:W-:Y:S01]  /*173a0*/  PRMT R193, RZ, 0x7610, R193 ;  /* 0x00007610ffc17816 */ /* 0x000fe200000000c1 */
[----:B------:R-:W3:Y:S01]  /*173b0*/  LDL R153, [R1+0xa20] ;  /* 0x000a200001997983 */ /* 0x000ee20000100800 */
[----:B------:R-:W-:Y:S02]  /*173c0*/  ISETP.GE.AND P4, PT, R10, UR5, PT ;  /* 0x000000050a007c0c */ /* 0x000fe4000bf86270 */
[----:B------:R-:W0:Y:S02]  /*173d0*/  S2R R10, SR_TID.X ;  /* 0x00000000000a7919 */ /* 0x000e240000002100 */
[----:B0-----:R-:W-:-:S04]  /*173e0*/  LOP3.LUT R10, R10, 0x7f, RZ, 0xc0, !PT ;  /* 0x0000007f0a0a7812 */ /* 0x001fc800078ec0ff */
[----:B------:R-:W-:Y:S02]  /*173f0*/  ISETP.GE.AND P1, PT, R10, UR5, PT ;  /* 0x000000050a007c0c */ /* 0x000fe4000bf26270 */
[----:B------:R-:W4:Y:S01]  /*17400*/  LDL.LU R10, [R1+0xb7c] ;  /* 0x000b7c00010a7983 */ /* 0x000f220000300800 */
[----:B-1----:R-:W-:-:S04]  /*17410*/  @!P2 LOP3.LUT R5, R5, R4, RZ, 0x3c, !PT ;  /* 0x000000040505a212 */ /* 0x002fc800078e3cff */
[----:B------:R-:W-:-:S04]  /*17420*/  @!P2 LOP3.LUT R4, R5, R4, RZ, 0x3c, !PT ;  /* 0x000000040504a212 */ /* 0x000fc800078e3cff */
[----:B------:R-:W-:-:S05]  /*17430*/  @!P2 LOP3.LUT R5, R5, R4, RZ, 0x3c, !PT ;  /* 0x000000040505a212 */ /* 0x000fca00078e3cff */
[----:B------:R0:W2:Y:S04]  /*17440*/  @!P2 LDG.E.U16 R193, desc[UR18][R4.64] ;  /* 0x0000001204c1a981 */ /* 0x0000a8000c1e1500 */
[----:B------:R-:W0:Y:S04]  /*17450*/  LDL R4, [R1+0x424] ;  /* 0x0004240001047983 */ /* 0x000e280000100800 */
[----:B------:R-:W0:Y:S01]  /*17460*/  LDL R5, [R1+0x428] ;  /* 0x0004280001057983 */ /* 0x000e220000100800 */
[----:B------:R-:W-:Y:S02]  /*17470*/  PRMT R201, RZ, 0x7610, R201 ;  /* 0x00007610ffc97816 */ /* 0x000fe400000000c9 */
[----:B0-----:R-:W-:-:S04]  /*17480*/  @!P3 LOP3.LUT R5, R5, R4, RZ, 0x3c, !PT ;  /* 0x000000040505b212 */ /* 0x001fc800078e3cff */
[----:B------:R-:W-:-:S04]  /*17490*/  @!P3 LOP3.LUT R4, R5, R4, RZ, 0x3c, !PT ;  /* 0x000000040504b212 */ /* 0x000fc800078e3cff */
[----:B------:R-:W-:-:S05]  /*174a0*/  @!P3 LOP3.LUT R5, R5, R4, RZ, 0x3c, !PT ;  /* 0x000000040505b212 */ /* 0x000fca00078e3cff */
[----:B------:R0:W2:Y:S04]  /*174b0*/  @!P3 LDG.E.U16 R201, desc[UR18][R4.64] ;  /* 0x0000001204c9b981 */ /* 0x0000a8000c1e1500 */
        /* <DEDUP_REMOVED lines=11> */
[----:B------:R-:W-:-:S04]  /*17570*/  SGXT.U32 R3, R3, 0x1 ;  /* 0x000000010303781a */ /* 0x000fc80000000000 */
[----:B------:R-:W-:Y:S02]  /*17580*/  ISETP.GE.AND P0, PT, R3, UR5, PT ;  /* 0x0000000503007c0c */ /* 0x000fe4000bf06270 */
[----:B------:R-:W-:-:S11]  /*17590*/  PRMT R189, RZ, 0x7610, R189 ;  /* 0x00007610ffbd7816 */ /* 0x000fd600000000bd */
[----:B0-----:R-:W-:-:S04]  /*175a0*/  @!P0 LOP3.LUT R5, R5, R4, RZ, 0x3c, !PT ;  /* 0x0000000405058212 */ /* 0x001fc800078e3cff */
[----:B------:R-:W-:-:S04]  /*175b0*/  @!P0 LOP3.LUT R4, R5, R4, RZ, 0x3c, !PT ;  /* 0x0000000405048212 */ /* 0x000fc800078e3cff */
[----:B------:R-:W-:-:S05]  /*175c0*/  @!P0 LOP3.LUT R5, R5, R4, RZ, 0x3c, !PT ;  /* 0x0000000405058212 */ /* 0x000fca00078e3cff */
[----:B------:R3:W2:Y:S04]  /*175d0*/  @!P0 LDG.E.U16 R189, desc[UR18][R4.64] ;  /* 0x0000001204bd8981 */ /* 0x0006a8000c1e1500 */
[----:B------:R-:W4:Y:S01]  /*175e0*/  LDL R5, [R1+0xa1c] ;  /* 0x000a1c0001057983 */ /* 0x000f220000100800 */
[----:B------:R-:W-:Y:S01]  /*175f0*/  PRMT R240, RZ, 0x7610, R240 ;  /* 0x00007610fff07816 */ /* 0x000fe200000000f0 */
[----:B---3--:R-:W-:Y:S01]  /*17600*/  @!P1 IMAD.MOV.U32 R4, RZ, RZ, R153 ;  /* 0x000000ffff049224 */ /* 0x008fe200078e0099 */
[----:B------:R-:W-:Y:S01]  /*17610*/  BAR.SYNC.DEFER_BLOCKING 0x0 ;  /* 0x0000000000007b1d */ /* 0x000fe20000010000 */
[----:B------:R-:W-:Y:S02]  /*17620*/  PRMT R242, RZ, 0x7610, R242 ;  /* 0x00007610fff27816 */ /* 0x000fe400000000f2 */
[----:B------:R-:W-:-:S02]  /*17630*/  PRMT R244, RZ, 0x7610, R244 ;  /* 0x00007610fff47816 */ /* 0x000fc400000000f4 */
[----:B------:R-:W-:Y:S02]  /*17640*/  PRMT R246, RZ, 0x7610, R246 ;  /* 0x00007610fff67816 */ /* 0x000fe400000000f6 */
[----:B------:R-:W-:Y:S01]  /*17650*/  PRMT R248, RZ, 0x7610, R248 ;  /* 0x00007610fff87816 */ /* 0x000fe200000000f8 */
[----:B------:R-:W3:Y:S04]  /*17660*/  LDL R153, [R1+0x8c0] ;  /* 0x0008c00001997983 */ /* 0x000ee80000100800 */
[----:B----4-:R0:W4:Y:S04]  /*17670*/  @!P1 LDG.E.U16 R240, desc[UR18][R4.64] ;  /* 0x0000001204f09981 */ /* 0x010128000c1e1500 */
[----:B------:R-:W0:Y:S04]  /*17680*/  LDL R4, [R1+0x9fc] ;  /* 0x0009fc0001047983 */ /* 0x000e280000100800 */
[----:B------:R-:W0:Y:S02]  /*17690*/  LDL R5, [R1+0xa00] ;  /* 0x000a000001057983 */ /* 0x000e240000100800 */
[----:B0-----:R-:W-:-:S04]  /*176a0*/  @!P1 LOP3.LUT R5, R5, R4, RZ, 0x3c, !PT ;  /* 0x0000000405059212 */ /* 0x001fc800078e3cff */
[----:B------:R-:W-:-:S04]  /*176b0*/  @!P1 LOP3.LUT R4, R5, R4, RZ, 0x3c, !PT ;  /* 0x0000000405049212 */ /* 0x000fc800078e3cff */
[----:B------:R-:W-:-:S05]  /*176c0*/  @!P1 LOP3.LUT R5, R5, R4, RZ, 0x3c, !PT ;  /* 0x0000000405059212 */ /* 0x000fca00078e3cff */
[----:B------:R0:W4:Y:S04]  /*176d0*/  @!P1 LDG.E.U16 R242, desc[UR18][R4.64] ;  /* 0x0000001204f29981 */ /* 0x000128000c1e1500 */
        /* <DEDUP_REMOVED lines=19> */
[----:B------:R-:W0:Y:S01]  /*17810*/  LDL R5, [R1+0x900] ;  /* 0x0009000001057983 */ /* 0x000e220000100800 */
[----:B------:R-:W-:Y:S02]  /*17820*/  PRMT R250, RZ, 0x7610, R250 ;  /* 0x00007610fffa7816 */ /* 0x000fe400000000fa */
[----:B0-----:R-:W-:-:S04]  /*17830*/  @!P1 LOP3.LUT R5, R5, R4, RZ, 0x3c, !PT ;  /* 0x0000000405059212 */ /* 0x001fc800078e3cff */
[----:B------:R-:W-:-:S04]  /*17840*/  @!P1 LOP3.LUT R4, R5, R4, RZ, 0x3c, !PT ;  /* 0x0000000405049212 */ /* 0x000fc800078e3cff */
[----:B------:R-:W-:-:S05]  /*17850*/  @!P1 LOP3.LUT R5, R5, R4, RZ, 0x3c, !PT ;  /* 0x0000000405059212 */ /* 0x000fca00078e3cff */
[----:B------:R3:W4:Y:S04]  /*17860*/  @!P1 LDG.E.U16 R250, desc[UR18][R4.64] ;  /* 0x0000001204fa9981 */ /* 0x000728000c1e1500 */
[----:B------:R-:W2:Y:S01]  /*17870*/  LDL R5, [R1+0x8bc] ;  /* 0x0008bc0001057983 */ /* 0x000ea20000100800 */
[----:B------:R-:W-:Y:S01]  /*17880*/  PRMT R251, RZ, 0x7610, R251 ;  /* 0x00007610fffb7816 */ /* 0x000fe200000000fb */
[----:B---3--:R-:W-:Y:S01]  /*17890*/  @!P1 IMAD.MOV.U32 R4, RZ, RZ, R153 ;  /* 0x000000ffff049224 */ /* 0x008fe200078e0099 */
[----:B------:R-:W-:Y:S01]  /*178a0*/  PRMT R9, RZ, 0x7610, R9 ;  /* 0x00007610ff097816 */ /* 0x000fe20000000009 */
[----:B------:R-:W3:Y:S04]  /*178b0*/  LDL R153, [R1+0x740] ;  /* 0x0007400001997983 */ /* 0x000ee80000100800 */
[----:B--2---:R0:W2:Y:S04]  /*178c0*/  @!P1 LDG.E.U16 R251, desc[UR18][R4.64] ;  /* 0x0000001204fb9981 */ /* 0x0040a8000c1e1500 */
[----:B------:R-:W0:Y:S04]  /*178d0*/  LDL R4, [R1+0x87c] ;  /* 0x00087c0001047983 */ /* 0x000e280000100800 */
[----:B------:R-:W0:Y:S02]  /*178e0*/  LDL R5, [R1+0x880] ;  /* 0x0008800001057983 */ /* 0x000e240000100800 */
[----:B0-----:R-:W-:-:S04]  /*178f0*/  @!P1 LOP3.LUT R5, R5, R4, RZ, 0x3c, !PT ;  /* 0x0000000405059212 */ /* 0x001fc800078e3cff */
[----:B------:R-:W-:-:S04]  /*17900*/  @!P1 LOP3.LUT R4, R5, R4, RZ, 0x3c, !PT ;  /* 0x0000000405049212 */ /* 0x000fc800078e3cff */
[----:B------:R-:W-:-:S05]  /*17910*/  @!P1 LOP3.LUT R5, R5, R4, RZ, 0x3c, !PT ;  /* 0x0000000405059212 */ /* 0x000fca00078e3cff */
[----:B------:R-:W4:Y:S04]  /*17920*/  @!P1 LDG.E.U16 R9, desc[UR18][R4.64] ;  /* 0x0000001204099981 */ /* 0x000f28000c1e1500 */
[----:B----4-:R0:W-:Y:S04]  /*17930*/  STL [R1+0x20], R9 ;  /* 0x0000200901007387 */ /* 0x0101e80000100800 */
[----:B0-----:R-:W4:Y:S04]  /*17940*/  LDL.LU R9, [R1+0xb78] ;  /* 0x000b780001097983 */ /* 0x001f280000300800 */
[----:B------:R-:W3:Y:S04]  /*17950*/  LDL R4, [R1+0x83c] ;  /* 0x00083c0001047983 */ /* 0x000ee80000100800 */
[----:B------:R-:W3:Y:S01]  /*17960*/  LDL R5, [R1+0x840] ;  /* 0x0008400001057983 */ /* 0x000ee20000100800 */
[----:B------:R-:W-:-:S02]  /*17970*/  PRMT R8, RZ, 0x7610, R8 ;  /* 0x00007610ff087816 */ /* 0x000fc40000000008 */
[----:B---3--:R-:W-:-:S04]  /*17980*/  @!P1 LOP3.LUT R5, R5, R4, RZ, 0x3c, !PT ;  /* 0x0000000405059212 */ /* 0x008fc800078e3cff */
[----:B------:R-:W-:-:S04]  /*17990*/  @!P1 LOP3.LUT R4, R5, R4, RZ, 0x3c, !PT ;  /* 0x0000000405049212 */ /* 0x000fc800078e3cff */
[----:B------:R-:W-:-:S05]  /*179a0*/  @!P1 LOP3.LUT R5, R5, R4, RZ, 0x3c, !PT ;  /* 0x0000000405059212 */ /* 0x000fca00078e3cff */
[----:B------:R-:W3:Y:S04]  /*179b0*/  @!P1 LDG.E.U16 R8, desc[UR18][R4.64] ;  /* 0x0000001204089981 */ /* 0x000ee8000c1e1500 */
[----:B---3--:R0:W-:Y:S04]  /*179c0*/  STL [R1+0x18], R8 ;  /* 0x0000180801007387 */ /* 0x0081e80000100800 */
[----:B0-----:R-:W3:Y:S04]  /*179d0*/  LDL.LU R8, [R1+0xb74] ;  /* 0x000b740001087983 */ /* 0x001ee80000300800 */
[----:B------:R-:W2:Y:S04]  /*179e0*/  LDL R4, [R1+0x7fc] ;  /* 0x0007fc0001047983 */ /* 0x000ea80000100800 */
[----:B------:R-:W2:Y:S01]  /*179f0*/  LDL R5, [R1+0x800] ;  /* 0x0008000001057983 */ /* 0x000ea20000100800 */
[----:B------:R-:W-:-:S02]  /*17a00*/  PRMT R7, RZ, 0x7610, R7 ;  /* 0x00007610ff077816 */ /* 0x000fc40000000007 */
[----:B--2---:R-:W-:-:S04]  /*17a10*/  @!P1 LOP3.LUT R5, R5, R4, RZ, 0x3c, !PT ;  /* 0x0000000405059212 */ /* 0x004fc800078e3cff */
[----:B------:R-:W-:-:S04]  /*17a20*/  @!P1 LOP3.LUT R4, R5, R4, RZ, 0x3c, !PT ;  /* 0x0000000405049212 */ /* 0x000fc800078e3cff */
[----:B------:R-:W-:-:S05]  /*17a30*/  @!P1 LOP3.LUT R5, R5, R4, RZ, 0x3c, !PT ;  /* 0x0000000405059212 */ /* 0x000fca00078e3cff */
[----:B------:R-:W2:Y:S04]  /*17a40*/  @!P1 LDG.E.U16 R7, desc[UR18][R4.64] ;  /* 0x0000001204079981 */ /* 0x000ea8000c1e1500 */
[----:B--2---:R0:W-:Y:S04]  /*17a50*/  STL [R1+0x14], R7 ;  /* 0x0000140701007387 */ /* 0x0041e80000100800 */
[----:B0-----:R-:W2:Y:S04]  /*17a60*/  LDL.LU R7, [R1+0xb70] ;  /* 0x000b700001077983 */ /* 0x001ea80000300800 */
[----:B------:R-:W4:Y:S04]  /*17a70*/  LDL R4, [R1+0x7bc] ;  /* 0x0007bc0001047983 */ /* 0x000f280000100800 */
[----:B------:R-:W4:Y:S01]  /*17a80*/  LDL R5, [R1+0x7c0] ;  /* 0x0007c00001057983 */ /* 0x000f220000100800 */
[----:B------:R-:W-:-:S02]  /*17a90*/  PRMT R6, RZ, 0x7610, R6 ;  /* 0x00007610ff067816 */ /* 0x000fc40000000006 */
[----:B----4-:R-:W-:-:S04]  /*17aa0*/  @!P1 LOP3.LUT R5, R5, R4, RZ, 0x3c, !PT ;  /* 0x0000000405059212 */ /* 0x010fc800078e3cff */
        /* <DEDUP_REMOVED lines=11> */
[----:B------:R-:W3:Y:S01]  /*17b60*/  @!P1 LDG.E.U16 R0, desc[UR18][R4.64] ;  /* 0x0000001204009981 */ /* 0x000ee2000c1e1500 */
[----:B------:R-:W-:-:S03]  /*17b70*/  PRMT R152, RZ, 0x7610, R152 ;  /* 0x00007610ff987816 */ /* 0x000fc60000000098 */
[----:B---3--:R0:W-:Y:S04]  /*17b80*/  STL [R1+0xc], R0 ;  /* 0x00000c0001007387 */ /* 0x0081e80000100800 */
[----:B0-----:R-:W3:Y:S04]  /*17b90*/  LDL.LU R0, [R1+0xb68] ;  /* 0x000b680001007983 */ /* 0x001ee80000300800 */
[----:B------:R-:W2:Y:S01]  /*17ba0*/  LDL R5, [R1+0x73c] ;  /* 0x00073c0001057983 */ /* 0x000ea20000100800 */
[----:B------:R-:W-:Y:S01]  /*17bb0*/  @!P1 IMAD.MOV.U32 R4, RZ, RZ, R153 ;  /* 0x000000ffff049224 */ /* 0x000fe200078e0099 */
[----:B------:R-:W-:-:S02]  /*17bc0*/  PRMT R195, RZ, 0x7610, R195 ;  /* 0x00007610ffc37816 */ /* 0x000fc400000000c3 */
[----:B------:R-:W4:Y:S04]  /*17bd0*/  LDL R153, [R1+0x3dc] ;  /* 0x0003dc0001997983 */ /* 0x000f280000100800 */
[----:B--2---:R0:W2:Y:S04]  /*17be0*/  @!P1 LDG.E.U16 R152, desc[UR18][R4.64] ;  /* 0x0000001204989981 */ /* 0x0040a8000c1e1500 */
[----:B------:R-:W0:Y:S04]  /*17bf0*/  LDL R4, [R1+0x6fc] ;  /* 0x0006fc0001047983 */ /* 0x000e280000100800 */
[----:B------:R-:W0:Y:S02]  /*17c00*/  LDL R5, [R1+0x700] ;  /* 0x0007000001057983 */ /* 0x000e240000100800 */
[----:B0-----:R-:W-:-:S04]  /*17c10*/  @!P1 LOP3.LUT R5, R5, R4, RZ, 0x3c, !PT ;  /* 0x0000000405059212 */ /* 0x001fc800078e3cff */
[----:B------:R-:W-:-:S04]  /*17c20*/  @!P1 LOP3.LUT R4, R5, R4, RZ, 0x3c, !PT ;  /* 0x0000000405049212 */ /* 0x000fc800078e3cff */
[----:B------:R-:W-:-:S05]  /*17c30*/  @!P1 LOP3.LUT R5, R5, R4, RZ, 0x3c, !PT ;  /* 0x0000000405059212 */ /* 0x000fca00078e3cff */
[----:B------:R-:W3:Y:S04]  /*17c40*/  @!P1 LDG.E.U16 R195, desc[UR18][R4.64] ;  /* 0x0000001204c39981 */ /* 0x000ee8000c1e1500 */
[----:B--2---:R0:W-:Y:S04]  /*17c50*/  STL [R1+0x8], R152 ;  /* 0x0000089801007387 */ /* 0x0041e80000100800 */
[----:B0-----:R-:W2:Y:S04]  /*17c60*/  LDL R152, [R1+0x3e0] ;  /* 0x0003e00001987983 */ /* 0x001ea80000100800 */
[----:B---3--:R0:W-:Y:S04]  /*17c70*/  STL [R1+0x4], R195 ;  /* 0x000004c301007387 */ /* 0x0081e80000100800 */
[----:B0-----:R-:W3:Y:S04]  /*17c80*/  LDL.LU R195, [R1+0xb64] ;  /* 0x000b640001c37983 */ /* 0x001ee80000300800 */
[----:B------:R-:W4:Y:S04]  /*17c90*/  LDL R4, [R1+0x6bc] ;  /* 0x0006bc0001047983 */ /* 0x000f280000100800 */
[----:B------:R-:W4:Y:S01]  /*17ca0*/  LDL R5, [R1+0x6c0] ;  /* 0x0006c00001057983 */ /* 0x000f220000100800 */
[----:B------:R-:W-:-:S02]  /*17cb0*/  PRMT R2, RZ, 0x7610, R2 ;  /* 0x00007610ff027816 */ /* 0x000fc40000000002 */
[----:B----4-:R-:W-:-:S04]  /*17cc0*/  @!P1 LOP3.LUT R5, R5, R4, RZ, 0x3c, !PT ;  /* 0x0000000405059212 */ /* 0x010fc800078e3cff */
[----:B------:R-:W-:-:S04]  /*17cd0*/  @!P1 LOP3.LUT R4, R5, R4, RZ, 0x3c, !PT ;  /* 0x0000000405049212 */ /* 0x000fc800078e3cff */
[----:B------:R-:W-:-:S05]  /*17ce0*/  @!P1 LOP3.LUT R5, R5, R4, RZ, 0x3c, !PT ;  /* 0x0000000405059212 */ /* 0x000fca00078e3cff */
[----:B------:R-:W4:Y:S04]  /*17cf0*/  @!P1 LDG.E.U16 R2, desc[UR18][R4.64] ;  /* 0x0000001204029981 */ /* 0x000f28000c1e1500 */
[----:B----4-:R0:W-:Y:S04]  /*17d00*/  STL [R1], R2 ;  /* 0x0000000201007387 */ /* 0x0101e80000100800 */
[----:B0-----:R-:W4:Y:S04]  /*17d10*/  LDL.LU R2, [R1+0xb60] ;  /* 0x000b600001027983 */ /* 0x001f280000300800 */
[----:B------:R-:W2:Y:S04]  /*17d20*/  LDL R4, [R1+0x67c] ;  /* 0x00067c0001047983 */ /* 0x000ea80000100800 */
[----:B------:R-:W2:Y:S01]  /*17d30*/  LDL R5, [R1+0x680] ;  /* 0x0006800001057983 */ /* 0x000ea20000100800 */
[----:B------:R-:W-:-:S02]  /*17d40*/  PRMT R252, RZ, 0x7610, R252 ;  /* 0x00007610fffc7816 */ /* 0x000fc400000000fc */
[----:B--2---:R-:W-:-:S04]  /*17d50*/  @!P1 LOP3.LUT R5, R5, R4, RZ, 0x3c, !PT ;  /* 0x0000000405059212 */ /* 0x004fc800078e3cff */
        /* <DEDUP_REMOVED lines=9> */
[----:B------:R0:W3:Y:S01]  /*17df0*/  @!P1 LDG.E.U16 R249, desc[UR18][R4.64] ;  /* 0x0000001204f99981 */ /* 0x0000e2000c1e1500 */
[----:B------:R-:W-:-:S03]  /*17e00*/  PRMT R247, RZ, 0x7610, R247 ;  /* 0x00007610fff77816 */ /* 0x000fc600000000f7 */
[----:B--2---:R1:W-:Y:S01]  /*17e10*/  STL [R1+0xb4c], R252 ;  /* 0x000b4cfc01007387 */ /* 0x0043e20000100800 */
[----:B0-----:R-:W-:Y:S02]  /*17e20*/  @!P1 IMAD.MOV.U32 R4, RZ, RZ, R152 ;  /* 0x000000ffff049224 */ /* 0x001fe400078e0098 */
[----:B------:R-:W-:Y:S01]  /*17e30*/  @!P1 IMAD.MOV.U32 R5, RZ, RZ, R153 ;  /* 0x000000ffff059224 */ /* 0x000fe200078e0099 */
[----:B-1----:R-:W2:Y:S04]  /*17e40*/  LDL R252, [R1+0x360] ;  /* 0x0003600001fc7983 */ /* 0x002ea80000100800 */
[----:B------:R0:W4:Y:S04]  /*17e50*/  @!P1 LDG.E.U16 R247, desc[UR18][R4.64] ;  /* 0x0000001204f79981 */ /* 0x000128000c1e1500 */
[----:B---3--:R1:W-:Y:S04]  /*17e60*/  STL [R1+0xb50], R249 ;  /* 0x000b50f901007387 */ /* 0x0083e80000100800 */
[----:B------:R-:W0:Y:S04]  /*17e70*/  LDL R4, [R1+0x39c] ;  /* 0x00039c0001047983 */ /* 0x000e280000100800 */
[----:B------:R-:W0:Y:S04]  /*17e80*/  LDL R5, [R1+0x3a0] ;  /* 0x0003a00001057983 */ /* 0x000e280000100800 */
[----:B-1----:R-:W3:Y:S01]  /*17e90*/  LDL R249, [R1+0x35c] ;  /* 0x00035c0001f97983 */ /* 0x002ee20000100800 */
[----:B------:R-:W-:-:S02]  /*17ea0*/  PRMT R245, RZ, 0x7610, R245 ;  /* 0x00007610fff57816 */ /* 0x000fc400000000f5 */
[----:B------:R-:W-:Y:S01]  /*17eb0*/  PRMT R243, RZ, 0x7610, R243 ;  /* 0x00007610fff37816 */ /* 0x000fe200000000f3 */
[----:B------:R-:W4:Y:S04]  /*17ec0*/  LDL R153, [R1+0x31c] ;  /* 0x00031c0001997983 */ /* 0x000f280000100800 */
[----:B------:R-:W4:Y:S01]  /*17ed0*/  LDL R152, [R1+0x320] ;  /* 0x0003200001987983 */ /* 0x000f220000100800 */
[----:B0-----:R-:W-:-:S04]  /*17ee0*/  @!P1 LOP3.LUT R5, R5, R4, RZ, 0x3c, !PT ;  /* 0x0000000405059212 */ /* 0x001fc800078e3cff */
[----:B------:R-:W-:-:S04]  /*17ef0*/  @!P1 LOP3.LUT R4, R5, R4, RZ, 0x3c, !PT ;  /* 0x0000000405049212 */ /* 0x000fc800078e3cff */
[----:B------:R-:W-:-:S05]  /*17f00*/  @!P1 LOP3.LUT R5, R5, R4, RZ, 0x3c, !PT ;  /* 0x0000000405059212 */ /* 0x000fca00078e3cff */
[----:B------:R2:W4:Y:S02]  /*17f10*/  @!P1 LDG.E.U16 R245, desc[UR18][R4.64] ;  /* 0x0000001204f59981 */ /* 0x000524000c1e1500 */
[----:B--2---:R-:W-:Y:S02]  /*17f20*/  @!P1 IMAD.MOV.U32 R4, RZ, RZ, R252 ;  /* 0x000000ffff049224 */ /* 0x004fe400078e00fc */
[----:B---3--:R-:W-:-:S05]  /*17f30*/  @!P1 IMAD.MOV.U32 R5, RZ, RZ, R249 ;  /* 0x000000ffff059224 */ /* 0x008fca00078e00f9 */
[----:B------:R-:W2:Y:S04]  /*17f40*/  @!P1 LDG.E.U16 R243, desc[UR18][R4.64] ;  /* 0x0000001204f39981 */ /* 0x000ea8000c1e1500 */
[----:B----4-:R-:W-:Y:S04]  /*17f50*/  STL [R1+0xb54], R247 ;  /* 0x000b54f701007387 */ /* 0x010fe80000100800 */
[----:B------:R0:W-:Y:S04]  /*17f60*/  STL [R1+0xb58], R245 ;  /* 0x000b58f501007387 */ /* 0x0001e80000100800 */
[----:B------:R-:W3:Y:S04]  /*17f70*/  LDL R252, [R1+0x260] ;  /* 0x0002600001fc7983 */ /* 0x000ee80000100800 */
[----:B------:R-:W4:Y:S04]  /*17f80*/  LDL R249, [R1+0x21c] ;  /* 0x00021c0001f97983 */ /* 0x000f280000100800 */
[----:B0-----:R-:W3:Y:S04]  /*17f90*/  LDL R245, [R1+0x2e0] ;  /* 0x0002e00001f57983 */ /* 0x001ee80000100800 */
[----:B------:R-:W4:Y:S04]  /*17fa0*/  LDL R247, [R1+0x220] ;  /* 0x0002200001f77983 */ /* 0x000f280000100800 */
[----:B--2---:R0:W-:Y:S04]  /*17fb0*/  STL [R1+0xb5c], R243 ;  /* 0x000b5cf301007387 */ /* 0x0041e80000100800 */
[----:B0-----:R-:W2:Y:S01]  /*17fc0*/  LDL R243, [R1+0x2dc] ;  /* 0x0002dc0001f37983 */ /* 0x001ea20000100800 */
[----:B------:R-:W-:Y:S01]  /*17fd0*/  PRMT R241, RZ, 0x7610, R241 ;  /* 0x00007610fff17816 */ /* 0x000fe200000000f1 */
[----:B------:R-:W-:-:S02]  /*17fe0*/  @!P1 IMAD.MOV.U32 R4, RZ, RZ, R152 ;  /* 0x000000ffff049224 */ /* 0x000fc400078e0098 */
[----:B------:R-:W-:Y:S01]  /*17ff0*/  @!P1 IMAD.MOV.U32 R5, RZ, RZ, R153 ;  /* 0x000000ffff059224 */ /* 0x000fe200078e0099 */
[----:B------:R-:W-:Y:S01]  /*18000*/  PRMT R239, RZ, 0x7610, R239 ;  /* 0x00007610ffef7816 */ /* 0x000fe200000000ef */
[----:B------:R-:W4:Y:S04]  /*18010*/  LDL R153, [R1+0x1dc] ;  /* 0x0001dc0001997983 */ /* 0x000f280000100800 */
[----:B------:R3:W4:Y:S01]  /*18020*/  @!P1 LDG.E.U16 R241, desc[UR18][R4.64] ;  /* 0x0000001204f19981 */ /* 0x000722000c1e1500 */
[----:B------:R-:W-:-:S03]  /*18030*/  PRMT R237, RZ, 0x7610, R237 ;  /* 0x00007610ffed7816 */ /* 0x000fc600000000ed */
[----:B------:R-:W4:Y:S01]  /*18040*/  LDL R152, [R1+0x1e0] ;  /* 0x0001e00001987983 */ /* 0x000f220000100800 */
[----:B---3--:R-:W-:-:S03]  /*18050*/  @!P1 IMAD.MOV.U32 R4, RZ, RZ, R245 ;  /* 0x000000ffff049224 */ /* 0x008fc600078e00f5 */
[----:B------:R-:W3:Y:S01]  /*18060*/  LDL R245, [R1+0x19c] ;  /* 0x00019c0001f57983 */ /* 0x000ee20000100800 */
[----:B--2---:R-:W-:-:S03]  /*18070*/  @!P1 IMAD.MOV.U32 R5, RZ, RZ, R243 ;  /* 0x000000ffff059224 */ /* 0x004fc600078e00f3 */
[----:B------:R-:W2:Y:S04]  /*18080*/  LDL R243, [R1+0x1a0] ;  /* 0x0001a00001f37983 */ /* 0x000ea80000100800 */
[----:B------:R0:W3:Y:S04]  /*18090*/  @!P1 LDG.E.U16 R239, desc[UR18][R4.64] ;  /* 0x0000001204ef9981 */ /* 0x0000e8000c1e1500 */
[----:B------:R-:W0:Y:S04]  /*180a0*/  LDL R4, [R1+0x29c] ;  /* 0x00029c0001047983 */ /* 0x000e280000100800 */
[----:B------:R-:W0:Y:S02]  /*180b0*/  LDL R5, [R1+0x2a0] ;  /* 0x0002a00001057983 */ /* 0x000e240000100800 */
[----:B0-----:R-:W-:-:S04]  /*180c0*/  @!P1 LOP3.LUT R5, R5, R4, RZ, 0x3c, !PT ;  /* 0x0000000405059212 */ /* 0x001fc800078e3cff */
[----:B------:R-:W-:-:S04]  /*180d0*/  @!P1 LOP3.LUT R4, R5, R4, RZ, 0x3c, !PT ;  /* 0x0000000405049212 */ /* 0x000fc800078e3cff */
[----:B------:R-:W-:-:S05]  /*180e0*/  @!P1 LOP3.LUT R5, R5, R4, RZ, 0x3c, !PT ;  /* 0x0000000405059212 */ /* 0x000fca00078e3cff */
[----:B------:R0:W3:Y:S04]  /*180f0*/  @!P1 LDG.E.U16 R237, desc[UR18][R4.64] ;  /* 0x0000001204ed9981 */ /* 0x0000e8000c1e1500 */
[----:B------:R-:W4:Y:S01]  /*18100*/  LDL R5, [R1+0x25c] ;  /* 0x00025c0001057983 */ /* 0x000f220000100800 */
[----:B------:R-:W-:Y:S01]  /*18110*/  PRMT R235, RZ, 0x7610, R235 ;  /* 0x00007610ffeb7816 */ /* 0x000fe200000000eb */
[----:B0-----:R-:W-:Y:S01]  /*18120*/  @!P1 IMAD.MOV.U32 R4, RZ, RZ, R252 ;  /* 0x000000ffff049224 */ /* 0x001fe200078e00fc */
[----:B------:R-:W-:Y:S01]  /*18130*/  PRMT R233, RZ, 0x7610, R233 ;  /* 0x00007610ffe97816 */ /* 0x000fe200000000e9 */
[----:B------:R-:W3:Y:S01]  /*18140*/  LDL R252, [R1+0xa0] ;  /* 0x0000a00001fc7983 */ /* 0x000ee20000100800 */
[----:B------:R-:W-:Y:S02]  /*18150*/  PRMT R231, RZ, 0x7610, R231 ;  /* 0x00007610ffe77816 */ /* 0x000fe400000000e7 */
[----:B------:R-:W-:Y:S01]  /*18160*/  PRMT R229, RZ, 0x7610, R229 ;  /* 0x00007610ffe57816 */ /* 0x000fe200000000e5 */
[----:B----4-:R0:W4:Y:S02]  /*18170*/  @!P1 LDG.E.U16 R235, desc[UR18][R4.64] ;  /* 0x0000001204eb9981 */ /* 0x010124000c1e1500 */
[----:B0-----:R-:W-:-:S02]  /*18180*/  @!P1 IMAD.MOV.U32 R4, RZ, RZ, R247 ;  /* 0x000000ffff049224 */ /* 0x001fc400078e00f7 */
[----:B------:R-:W-:Y:S01]  /*18190*/  @!P1 IMAD.MOV.U32 R5, RZ, RZ, R249 ;  /* 0x000000ffff059224 */ /* 0x000fe200078e00f9 */
[----:B------:R-:W4:Y:S04]  /*181a0*/  LDL R247, [R1+0x120] ;  /* 0x0001200001f77983 */ /* 0x000f280000100800 */
[----:B------:R0:W4:Y:S04]  /*181b0*/  @!P1 LDG.E.U16 R233, desc[UR18][R4.64] ;  /* 0x0000001204e99981 */ /* 0x000128000c1e1500 */
[----:B------:R-:W4:Y:S01]  /*181c0*/  LDL R249, [R1+0x11c] ;  /* 0x00011c0001f97983 */ /* 0x000f220000100800 */
[----:B0-----:R-:W-:-:S02]  /*181d0*/  @!P1 IMAD.MOV.U32 R4, RZ, RZ, R152 ;  /* 0x000000ffff049224 */ /* 0x001fc400078e0098 */
[----:B------:R-:W-:Y:S01]  /*181e0*/  @!P1 IMAD.MOV.U32 R5, RZ, RZ, R153 ;  /* 0x000000ffff059224 */ /* 0x000fe200078e0099 */
[----:B------:R-:W4:Y:S04]  /*181f0*/  LDL R152, [R1+0xe0] ;  /* 0x0000e00001987983 */ /* 0x000f280000100800 */
[----:B------:R2:W4:Y:S04]  /*18200*/  @!P1 LDG.E.U16 R231, desc[UR18][R4.64] ;  /* 0x0000001204e79981 */ /* 0x000528000c1e1500 */
[----:B------:R-:W4:Y:S01]  /*18210*/  LDL R153, [R1+0xdc] ;  /* 0x0000dc0001997983 */ /* 0x000f220000100800 */
[----:B--2---:R-:W-:-:S02]  /*18220*/  @!P1 IMAD.MOV.U32 R4, RZ, RZ, R243 ;  /* 0x000000ffff049224 */ /* 0x004fc400078e00f3 */
[----:B---3--:R-:W-:Y:S01]  /*18230*/  @!P1 IMAD.MOV.U32 R5, RZ, RZ, R245 ;  /* 0x000000ffff059224 */ /* 0x008fe200078e00f5 */
[----:B------:R-:W-:Y:S01]  /*18240*/  PRMT R228, RZ, 0x7610, R228 ;  /* 0x00007610ffe47816 */ /* 0x000fe200000000e4 */
[----:B------:R-:W2:Y:S04]  /*18250*/  LDL R245, [R1+0x5c] ;  /* 0x00005c0001f57983 */ /* 0x000ea80000100800 */
[----:B------:R0:W3:Y:S01]  /*18260*/  @!P1 LDG.E.U16 R229, desc[UR18][R4.64] ;  /* 0x0000001204e59981 */ /* 0x0000e2000c1e1500 */
[----:B------:R-:W-:Y:S02]  /*18270*/  PRMT R227, RZ, 0x7610, R227 ;  /* 0x00007610ffe37816 */ /* 0x000fe400000000e3 */
[----:B------:R-:W-:Y:S01]  /*18280*/  PRMT R226, RZ, 0x7610, R226 ;  /* 0x00007610ffe27816 */ /* 0x000fe200000000e2 */
[----:B------:R-:W2:Y:S04]  /*18290*/  LDL R243, [R1+0x60] ;  /* 0x0000600001f37983 */ /* 0x000ea80000100800 */
[----:B------:R-:W0:Y:S04]  /*182a0*/  LDL R4, [R1+0x15c] ;  /* 0x00015c0001047983 */ /* 0x000e280000100800 */
[----:B------:R-:W0:Y:S02]  /*182b0*/  LDL R5, [R1+0x160] ;  /* 0x0001600001057983 */ /* 0x000e240000100800 */
[----:B0-----:R-:W-:-:S04]  /*182c0*/  @!P1 LOP3.LUT R5, R5, R4, RZ, 0x3c, !PT ;  /* 0x0000000405059212 */ /* 0x001fc800078e3cff */
[----:B------:R-:W-:-:S04]  /*182d0*/  @!P1 LOP3.LUT R4, R5, R4, RZ, 0x3c, !PT ;  /* 0x0000000405049212 */ /* 0x000fc800078e3cff */
[----:B------:R-:W-:-:S05]  /*182e0*/  @!P1 LOP3.LUT R5, R5, R4, RZ, 0x3c, !PT ;  /* 0x0000000405059212 */ /* 0x000fca00078e3cff */
[----:B------:R4:W3:Y:S02]  /*182f0*/  @!P1 LDG.E.U16 R228, desc[UR18][R4.64] ;  /* 0x0000001204e49981 */ /* 0x0008e4000c1e1500 */
[----:B----4-:R-:W-:Y:S02]  /*18300*/  @!P1 IMAD.MOV.U32 R4, RZ, RZ, R247 ;  /* 0x000000ffff049224 */ /* 0x010fe400078e00f7 */
[----:B------:R-:W-:Y:S01]  /*18310*/  @!P1 IMAD.MOV.U32 R5, RZ, RZ, R249 ;  /* 0x000000ffff059224 */ /* 0x000fe200078e00f9 */
[----:B------:R-:W4:Y:S04]  /*18320*/  LDL R247, [R1+0x620] ;  /* 0x0006200001f77983 */ /* 0x000f280000100800 */
[----:B------:R0:W3:Y:S04]  /*18330*/  @!P1 LDG.E.U16 R227, desc[UR18][R4.64] ;  /* 0x0000001204e39981 */ /* 0x0000e8000c1e1500 */
[----:B------:R-:W3:Y:S01]  /*18340*/  LDL R249, [R1+0x418] ;  /* 0x0004180001f97983 */ /* 0x000ee20000100800 */
[----:B0-----:R-:W-:-:S02]  /*18350*/  @!P1 IMAD.MOV.U32 R4, RZ, RZ, R152 ;  /* 0x000000ffff049224 */ /* 0x001fc400078e0098 */
[----:B------:R-:W-:Y:S01]  /*18360*/  @!P1 IMAD.MOV.U32 R5, RZ, RZ, R153 ;  /* 0x000000ffff059224 */ /* 0x000fe200078e0099 */
[----:B------:R-:W3:Y:S04]  /*18370*/  LDL R152, [R1+0x9f8] ;  /* 0x0009f80001987983 */ /* 0x000ee80000100800 */
[----:B------:R0:W3:Y:S04]  /*18380*/  @!P1 LDG.E.U16 R226, desc[UR18][R4.64] ;  /* 0x0000001204e29981 */ /* 0x0000e8000c1e1500 */
[----:B------:R-:W3:Y:S04]  /*18390*/  LDL R153, [R1+0x9f4] ;  /* 0x0009f40001997983 */ /* 0x000ee80000100800 */
[----:B------:R-:W2:Y:S01]  /*183a0*/  LDL R5, [R1+0x9c] ;  /* 0x00009c0001057983 */ /* 0x000ea20000100800 */
[----:B------:R-:W-:Y:S01]  /*183b0*/  PRMT R225, RZ, 0x7610, R225 ;  /* 0x00007610ffe17816 */ /* 0x000fe200000000e1 */
[----:B0-----:R-:W-:Y:S01]  /*183c0*/  @!P1 IMAD.MOV.U32 R4, RZ, RZ, R252 ;  /* 0x000000ffff049224 */ /* 0x001fe200078e00fc */
[----:B------:R-:W-:Y:S01]  /*183d0*/  PRMT R224, RZ, 0x7610, R224 ;  /* 0x00007610ffe07816 */ /* 0x000fe200000000e0 */
[----:B------:R-:W3:Y:S01]  /*183e0*/  LDL R252, [R1+0x978] ;  /* 0x0009780001fc7983 */ /* 0x000ee20000100800 */
[----:B------:R-:W-:-:S02]  /*183f0*/  PRMT R223, RZ, 0x7610, R223 ;  /* 0x00007610ffdf7816 */ /* 0x000fc400000000df */
[----:B------:R-:W-:Y:S01]  /*18400*/  PRMT R222, RZ, 0x7610, R222 ;  /* 0x00007610ffde7816 */ /* 0x000fe200000000de */
[----:B--2---:R0:W2:Y:S02]  /*18410*/  @!P1 LDG.E.U16 R225, desc[UR18][R4.64] ;  /* 0x0000001204e19981 */ /* 0x0040a4000c1e1500 */
[----:B0-----:R-:W-:Y:S02]  /*18420*/  @!P1 IMAD.MOV.U32 R4, RZ, RZ, R243 ;  /* 0x000000ffff049224 */ /* 0x001fe400078e00f3 */
[----:B------:R-:W-:Y:S01]  /*18430*/  @!P1 IMAD.MOV.U32 R5, RZ, RZ, R245 ;  /* 0x000000ffff059224 */ /* 0x000fe200078e00f5 */
[----:B------:R-:W-:Y:S01]  /*18440*/  PRMT R221, RZ, 0x7610, R221 ;  /* 0x00007610ffdd7816 */ /* 0x000fe200000000dd */
[----:B------:R-:W2:Y:S04]  /*18450*/  LDL R245, [R1+0x934] ;  /* 0x0009340001f57983 */ /* 0x000ea80000100800 */
[----:B------:R4:W2:Y:S04]  /*18460*/  @!P1 LDG.E.U16 R224, desc[UR18][R4.64] ;  /* 0x0000001204e09981 */ /* 0x0008a8000c1e1500 */
[----:B------:R-:W2:Y:S01]  /*18470*/  LDL R243, [R1+0x938] ;  /* 0x0009380001f37983 */ /* 0x000ea20000100800 */
[----:B----4-:R-:W-:-:S02]  /*18480*/  @!P1 IMAD.MOV.U32 R4, RZ, RZ, R247 ;  /* 0x000000ffff049224 */ /* 0x010fc400078e00f7 */
[----:B---3--:R-:W-:Y:S01]  /*18490*/  @!P1 IMAD.MOV.U32 R5, RZ, RZ, R249 ;  /* 0x000000ffff059224 */ /* 0x008fe200078e00f9 */
[----:B------:R-:W3:Y:S04]  /*184a0*/  LDL R247, [R1+0x8f8] ;  /* 0x0008f80001f77983 */ /* 0x000ee80000100800 */
[----:B------:R0:W4:Y:S04]  /*184b0*/  @!P1 LDG.E.U16 R223, desc[UR18][R4.64] ;  /* 0x0000001204df9981 */ /* 0x000128000c1e1500 */
[----:B------:R-:W4:Y:S01]  /*184c0*/  LDL R249, [R1+0x8f4] ;  /* 0x0008f40001f97983 */ /* 0x000f220000100800 */
[----:B0-----:R-:W-:-:S02]  /*184d0*/  @!P1 IMAD.MOV.U32 R4, RZ, RZ, R152 ;  /* 0x000000ffff049224 */ /* 0x001fc400078e0098 */
[----:B------:R-:W-:Y:S01]  /*184e0*/  @!P1 IMAD.MOV.U32 R5, RZ, RZ, R153 ;  /* 0x000000ffff059224 */ /* 0x000fe200078e0099 */
[----:B------:R-:W4:Y:S04]  /*184f0*/  LDL R152, [R1+0x8b8] ;  /* 0x0008b80001987983 */ /* 0x000f280000100800 */
[----:B------:R0:W4:Y:S04]  /*18500*/  @!P1 LDG.E.U16 R222, desc[UR18][R4.64] ;  /* 0x0000001204de9981 */ /* 0x000128000c1e1500 */
[----:B------:R-:W4:Y:S04]  /*18510*/  LDL R153, [R1+0x8b4] ;  /* 0x0008b40001997983 */ /* 0x000f280000100800 */
[----:B------:R-:W0:Y:S04]  /*18520*/  LDL R4, [R1+0x9b4] ;  /* 0x0009b40001047983 */ /* 0x000e280000100800 */
[----:B------:R-:W0:Y:S02]  /*18530*/  LDL R5, [R1+0x9b8] ;  /* 0x0009b80001057983 */ /* 0x000e240000100800 */
[----:B0-----:R-:W-:-:S04]  /*18540*/  @!P1 LOP3.LUT R5, R5, R4, RZ, 0x3c, !PT ;  /* 0x0000000405059212 */ /* 0x001fc800078e3cff */
[----:B------:R-:W-:-:S04]  /*18550*/  @!P1 LOP3.LUT R4, R5, R4, RZ, 0x3c, !PT ;  /* 0x0000000405049212 */ /* 0x000fc800078e3cff */
[----:B------:R-:W-:-:S05]  /*18560*/  @!P1 LOP3.LUT R5, R5, R4, RZ, 0x3c, !PT ;  /* 0x0000000405059212 */ /* 0x000fca00078e3cff */
[----:B------:R0:W4:Y:S04]  /*18570*/  @!P1 LDG.E.U16 R221, desc[UR18][R4.64] ;  /* 0x0000001204dd9981 */ /* 0x000128000c1e1500 */
[----:B------:R-:W2:Y:S01]  /*18580*/  LDL R5, [R1+0x974] ;  /* 0x0009740001057983 */ /* 0x000ea20000100800 */
[----:B------:R-:W-:Y:S01]  /*18590*/  PRMT R220, RZ, 0x7610, R220 ;  /* 0x00007610ffdc7816 */ /* 0x000fe200000000dc */
[----:B0-----:R-:W-:Y:S01]  /*185a0*/  @!P1 IMAD.MOV.U32 R4, RZ, RZ, R252 ;  /* 0x000000ffff049224 */ /* 0x001fe200078e00fc */
[----:B------:R-:W-:Y:S01]  /*185b0*/  PRMT R219, RZ, 0x7610, R219 ;  /* 0x00007610ffdb7816 */ /* 0x000fe200000000db */
[----:B------:R-:W4:Y:S01]  /*185c0*/  LDL R252, [R1+0x7b8] ;  /* 0x0007b80001fc7983 */ /* 0x000f220000100800 */
[----:B------:R-:W-:Y:S02]  /*185d0*/  PRMT R218, RZ, 0x7610, R218 ;  /* 0x00007610ffda7816 */ /* 0x000fe400000000da */
[----:B------:R-:W-:Y:S01]  /*185e0*/  PRMT R217, RZ, 0x7610, R217 ;  /* 0x00007610ffd97816 */ /* 0x000fe200000000d9 */
[----:B--2---:R0:W2:Y:S02]  /*185f0*/  @!P1 LDG.E.U16 R220, desc[UR18][R4.64] ;  /* 0x0000001204dc9981 */ /* 0x0040a4000c1e1500 */
[----:B0-----:R-:W-:-:S02]  /*18600*/  @!P1 IMAD.MOV.U32 R4, RZ, RZ, R243 ;  /* 0x000000ffff049224 */ /* 0x001fc400078e00f3 */
[----:B------:R-:W-:Y:S01]  /*18610*/  @!P1 IMAD.MOV.U32 R5, RZ, RZ, R245 ;  /* 0x000000ffff059224 */ /* 0x000fe200078e00f5 */
[----:B------:R-:W2:Y:S04]  /*18620*/  LDL R243, [R1+0x838] ;  /* 0x0008380001f37983 */ /* 0x000ea80000100800 */
[----:B------:R3:W2:Y:S04]  /*18630*/  @!P1 LDG.E.U16 R219, desc[UR18][R4.64] ;  /* 0x0000001204db9981 */ /* 0x0006a8000c1e1500 */
[----:B------:R-:W2:Y:S01]  /*18640*/  LDL R245, [R1+0x834] ;  /* 0x0008340001f57983 */ /* 0x000ea20000100800 */
[----:B---3--:R-:W-:-:S02]  /*18650*/  @!P1 IMAD.MOV.U32 R4, RZ, RZ, R247 ;  /* 0x000000ffff049224 */ /* 0x008fc400078e00f7 */
[----:B----4-:R-:W-:Y:S01]  /*18660*/  @!P1 IMAD.MOV.U32 R5, RZ, RZ, R249 ;  /* 0x000000ffff059224 */ /* 0x010fe200078e00f9 */
[----:B------:R-:W3:Y:S04]  /*18670*/  LDL R247, [R1+0x7f8] ;  /* 0x0007f80001f77983 */ /* 0x000ee80000100800 */
[----:B------:R0:W4:Y:S04]  /*18680*/  @!P1 LDG.E.U16 R218, desc[UR18][R4.64] ;  /* 0x0000001204da9981 */ /* 0x000128000c1e1500 */
[----:B------:R-:W4:Y:S01]  /*18690*/  LDL R249, [R1+0x7f4] ;  /* 0x0007f40001f97983 */ /* 0x000f220000100800 */
[----:B0-----:R-:W-:-:S02]  /*186a0*/  @!P1 IMAD.MOV.U32 R4, RZ, RZ, R152 ;  /* 0x000000ffff049224 */ /* 0x001fc400078e0098 */
[----:B------:R-:W-:Y:S01]  /*186b0*/  @!P1 IMAD.MOV.U32 R5, RZ, RZ, R153 ;  /* 0x000000ffff059224 */ /* 0x000fe200078e0099 */
[----:B------:R-:W-:Y:S01]  /*186c0*/  PRMT R216, RZ, 0x7610, R216 ;  /* 0x00007610ffd87816 */ /* 0x000fe200000000d8 */
[----:B------:R-:W4:Y:S04]  /*186d0*/  LDL R153, [R1+0x774] ;  /* 0x0007740001997983 */ /* 0x000f280000100800 */
[----:B------:R0:W4:Y:S01]  /*186e0*/  @!P1 LDG.E.U16 R217, desc[UR18][R4.64] ;  /* 0x0000001204d99981 */ /* 0x000122000c1e1500 */
[----:B------:R-:W-:Y:S02]  /*186f0*/  PRMT R215, RZ, 0x7610, R215 ;  /* 0x00007610ffd77816 */ /* 0x000fe400000000d7 */
[----:B------:R-:W-:Y:S01]  /*18700*/  PRMT R214, RZ, 0x7610, R214 ;  /* 0x00007610ffd67816 */ /* 0x000fe200000000d6 */
[----:B------:R-:W4:Y:S04]  /*18710*/  LDL R152, [R1+0x778] ;  /* 0x0007780001987983 */ /* 0x000f280000100800 */
[----:B------:R-:W0:Y:S04]  /*18720*/  LDL R4, [R1+0x874] ;  /* 0x0008740001047983 */ /* 0x000e280000100800 */
[----:B------:R-:W0:Y:S02]  /*18730*/  LDL R5, [R1+0x878] ;  /* 0x0008780001057983 */ /* 0x000e240000100800 */
[----:B0-----:R-:W-:-:S04]  /*18740*/  @!P1 LOP3.LUT R5, R5, R4, RZ, 0x3c, !PT ;  /* 0x0000000405059212 */ /* 0x001fc800078e3cff */
[----:B------:R-:W-:-:S04]  /*18750*/  @!P1 LOP3.LUT R4, R5, R4, RZ, 0x3c, !PT ;  /* 0x0000000405049212 */ /* 0x000fc800078e3cff */
[----:B------:R-:W-:-:S05]  /*18760*/  @!P1 LOP3.LUT R5, R5, R4, RZ, 0x3c, !PT ;  /* 0x0000000405059212 */ /* 0x000fca00078e3cff */
[----:B------:R2:W4:Y:S02]  /*18770*/  @!P1 LDG.E.U16 R216, desc[UR18][R4.64] ;  /* 0x0000001204d89981 */ /* 0x000524000c1e1500 */
[----:B--2---:R-:W-:Y:S02]  /*18780*/  @!P1 IMAD.MOV.U32 R4, RZ, RZ, R243 ;  /* 0x000000ffff049224 */ /* 0x004fe400078e00f3 */
        /* <DEDUP_REMOVED lines=8> */
[----:B------:R-:W4:Y:S04]  /*18810*/  LDL R249, [R1+0x6f4] ;  /* 0x0006f40001f97983 */ /* 0x000f280000100800 */
[----:B------:R-:W2:Y:S01]  /*18820*/  LDL R5, [R1+0x7b4] ;  /* 0x0007b40001057983 */ /* 0x000ea20000100800 */
[----:B------:R-:W-:Y:S01]  /*18830*/  PRMT R213, RZ, 0x7610, R213 ;  /* 0x00007610ffd57816 */ /* 0x000fe200000000d5 */
[----:B0-----:R-:W-:Y:S01]  /*18840*/  @!P1 IMAD.MOV.U32 R4, RZ, RZ, R252 ;  /* 0x000000ffff049224 */ /* 0x001fe200078e00fc */
[----:B------:R-:W-:Y:S01]  /*18850*/  PRMT R23, RZ, 0x7610, R23 ;  /* 0x00007610ff177816 */ /* 0x000fe20000000017 */
[----:B------:R-:W4:Y:S01]  /*18860*/  LDL R252, [R1+0x678] ;  /* 0x0006780001fc7983 */ /* 0x000f220000100800 */
        /* <DEDUP_REMOVED lines=45> */
[----:B------:R-:W-:Y:S01]  /*18b40*/  PRMT R15, RZ, 0x7610, R15 ;  /* 0x00007610ff0f7816 */ /* 0x000fe2000000000f */
[----:B------:R-:W3:Y:S04]  /*18b50*/  LDL R249, [R1+0x254] ;  /* 0x0002540001f97983 */ /* 0x000ee80000100800 */
[----:B------:R0:W4:Y:S01]  /*18b60*/  @!P1 LDG.E.U16 R16, desc[UR18][R4.64] ;  /* 0x0000001204109981 */ /* 0x000122000c1e1500 */
[----:B------:R-:W-:Y:S02]  /*18b70*/  PRMT R14, RZ, 0x7610, R14 ;  /* 0x00007610ff0e7816 */ /* 0x000fe4000000000e */
[----:B------:R-:W-:Y:S01]  /*18b80*/  PRMT R13, RZ, 0x7610, R13 ;  /* 0x00007610ff0d7816 */ /* 0x000fe2000000000d */
[----:B------:R-:W3:Y:S04]  /*18b90*/  LDL R247, [R1+0x258] ;  /* 0x0002580001f77983 */ /* 0x000ee80000100800 */
        /* <DEDUP_REMOVED lines=9> */
[----:B------:R0:W4:Y:S04]  /*18c30*/  @!P1 LDG.E.U16 R14, desc[UR18][R4.64] ;  /* 0x00000012040e9981 */ /* 0x000128000c1e1500 */
[----:B------:R-:W4:Y:S01]  /*18c40*/  LDL R153, [R1+0x214] ;  /* 0x0002140001997983 */ /* 0x000f220000100800 */
[----:B0-----:R-:W-:-:S02]  /*18c50*/  @!P1 IMAD.MOV.U32 R4, RZ, RZ, R243 ;  /* 0x000000ffff049224 */ /* 0x001fc400078e00f3 */
[----:B------:R-:W-:Y:S01]  /*18c60*/  @!P1 IMAD.MOV.U32 R5, RZ, RZ, R245 ;  /* 0x000000ffff059224 */ /* 0x000fe200078e00f5 */
[----:B------:R-:W4:Y:S04]  /*18c70*/  LDL R243, [R1+0x1d8] ;  /* 0x0001d80001f37983 */ /* 0x000f280000100800 */
[----:B------:R0:W4:Y:S04]  /*18c80*/  @!P1 LDG.E.U16 R13, desc[UR18][R4.64] ;  /* 0x00000012040d9981 */ /* 0x000128000c1e1500 */
[----:B------:R-:W4:Y:S04]  /*18c90*/  LDL R245, [R1+0x1d4] ;  /* 0x0001d40001f57983 */ /* 0x000f280000100800 */
[----:B------:R-:W3:Y:S01]  /*18ca0*/  LDL R5, [R1+0x294] ;  /* 0x0002940001057983 */ /* 0x000ee20000100800 */
[----:B------:R-:W-:Y:S01]  /*18cb0*/  PRMT R12, RZ, 0x7610, R12 ;  /* 0x00007610ff0c7816 */ /* 0x000fe2000000000c */
[----:B0-----:R-:W-:Y:S01]  /*18cc0*/  @!P1 IMAD.MOV.U32 R4, RZ, RZ, R252 ;  /* 0x000000ffff049224 */ /* 0x001fe200078e00fc */
[----:B------:R-:W-:Y:S01]  /*18cd0*/  PRMT R11, RZ, 0x7610, R11 ;  /* 0x00007610ff0b7816 */ /* 0x000fe2000000000b */
[----:B------:R-:W4:Y:S01]  /*18ce0*/  LDL R252, [R1+0x158] ;  /* 0x0001580001fc7983 */ /* 0x000f220000100800 */
[----:B------:R-:W-:-:S02]  /*18cf0*/  PRMT R10, RZ, 0x7610, R10 ;  /* 0x00007610ff0a7816 */ /* 0x000fc4000000000a */
[----:B------:R-:W-:Y:S01]  /*18d00*/  PRMT R9, RZ, 0x7610, R9 ;  /* 0x00007610ff097816 */ /* 0x000fe20000000009 */
[----:B---3--:R0:W3:Y:S02]  /*18d10*/  @!P1 LDG.E.U16 R12, desc[UR18][R4.64] ;  /* 0x00000012040c9981 */ /* 0x0080e4000c1e1500 */
[----:B0-----:R-:W-:Y:S02]  /*18d20*/  @!P1 IMAD.MOV.U32 R4, RZ, RZ, R247 ;  /* 0x000000ffff049224 */ /* 0x001fe400078e00f7 */
[----:B------:R-:W-:Y:S01]  /*18d30*/  @!P1 IMAD.MOV.U32 R5, RZ, RZ, R249 ;  /* 0x000000ffff059224 */ /* 0x000fe200078e00f9 */
[----:B------:R-:W-:Y:S01]  /*18d40*/  PRMT R8, RZ, 0x7610, R8 ;  /* 0x00007610ff087816 */ /* 0x000fe20000000008 */
[----:B------:R-:W3:Y:S04]  /*18d50*/  LDL R249, [R1+0x114] ;  /* 0x0001140001f97983 */ /* 0x000ee80000100800 */
[----:B------:R2:W3:Y:S04]  /*18d60*/  @!P1 LDG.E.U16 R11, desc[UR18][R4.64] ;  /* 0x00000012040b9981 */ /* 0x0004e8000c1e1500 */
[----:B------:R-:W3:Y:S01]  /*18d70*/  LDL R247, [R1+0x118] ;  /* 0x0001180001f77983 */ /* 0x000ee20000100800 */
[----:B--2---:R-:W-:-:S02]  /*18d80*/  @!P1 IMAD.MOV.U32 R4, RZ, RZ, R152 ;  /* 0x000000ffff049224 */ /* 0x004fc400078e0098 */
[----:B----4-:R-:W-:Y:S01]  /*18d90*/  @!P1 IMAD.MOV.U32 R5, RZ, RZ, R153 ;  /* 0x000000ffff059224 */ /* 0x010fe200078e0099 */
[----:B------:R-:W2:Y:S04]  /*18da0*/  LDL R152, [R1+0xd8] ;  /* 0x0000d80001987983 */ /* 0x000ea80000100800 */
[----:B------:R0:W4:Y:S04]  /*18db0*/  @!P1 LDG.E.U16 R10, desc[UR18][R4.64] ;  /* 0x00000012040a9981 */ /* 0x000128000c1e1500 */
[----:B------:R-:W2:Y:S01]  /*18dc0*/  LDL R153, [R1+0xd4] ;  /* 0x0000d40001997983 */ /* 0x000ea20000100800 */
        /* <DEDUP_REMOVED lines=11> */
[----:B------:R-:W3:Y:S01]  /*18e80*/  LDL R5, [R1+0x154] ;  /* 0x0001540001057983 */ /* 0x000ee20000100800 */
[----:B------:R-:W-:Y:S01]  /*18e90*/  PRMT R7, RZ, 0x7610, R7 ;  /* 0x00007610ff077816 */ /* 0x000fe20000000007 */
[----:B0-----:R-:W-:Y:S01]  /*18ea0*/  @!P1 IMAD.MOV.U32 R4, RZ, RZ, R252 ;  /* 0x000000ffff049224 */ /* 0x001fe200078e00fc */
[----:B------:R-:W-:Y:S01]  /*18eb0*/  PRMT R6, RZ, 0x7610, R6 ;  /* 0x00007610ff067816 */ /* 0x000fe20000000006 */
[----:B------:R-:W4:Y:S04]  /*18ec0*/  LDL R252, [R1+0xa18] ;  /* 0x000a180001fc7983 */ /* 0x000f280000100800 */
[----:B---3--:R0:W3:Y:S02]  /*18ed0*/  @!P1 LDG.E.U16 R7, desc[UR18][R4.64] ;  /* 0x0000001204079981 */ /* 0x0080e4000c1e1500 */
[----:B0-----:R-:W-:-:S02]  /*18ee0*/  @!P1 IMAD.MOV.U32 R4, RZ, RZ, R247 ;  /* 0x000000ffff049224 */ /* 0x001fc400078e00f7 */
[----:B------:R-:W-:Y:S01]  /*18ef0*/  @!P1 IMAD.MOV.U32 R5, RZ, RZ, R249 ;  /* 0x000000ffff059224 */ /* 0x000fe200078e00f9 */
[----:B------:R-:W-:Y:S01]  /*18f00*/  PRMT R3, RZ, 0x7610, R3 ;  /* 0x00007610ff037816 */ /* 0x000fe20000000003 */
[----:B------:R-:W3:Y:S04]  /*18f10*/  LDL R249, [R1+0x9ec] ;  /* 0x0009ec0001f97983 */ /* 0x000ee80000100800 */
[----:B------:R0:W3:Y:S04]  /*18f20*/  @!P1 LDG.E.U16 R6, desc[UR18][R4.64] ;  /* 0x0000001204069981 */ /* 0x0000e8000c1e1500 */
[----:B------:R-:W3:Y:S01]  /*18f30*/  LDL R247, [R1+0x9f0] ;  /* 0x0009f00001f77983 */ /* 0x000ee20000100800 */
[----:B0-----:R-:W-:-:S02]  /*18f40*/  PRMT R5, RZ, 0x7610, R5 ;  /* 0x00007610ff057816 */ /* 0x001fc40000000005 */
[----:B------:R-:W-:-:S04]  /*18f50*/  PRMT R4, RZ, 0x7610, R4 ;  /* 0x00007610ff047816 */ /* 0x000fc80000000004 */
[----:B--2---:R4:W2:Y:S02]  /*18f60*/  @!P1 LDG.E.U16 R5, desc[UR18][R152.64] ;  /* 0x0000001298059981 */ /* 0x0048a4000c1e1500 */
[----:B----4-:R-:W-:Y:S02]  /*18f70*/  @!P1 IMAD.MOV.U32 R152, RZ, RZ, R243 ;  /* 0x000000ffff989224 */ /* 0x010fe400078e00f3 */
[----:B------:R-:W-:Y:S01]  /*18f80*/  @!P1 IMAD.MOV.U32 R153, RZ, RZ, R245 ;  /* 0x000000ffff999224 */ /* 0x000fe200078e00f5 */
[----:B------:R-:W4:Y:S04]  /*18f90*/  LDL R243, [R1+0x9b0] ;  /* 0x0009b00001f37983 */ /* 0x000f280000100800 */
[----:B------:R0:W2:Y:S04]  /*18fa0*/  @!P1 LDG.E.U16 R4, desc[UR18][R152.64] ;  /* 0x0000001298049981 */ /* 0x0000a8000c1e1500 */
[----:B------:R-:W3:Y:S04]  /*18fb0*/  LDL R245, [R1+0x9ac] ;  /* 0x0009ac0001f57983 */ /* 0x000ee80000100800 */
[----:B------:R-:W0:Y:S04]  /*18fc0*/  LDL R152, [R1+0x54] ;  /* 0x0000540001987983 */ /* 0x000e280000100800 */
[----:B------:R-:W0:Y:S02]  /*18fd0*/  LDL R153, [R1+0x58] ;  /* 0x0000580001997983 */ /* 0x000e240000100800 */
[----:B0-----:R-:W-:-:S04]  /*18fe0*/  @!P1 LOP3.LUT R153, R153, R152, RZ, 0x3c, !PT ;  /* 0x0000009899999212 */ /* 0x001fc800078e3cff */
[----:B------:R-:W-:-:S04]  /*18ff0*/  @!P1 LOP3.LUT R152, R153, R152, RZ, 0x3c, !PT ;  /* 0x0000009899989212 */ /* 0x000fc800078e3cff */
[----:B------:R-:W-:-:S05]  /*19000*/  @!P1 LOP3.LUT R153, R153, R152, RZ, 0x3c, !PT ;  /* 0x0000009899999212 */ /* 0x000fca00078e3cff */
[----:B------:R0:W2:Y:S04]  /*19010*/  @!P1 LDG.E.U16 R3, desc[UR18][R152.64] ;  /* 0x0000001298039981 */ /* 0x0000a8000c1e1500 */
[----:B------:R-:W2:Y:S01]  /*19020*/  LDL R153, [R1+0x61c] ;  /* 0x00061c0001997983 */ /* 0x000ea20000100800 */
[----:B------:R-:W-:Y:S01]  /*19030*/  PRMT R195, RZ, 0x7610, R195 ;  /* 0x00007610ffc37816 */ /* 0x000fe200000000c3 */
[----:B0-----:R-:W-:Y:S02]  /*19040*/  @!P1 IMAD.MOV.U32 R152, RZ, RZ, R252 ;  /* 0x000000ffff989224 */ /* 0x001fe400078e00fc */
[----:B------:R0:W-:Y:S04]  /*19050*/  STS.U16 [R0+UR7+0x10000], R189 ;  /* 0x010000bd00007988 */ /* 0x0001e80008000407 */
[----:B------:R3:W-:Y:S04]  /*19060*/  STS.U16 [R0+UR7+0x10400], R155 ;  /* 0x0104009b00007988 */ /* 0x0007e80008000407 */
[----:B------:R4:W-:Y:S01]  /*19070*/  STS.U16 [R0+UR7+0x10800], R154 ;  /* 0x0108009a00007988 */ /* 0x0009e20008000407 */
[----:B0-----:R-:W-:-:S03]  /*19080*/  PRMT R189, RZ, 0x7610, R189 ;  /* 0x00007610ffbd7816 */ /* 0x001fc600000000bd */
[----:B------:R-:W2:Y:S01]  /*19090*/  LDL R252, [R1+0x930] ;  /* 0x0009300001fc7983 */ /* 0x000ea20000100800 */
[----:B---3--:R-:W-:-:S03]  /*190a0*/  @!P1 IMAD.MOV.U32 R155, RZ, RZ, R245 ;  /* 0x000000ffff9b9224 */ /* 0x008fc600078e00f5 */
[----:B------:R0:W-:Y:S01]  /*190b0*/  STS.U16 [R0+UR7+0x10c00], R157 ;  /* 0x010c009d00007988 */ /* 0x0001e20008000407 */
[----:B----4-:R-:W-:-:S03]  /*190c0*/  @!P1 IMAD.MOV.U32 R154, RZ, RZ, R243 ;  /* 0x000000ffff9a9224 */ /* 0x010fc600078e00f3 */
[----:B------:R-:W3:Y:S04]  /*190d0*/  LDL R245, [R1+0x8ac] ;  /* 0x0008ac0001f57983 */ /* 0x000ee80000100800 */
[----:B------:R-:W4:Y:S04]  /*190e0*/  LDL R243, [R1+0x8b0] ;  /* 0x0008b00001f37983 */ /* 0x000f280000100800 */
[----:B0-----:R-:W4:Y:S04]  /*190f0*/  LDL R157, [R1+0x92c] ;  /* 0x00092c00019d7983 */ /* 0x001f280000100800 */
[----:B--2---:R0:W2:Y:S02]  /*19100*/  @!P1 LDG.E.U16 R195, desc[UR18][R152.64] ;  /* 0x0000001298c39981 */ /* 0x0040a4000c1e1500 */
[----:B0-----:R-:W-:-:S02]  /*19110*/  @!P1 IMAD.MOV.U32 R152, RZ, RZ, R247 ;  /* 0x000000ffff989224 */ /* 0x001fc400078e00f7 */
[----:B------:R-:W-:Y:S01]  /*19120*/  @!P1 IMAD.MOV.U32 R153, RZ, RZ, R249 ;  /* 0x000000ffff999224 */ /* 0x000fe200078e00f9 */
[----:B------:R-:W2:Y:S04]  /*19130*/  LDL R247, [R1+0x8f0] ;  /* 0x0008f00001f77983 */ /* 0x000ea80000100800 */
[----:B------:R0:W2:Y:S04]  /*19140*/  @!P1 LDG.E.U16 R189, desc[UR18][R152.64] ;  /* 0x0000001298bd9981 */ /* 0x0000a8000c1e1500 */
[----:B------:R-:W2:Y:S01]  /*19150*/  LDL R249, [R1+0x8ec] ;  /* 0x0008ec0001f97983 */ /* 0x000ea20000100800 */
[----:B0-----:R-:W-:-:S06]  /*19160*/  PRMT R152, RZ, 0x7610, R152 ;  /* 0x00007610ff987816 */ /* 0x001fcc0000000098 */
[----:B------:R0:W2:Y:S04]  /*19170*/  @!P1 LDG.E.U16 R152, desc[UR18][R154.64] ;  /* 0x000000129a989981 */ /* 0x0000a8000c1e1500 */
[----:B------:R-:W0:Y:S04]  /*19180*/  LDL R154, [R1+0x96c] ;  /* 0x00096c00019a7983 */ /* 0x000e280000100800 */
[----:B------:R-:W0:Y:S01]  /*19190*/  LDL R155, [R1+0x970] ;  /* 0x00097000019b7983 */ /* 0x000e220000100800 */
[----:B------:R-:W-:-:S03]  /*191a0*/  PRMT R153, RZ, 0x7610, R153 ;  /* 0x00007610ff997816 */ /* 0x000fc60000000099 */
[----:B------:R1:W-:Y:S02]  /*191b0*/  STS.U16 [R0+UR7+0x11000], R156 ;  /* 0x0110009c00007988 */ /* 0x0003e40008000407 */
[----:B-1----:R-:W-:Y:S02]  /*191c0*/  @!P1 IMAD.MOV.U32 R156, RZ, RZ, R252 ;  /* 0x000000ffff9c9224 */ /* 0x002fe400078e00fc */
[----:B------:R3:W-:Y:S04]  /*191d0*/  STS.U16 [R0+UR7+0x11400], R159 ;  /* 0x0114009f00007988 */ /* 0x0007e80008000407 */
[----:B------:R4:W-:Y:S04]  /*191e0*/  STS.U16 [R0+UR7+0x11800], R158 ;  /* 0x0118009e00007988 */ /* 0x0009e80008000407 */
[----:B------:R-:W2:Y:S01]  /*191f0*/  LDL R252, [R1+0x830] ;  /* 0x0008300001fc7983 */ /* 0x000ea20000100800 */
[----:B---3--:R-:W-:-:S03]  /*19200*/  @!P1 IMAD.MOV.U32 R159, RZ, RZ, R245 ;  /* 0x000000ffff9f9224 */ /* 0x008fc600078e00f5 */
[----:B------:R1:W-:Y:S01]  /*19210*/  STS.U16 [R0+UR7+0x11c00], R161 ;  /* 0x011c00a100007988 */ /* 0x0003e20008000407 */
[----:B----4-:R-:W-:-:S03]  /*19220*/  @!P1 IMAD.MOV.U32 R158, RZ, RZ, R243 ;  /* 0x000000ffff9e9224 */ /* 0x010fc600078e00f3 */
[----:B------:R-:W3:Y:S04]  /*19230*/  LDL R243, [R1+0x7b0] ;  /* 0x0007b00001f37983 */ /* 0x000ee80000100800 */
[----:B------:R-:W4:Y:S04]  /*19240*/  LDL R245, [R1+0x7ac] ;  /* 0x0007ac0001f57983 */ /* 0x000f280000100800 */
[----:B-1----:R-:W4:Y:S01]  /*19250*/  LDL R161, [R1+0x82c] ;  /* 0x00082c0001a17983 */ /* 0x002f220000100800 */
[----:B0-----:R-:W-:-:S04]  /*19260*/  @!P1 LOP3.LUT R155, R155, R154, RZ, 0x3c, !PT ;  /* 0x0000009a9b9b9212 */ /* 0x001fc800078e3cff */
[----:B------:R-:W-:-:S04]  /*19270*/  @!P1 LOP3.LUT R154, R155, R154, RZ, 0x3c, !PT ;  /* 0x0000009a9b9a9212 */ /* 0x000fc800078e3cff */
[----:B------:R-:W-:-:S05]  /*19280*/  @!P1 LOP3.LUT R155, R155, R154, RZ, 0x3c, !PT ;  /* 0x0000009a9b9b9212 */ /* 0x000fca00078e3cff */
[----:B------:R0:W4:Y:S02]  /*19290*/  @!P1 LDG.E.U16 R153, desc[UR18][R154.64] ;  /* 0x000000129a999981 */ /* 0x000124000c1e1500 */
[----:B0-----:R-:W-:Y:S02]  /*192a0*/  PRMT R154, RZ, 0x7610, R154 ;  /* 0x00007610ff9a7816 */ /* 0x001fe4000000009a */
[----:B------:R-:W-:-:S04]  /*192b0*/  PRMT R155, RZ, 0x7610, R155 ;  /* 0x00007610ff9b7816 */ /* 0x000fc8000000009b */
[----:B------:R2:W4:Y:S02]  /*192c0*/  @!P1 LDG.E.U16 R154, desc[UR18][R156.64] ;  /* 0x000000129c9a9981 */ /* 0x000524000c1e1500 */
[----:B--2---:R-:W-:Y:S02]  /*192d0*/  @!P1 IMAD.MOV.U32 R156, RZ, RZ, R247 ;  /* 0x000000ffff9c9224 */ /* 0x004fe400078e00f7 */
        /* <DEDUP_REMOVED lines=9> */
[----:B------:R1:W-:Y:S04]  /*19370*/  STS.U16 [R0+UR7+0x12000], R160 ;  /* 0x012000a000007988 */ /* 0x0003e80008000407 */
[----:B------:R3:W-:Y:S01]  /*19380*/  STS.U16 [R0+UR7+0x12800], R162 ;  /* 0x012800a200007988 */ /* 0x0007e20008000407 */
[----:B-1----:R-:W-:-:S03]  /*19390*/  @!P1 IMAD.MOV.U32 R160, RZ, RZ, R252 ;  /* 0x000000ffffa09224 */ /* 0x002fc600078e00fc */
[----:B------:R4:W-:Y:S01]  /*193a0*/  STS.U16 [R0+UR7+0x12400], R163 ;  /* 0x012400a300007988 */ /* 0x0009e20008000407 */
[----:B---3--:R-:W-:-:S03]  /*193b0*/  @!P1 IMAD.MOV.U32 R162, RZ, RZ, R243 ;  /* 0x000000ffffa29224 */ /* 0x008fc600078e00f3 */
[----:B------:R-:W3:Y:S04]  /*193c0*/  LDL R252, [R1+0x730] ;  /* 0x0007300001fc7983 */ /* 0x000ee80000100800 */
[----:B------:R-:W3:Y:S01]  /*193d0*/  LDL R243, [R1+0x6b0] ;  /* 0x0006b00001f37983 */ /* 0x000ee20000100800 */
[----:B----4-:R-:W-:-:S03]  /*193e0*/  @!P1 IMAD.MOV.U32 R163, RZ, RZ, R245 ;  /* 0x000000ffffa39224 */ /* 0x010fc600078e00f5 */
[----:B------:R-:W4:Y:S04]  /*193f0*/  LDL R245, [R1+0x6ac] ;  /* 0x0006ac0001f57983 */ /* 0x000f280000100800 */
[----:B------:R1:W-:Y:S04]  /*19400*/  STS.U16 [R0+UR7+0x12c00], R165 ;  /* 0x012c00a500007988 */ /* 0x0003e80008000407 */
        /* <DEDUP_REMOVED lines=16> */
[----:B------:R-:W0:Y:S04]  /*19510*/  LDL R163, [R1+0x770] ;  /* 0x0007700001a37983 */ /* 0x000e280000100800 */
[----:B------:R3:W-:Y:S02]  /*19520*/  STS.U16 [R0+UR7+0x13800], R166 ;  /* 0x013800a600007988 */ /* 0x0007e40008000407 */
[----:B---3--:R-:W-:-:S02]  /*19530*/  @!P1 IMAD.MOV.U32 R166, RZ, RZ, R243 ;  /* 0x000000ffffa69224 */ /* 0x008fc400078e00f3 */
[----:B------:R-:W1:Y:S01]  /*19540*/  S2R R243, SR_TID.X ;  /* 0x0000000000f37919 */ /* 0x000e620000002100 */
[----:B------:R-:W-:Y:S01]  /*19550*/  PRMT R161, RZ, 0x7610, R161 ;  /* 0x00007610ffa17816 */ /* 0x000fe200000000a1 */
[----:B------:R3:W-:Y:S04]  /*19560*/  STS.U16 [R0+UR7+0x13000], R164 ;  /* 0x013000a400007988 */ /* 0x0007e80008000407 */
[----:B------:R4:W-:Y:S01]  /*19570*/  STS.U16 [R0+UR7+0x13400], R167 ;  /* 0x013400a700007988 */ /* 0x0009e20008000407 */
[----:B---3--:R-:W-:-:S03]  /*19580*/  @!P1 IMAD.MOV.U32 R164, RZ, RZ, R252 ;  /* 0x000000ffffa49224 */ /* 0x008fc600078e00fc */
[----:B------:R-:W3:Y:S01]  /*19590*/  LDL R252, [R1+0x670] ;  /* 0x0006700001fc7983 */ /* 0x000ee20000100800 */
[----:B----4-:R-:W-:Y:S01]  /*195a0*/  @!P1 IMAD.MOV.U32 R167, RZ, RZ, R245 ;  /* 0x000000ffffa79224 */ /* 0x010fe200078e00f5 */
[----:B-1----:R-:W-:Y:S01]  /*195b0*/  SHF.R.S32.HI R245, RZ, 0x6, R243 ;  /* 0x00000006fff57819 */ /* 0x002fe200000114f3 */
[----:B------:R-:W-:-:S03]  /*195c0*/  IMAD.SHL.U32 R243, R243, 0x2, RZ ;  /* 0x00000002f3f37824 */ /* 0x000fc600078e00ff */
[----:B------:R-:W-:Y:S02]  /*195d0*/  SGXT R245, R245, 0x1 ;  /* 0x00000001f5f5781a */ /* 0x000fe40000000200 */
[----:B------:R-:W-:-:S04]  /*195e0*/  LOP3.LUT R243, R243, 0x7e, RZ, 0xc0, !PT ;  /* 0x0000007ef3f37812 */ /* 0x000fc800078ec0ff */
[----:B------:R-:W-:-:S04]  /*195f0*/  LOP3.LUT R243, R243, 0x90, R245, 0x78, !PT ;  /* 0x00000090f3f37812 */ /* 0x000fc800078e78f5 */
[----:B------:R-:W-:Y:S01]  /*19600*/  LOP3.LUT R243, R243, 0x20, RZ, 0x3c, !PT ;  /* 0x00000020f3f37812 */ /* 0x000fe200078e3cff */
[----:B------:R-:W-:Y:S04]  /*19610*/  STS.U16 [R0+UR7+0x13c00], R169 ;  /* 0x013c00a900007988 */ /* 0x000fe80008000407 */
[----:B------:R-:W-:Y:S04]  /*19620*/  STS.U16 [R243+UR7+0x10100], R168 ;  /* 0x010100a8f3007988 */ /* 0x000fe80008000407 */
[----:B------:R1:W-:Y:S04]  /*19630*/  STS.U16 [R243+UR7+0x10500], R171 ;  /* 0x010500abf3007988 */ /* 0x0003e80008000407 */
[----:B------:R4:W-:Y:S01]  /*19640*/  STS.U16 [R243+UR7+0x10900], R170 ;  /* 0x010900aaf3007988 */ /* 0x0009e20008000407 */
[----:B0-----:R-:W-:-:S04]  /*19650*/  @!P1 LOP3.LUT R163, R163, R162, RZ, 0x3c, !PT ;  /* 0x000000a2a3a39212 */ /* 0x001fc800078e3cff */
[----:B------:R-:W-:-:S04]  /*19660*/  @!P1 LOP3.LUT R162, R163, R162, RZ, 0x3c, !PT ;  /* 0x000000a2a3a29212 */ /* 0x000fc800078e3cff */
[----:B------:R-:W-:-:S05]  /*19670*/  @!P1 LOP3.LUT R163, R163, R162, RZ, 0x3c, !PT ;  /* 0x000000a2a3a39212 */ /* 0x000fca00078e3cff */
[----:B------:R0:W3:Y:S02]  /*19680*/  @!P1 LDG.E.U16 R161, desc[UR18][R162.64] ;  /* 0x00000012a2a19981 */ /* 0x0000e4000c1e1500 */
[----:B0-----:R-:W-:Y:S02]  /*19690*/  PRMT R162, RZ, 0x7610, R162 ;  /* 0x00007610ffa27816 */ /* 0x001fe400000000a2 */
[----:B------:R-:W-:-:S04]  /*196a0*/  PRMT R163, RZ, 0x7610, R163 ;  /* 0x00007610ffa37816 */ /* 0x000fc800000000a3 */
[----:B------:R2:W3:Y:S02]  /*196b0*/  @!P1 LDG.E.U16 R162, desc[UR18][R164.64] ;  /* 0x00000012a4a29981 */ /* 0x0004e4000c1e1500 */
[----:B--2---:R-:W-:Y:S02]  /*196c0*/  @!P1 IMAD.MOV.U32 R164, RZ, RZ, R247 ;  /* 0x000000ffffa49224 */ /* 0x004fe400078e00f7 */
[----:B------:R-:W-:Y:S01]  /*196d0*/  @!P1 IMAD.MOV.U32 R165, RZ, RZ, R249 ;  /* 0x000000ffffa59224 */ /* 0x000fe200078e00f9 */
[----:B------:R-:W2:Y:S04]  /*196e0*/  LDL R247, [R1+0x630] ;  /* 0x0006300001f77983 */ /* 0x000ea80000100800 */
[----:B------:R0:W2:Y:S04]  /*196f0*/  @!P1 LDG.E.U16 R163, desc[UR18][R164.64] ;  /* 0x00000012a4a39981 */ /* 0x0000a8000c1e1500 */
[----:B------:R-:W2:Y:S01]  /*19700*/  LDL R249, [R1+0x62c] ;  /* 0x00062c0001f97983 */ /* 0x000ea20000100800 */
[----:B0-----:R-:W-:-:S06]  /*19710*/  PRMT R164, RZ, 0x7610, R164 ;  /* 0x00007610ffa47816 */ /* 0x001fcc00000000a4 */
[----:B------:R3:W2:Y:S04]  /*19720*/  @!P1 LDG.E.U16 R164, desc[UR18][R166.64] ;  /* 0x00000012a6a49981 */ /* 0x0006a8000c1e1500 */
[----:B------:R-:W2:Y:S04]  /*19730*/  LDL R167, [R1+0x66c] ;  /* 0x00066c0001a77983 */ /* 0x000ea80000100800 */
[----:B------:R0:W-:Y:S04]  /*19740*/  STL [R1+0xb38], R0 ;  /* 0x000b380001007387 */ /* 0x0001e80000100800 */
[----:B-1----:R-:W2:Y:S04]  /*19750*/  LDL R171, [R1+0x390] ;  /* 0x0003900001ab7983 */ /* 0x002ea80000100800 */
[----:B----4-:R-:W4:Y:S04]  /*19760*/  LDL R170, [R1+0x38c] ;  /* 0x00038c0001aa7983 */ /* 0x010f280000100800 */
[----:B0-----:R-:W4:Y:S04]  /*19770*/  LDL R0, [R1+0x3d0] ;  /* 0x0003d00001007983 */ /* 0x001f280000100800 */
[----:B------:R-:W4:Y:S01]  /*19780*/  LDL R245, [R1+0x3cc] ;  /* 0x0003cc0001f57983 */ /* 0x000f220000100800 */
[----:B------:R-:W-:Y:S01]  /*19790*/  PRMT R165, RZ, 0x7610, R165 ;  /* 0x00007610ffa57816 */ /* 0x000fe200000000a5 */
[----:B---3--:R-:W-:-:S02]  /*197a0*/  @!P1 IMAD.MOV.U32 R166, RZ, RZ, R252 ;  /* 0x000000ffffa69224 */ /* 0x008fc400078e00fc */
[----:B------:R-:W3:Y:S04]  /*197b0*/  LDL R252, [R1+0x350] ;  /* 0x0003500001fc7983 */ /* 0x000ee80000100800 */
[----:B------:R-:W-:Y:S04]  /*197c0*/  STS.U16 [R243+UR7+0x10d00], R173 ;  /* 0x010d00adf3007988 */ /* 0x000fe80008000407 */
[----:B------:R-:W-:Y:S04]  /*197d0*/  STS.U16 [R243+UR7+0x11100], R172 ;  /* 0x011100acf3007988 */ /* 0x000fe80008000407 */
[----:B------:R0:W-:Y:S04]  /*197e0*/  STS.U16 [R243+UR7+0x11500], R175 ;  /* 0x011500aff3007988 */ /* 0x0001e80008000407 */
[----:B------:R1:W-:Y:S04]  /*197f0*/  STS.U16 [R243+UR7+0x11900], R174 ;  /* 0x011900aef3007988 */ /* 0x0003e80008000407 */
[----:B0-----:R-:W3:Y:S04]  /*19800*/  LDL R175, [R1+0x290] ;  /* 0x0002900001af7983 */ /* 0x001ee80000100800 */
[----:B-1----:R-:W3:Y:S01]  /*19810*/  LDL R174, [R1+0x28c] ;  /* 0x00028c0001ae7983 */ /* 0x002ee20000100800 */
[----:B--2---:R-:W-:-:S03]  /*19820*/  @!P1 IMAD.MOV.U32 R168, RZ, RZ, R247 ;  /* 0x000000ffffa89224 */ /* 0x004fc600078e00f7 */
[----:B------:R-:W2:Y:S01]  /*19830*/  LDL R247, [R1+0x310] ;  /* 0x0003100001f77983 */ /* 0x000ea20000100800 */
[----:B------:R-:W-:-:S03]  /*19840*/  @!P1 IMAD.MOV.U32 R169, RZ, RZ, R249 ;  /* 0x000000ffffa99224 */ /* 0x000fc600078e00f9 */
[----:B------:R-:W2:Y:S04]  /*19850*/  LDL R249, [R1+0x30c] ;  /* 0x00030c0001f97983 */ /* 0x000ea80000100800 */
[----:B------:R0:W2:Y:S02]  /*19860*/  @!P1 LDG.E.U16 R165, desc[UR18][R166.64] ;  /* 0x00000012a6a59981 */ /* 0x0000a4000c1e1500 */
[----:B0-----:R-:W-:Y:S02]  /*19870*/  PRMT R166, RZ, 0x7610, R166 ;  /* 0x00007610ffa67816 */ /* 0x001fe400000000a6 */
[----:B------:R-:W-:Y:S02]  /*19880*/  PRMT R167, RZ, 0x7610, R167 ;  /* 0x00007610ffa77816 */ /* 0x000fe400000000a7 */
[----:B----4-:R-:W-:-:S02]  /*19890*/  @!P1 LOP3.LUT R171, R171, R170, RZ, 0x3c, !PT ;  /* 0x000000aaabab9212 */ /* 0x010fc400078e3cff */
[----:B------:R0:W4:Y:S02]  /*198a0*/  @!P1 LDG.E.U16 R166, desc[UR18][R168.64] ;  /* 0x00000012a8a69981 */ /* 0x000124000c1e1500 */
[C---:B------:R-:W-:Y:S01]  /*198b0*/  @!P1 LOP3.LUT R170, R171.reuse, R170, RZ, 0x3c, !PT ;  /* 0x000000aaabaa9212 */ /* 0x040fe200078e3cff */
[----:B0-----:R-:W-:Y:S02]  /*198c0*/  @!P1 IMAD.MOV.U32 R168, RZ, RZ, R0 ;  /* 0x000000ffffa89224 */ /* 0x001fe400078e0000 */
[----:B------:R-:W-:Y:S01]  /*198d0*/  @!P1 IMAD.MOV.U32 R169, RZ, RZ, R245 ;  /* 0x000000ffffa99224 */ /* 0x000fe200078e00f5 */
[----:B------:R-:W-:Y:S01]  /*198e0*/  @!P1 LOP3.LUT R171, R171, R170, RZ, 0x3c, !PT ;  /* 0x000000aaabab9212 */ /* 0x000fe200078e3cff */
[----:B------:R-:W4:Y:S04]  /*198f0*/  LDL R245, [R1+0x2cc] ;  /* 0x0002cc0001f57983 */ /* 0x000f280000100800 */
[----:B------:R0:W4:Y:S04]  /*19900*/  @!P1 LDG.E.U16 R167, desc[UR18][R168.64] ;  /* 0x00000012a8a79981 */ /* 0x000128000c1e1500 */
[----:B------:R-:W4:Y:S01]  /*19910*/  LDL R0, [R1+0x2d0] ;  /* 0x0002d00001007983 */ /* 0x000f220000100800 */
[----:B0-----:R-:W-:-:S06]  /*19920*/  PRMT R168, RZ, 0x7610, R168 ;  /* 0x00007610ffa87816 */ /* 0x001fcc00000000a8 */
[----:B------:R3:W4:Y:S04]  /*19930*/  @!P1 LDG.E.U16 R168, desc[UR18][R170.64] ;  /* 0x00000012aaa89981 */ /* 0x000728000c1e1500 */
[----:B------:R-:W4:Y:S01]  /*19940*/  LDL R171, [R1+0x34c] ;  /* 0x00034c0001ab7983 */ /* 0x000f220000100800 */
[----:B------:R-:W-:Y:S01]  /*19950*/  PRMT R169, RZ, 0x7610, R169 ;  /* 0x00007610ffa97816 */ /* 0x000fe200000000a9 */
[----:B---3--:R-:W-:Y:S01]  /*19960*/  @!P1 IMAD.MOV.U32 R170, RZ, RZ, R252 ;  /* 0x000000ffffaa9224 */ /* 0x008fe200078e00fc */
[-C--:B------:R-:W-:Y:S01]  /*19970*/  @!P1 LOP3.LUT R175, R175, R174.reuse, RZ, 0x3c, !PT ;  /* 0x000000aeafaf9212 */ /* 0x080fe200078e3cff */
[----:B------:R-:W3:Y:S03]  /*19980*/  LDL R252, [R1+0x250] ;  /* 0x0002500001fc7983 */ /* 0x000ee60000100800 */
[----:B------:R-:W-:-:S04]  /*19990*/  @!P1 LOP3.LUT R174, R175, R174, RZ, 0x3c, !PT ;  /* 0x000000aeafae9212 */ /* 0x000fc800078e3cff */
[----:B------:R-:W-:Y:S01]  /*199a0*/  @!P1 LOP3.LUT R175, R175, R174, RZ, 0x3c, !PT ;  /* 0x000000aeafaf9212 */ /* 0x000fe200078e3cff */
        /* <DEDUP_REMOVED lines=10> */
[----:B----4-:R0:W4:Y:S02]  /*19a50*/  @!P1 LDG.E.U16 R169, desc[UR18][R170.64] ;  /* 0x00000012aaa99981 */ /* 0x010124000c1e1500 */
[----:B0-----:R-:W-:Y:S02]  /*19a60*/  PRMT R170, RZ, 0x7610, R170 ;  /* 0x00007610ffaa7816 */ /* 0x001fe400000000aa */
[----:B------:R-:W-:-:S04]  /*19a70*/  PRMT R171, RZ, 0x7610, R171 ;  /* 0x00007610ffab7816 */ /* 0x000fc800000000ab */
[----:B------:R0:W4:Y:S02]  /*19a80*/  @!P1 LDG.E.U16 R170, desc[UR18][R172.64] ;  /* 0x00000012acaa9981 */ /* 0x000124000c1e1500 */
[----:B0-----:R-:W-:Y:S02]  /*19a90*/  @!P1 IMAD.MOV.U32 R172, RZ, RZ, R0 ;  /* 0x000000ffffac9224 */ /* 0x001fe400078e0000 */
[----:B------:R-:W-:Y:S01]  /*19aa0*/  @!P1 IMAD.MOV.U32 R173, RZ, RZ, R245 ;  /* 0x000000ffffad9224 */ /* 0x000fe200078e00f5 */
        /* <DEDUP_REMOVED lines=12> */
[----:B------:R0:W-:Y:S04]  /*19b70*/  STS.U16 [R243+UR7+0x12d00], R181 ;  /* 0x012d00b5f3007988 */ /* 0x0001e80008000407 */
[----:B0-----:R-:W3:Y:S01]  /*19b80*/  LDL R181, [R1+0x10c] ;  /* 0x00010c0001b57983 */ /* 0x001ee20000100800 */
        /* <DEDUP_REMOVED lines=10> */
[----:B------:R-:W2:Y:S04]  /*19c30*/  LDL R0, [R1+0x90] ;  /* 0x0000900001007983 */ /* 0x000ea80000100800 */
[----:B------:R0:W4:Y:S04]  /*19c40*/  @!P1 LDG.E.U16 R175, desc[UR18][R176.64] ;  /* 0x00000012b0af9981 */ /* 0x000128000c1e1500 */
[----:B------:R-:W4:Y:S01]  /*19c50*/  LDL R245, [R1+0x8c] ;  /* 0x00008c0001f57983 */ /* 0x000f220000100800 */
[----:B0-----:R-:W-:-:S06]  /*19c60*/  PRMT R176, RZ, 0x7610, R176 ;  /* 0x00007610ffb07816 */ /* 0x001fcc00000000b0 */
[----:B------:R0:W4:Y:S04]  /*19c70*/  @!P1 LDG.E.U16 R176, desc[UR18][R178.64] ;  /* 0x00000012b2b09981 */ /* 0x000128000c1e1500 */
[----:B------:R-:W0:Y:S04]  /*19c80*/  LDL R178, [R1+0x14c] ;  /* 0x00014c0001b27983 */ /* 0x000e280000100800 */
[----:B------:R-:W0:Y:S01]  /*19c90*/  LDL R179, [R1+0x150] ;  /* 0x0001500001b37983 */ /* 0x000e220000100800 */
[----:B------:R-:W-:-:S03]  /*19ca0*/  PRMT R177, RZ, 0x7610, R177 ;  /* 0x00007610ffb17816 */ /* 0x000fc600000000b1 */
[----:B------:R3:W-:Y:S02]  /*19cb0*/  STS.U16 [R243+UR7+0x13100], R180 ;  /* 0x013100b4f3007988 */ /* 0x0007e40008000407 */
[----:B---3--:R-:W-:Y:S02]  /*19cc0*/  @!P1 IMAD.MOV.U32 R180, RZ, RZ, R252 ;  /* 0x000000ffffb49224 */ /* 0x008fe400078e00fc */
[----:B------:R-:W-:Y:S04]  /*19cd0*/  STS.U16 [R243+UR7+0x13500], R183 ;  /* 0x013500b7f3007988 */ /* 0x000fe80008000407 */
[----:B------:R2:W-:Y:S02]  /*19ce0*/  STS.U16 [R243+UR7+0x13900], R182 ;  /* 0x013900b6f3007988 */ /* 0x0005e40008000407 */
[----:B--2---:R-:W-:Y:S01]  /*19cf0*/  @!P1 IMAD.MOV.U32 R182, RZ, RZ, R0 ;  /* 0x000000ffffb69224 */ /* 0x004fe200078e0000 */
[-C--:B0-----:R-:W-:Y:S01]  /*19d00*/  @!P1 LOP3.LUT R179, R179, R178.reuse, RZ, 0x3c, !PT ;  /* 0x000000b2b3b39212 */ /* 0x081fe200078e3cff */
[----:B----4-:R-:W-:Y:S01]  /*19d10*/  @!P1 IMAD.MOV.U32 R183, RZ, RZ, R245 ;  /* 0x000000ffffb79224 */ /* 0x010fe200078e00f5 */
[----:B------:R-:W0:Y:S02]  /*19d20*/  S2R R252, SR_TID.X ;  /* 0x0000000000fc7919 */ /* 0x000e240000002100 */
[C---:B------:R-:W-:Y:S01]  /*19d30*/  @!P1 LOP3.LUT R178, R179.reuse, R178, RZ, 0x3c, !PT ;  /* 0x000000b2b3b29212 */ /* 0x040fe200078e3cff */
[----:B------:R1:W-:Y:S03]  /*19d40*/  STS.U16 [R243+UR7+0x13d00], R193 ;  /* 0x013d00c1f3007988 */ /* 0x0003e60008000407 */
[----:B------:R-:W-:Y:S01]  /*19d50*/  @!P1 LOP3.LUT R179, R179, R178, RZ, 0x3c, !PT ;  /* 0x000000b2b3b39212 */ /* 0x000fe200078e3cff */
[----:B------:R-:W2:Y:S04]  /*19d60*/  LDL R0, [R1+0x9e8] ;  /* 0x0009e80001007983 */ /* 0x000ea80000100800 */
[----:B------:R3:W4:Y:S04]  /*19d70*/  @!P1 LDG.E.U16 R177, desc[UR18][R178.64] ;  /* 0x00000012b2b19981 */ /* 0x000728000c1e1500 */
[----:B-1----:R-:W4:Y:S01]  /*19d80*/  LDL R243, [R1+0x9e4] ;  /* 0x0009e40001f37983 */ /* 0x002f220000100800 */
[----:B---3--:R-:W-:-:S02]  /*19d90*/  PRMT R178, RZ, 0x7610, R178 ;  /* 0x00007610ffb27816 */ /* 0x008fc400000000b2 */
[----:B------:R-:W-:-:S04]  /*19da0*/  PRMT R179, RZ, 0x7610, R179 ;  /* 0x00007610ffb37816 */ /* 0x000fc800000000b3 */
[----:B------:R1:W3:Y:S02]  /*19db0*/  @!P1 LDG.E.U16 R178, desc[UR18][R180.64] ;  /* 0x00000012b4b29981 */ /* 0x0002e4000c1e1500 */
[----:B-1----:R-:W-:Y:S02]  /*19dc0*/  @!P1 IMAD.MOV.U32 R180, RZ, RZ, R247 ;  /* 0x000000ffffb49224 */ /* 0x002fe400078e00f7 */
[----:B------:R-:W-:Y:S01]  /*19dd0*/  @!P1 IMAD.MOV.U32 R181, RZ, RZ, R249 ;  /* 0x000000ffffb59224 */ /* 0x000fe200078e00f9 */
[----:B0-----:R-:W-:Y:S01]  /*19de0*/  SHF.R.S32.HI R247, RZ, 0x6, R252 ;  /* 0x00000006fff77819 */ /* 0x001fe200000114fc */
[----:B------:R-:W-:Y:S01]  /*19df0*/  IMAD.SHL.U32 R245, R252, 0x2, RZ ;  /* 0x00000002fcf57824 */ /* 0x000fe200078e00ff */
[----:B------:R-:W2:Y:S04]  /*19e00*/  LDL R249, [R1+0xa14] ;  /* 0x000a140001f97983 */ /* 0x000ea80000100800 */
[----:B------:R0:W3:Y:S01]  /*19e10*/  @!P1 LDG.E.U16 R179, desc[UR18][R180.64] ;  /* 0x00000012b4b39981 */ /* 0x0000e2000c1e1500 */
[----:B------:R-:W-:-:S03]  /*19e20*/  SGXT R247, R247, 0x1 ;  /* 0x00000001f7f7781a */ /* 0x000fc60000000200 */
[----:B------:R-:W3:Y:S01]  /*19e30*/  LDL R252, [R1+0x9a8] ;  /* 0x0009a80001fc7983 */ /* 0x000ee20000100800 */
[----:B0-----:R-:W-:-:S06]  /*19e40*/  PRMT R180, RZ, 0x7610, R180 ;  /* 0x00007610ffb47816 */ /* 0x001fcc00000000b4 */
[----:B------:R0:W3:Y:S04]  /*19e50*/  @!P1 LDG.E.U16 R180, desc[UR18][R182.64] ;  /* 0x00000012b6b49981 */ /* 0x0000e8000c1e1500 */
[----:B------:R-:W0:Y:S04]  /*19e60*/  LDL R182, [R1+0x4c] ;  /* 0x00004c0001b67983 */ /* 0x000e280000100800 */
[----:B------:R-:W0:Y:S01]  /*19e70*/  LDL R183, [R1+0x50] ;  /* 0x0000500001b77983 */ /* 0x000e220000100800 */
[----:B------:R-:W-:Y:S02]  /*19e80*/  LOP3.LUT R245, R245, 0x7e, RZ, 0xc0, !PT ;  /* 0x0000007ef5f57812 */ /* 0x000fe400078ec0ff */
[----:B------:R-:W-:-:S02]  /*19e90*/  PRMT R181, RZ, 0x7610, R181 ;  /* 0x00007610ffb57816 */ /* 0x000fc400000000b5 */
[----:B------:R-:W-:Y:S02]  /*19ea0*/  LOP3.LUT R245, R245, 0x90, R247, 0x78, !PT ;  /* 0x00000090f5f57812 */ /* 0x000fe400078e78f7 */
[----:B------:R-:W3:Y:S02]  /*19eb0*/  LDL R247, [R1+0x9a4] ;  /* 0x0009a40001f77983 */ /* 0x000ee40000100800 */
[----:B------:R-:W-:-:S05]  /*19ec0*/  LOP3.LUT R245, R245, 0x40, RZ, 0x3c, !PT ;  /* 0x00000040f5f57812 */ /* 0x000fca00078e3cff */
[----:B------:R-:W-:Y:S04]  /*19ed0*/  STS.U16 [R245+UR7+0x10200], R185 ;  /* 0x010200b9f5007988 */ /* 0x000fe80008000407 */
[----:B------:R-:W-:Y:S04]  /*19ee0*/  STS.U16 [R245+UR7+0x10600], R184 ;  /* 0x010600b8f5007988 */ /* 0x000fe80008000407 */
[----:B------:R1:W-:Y:S04]  /*19ef0*/  STS.U16 [R245+UR7+0x10a00], R187 ;  /* 0x010a00bbf5007988 */ /* 0x0003e80008000407 */
[----:B------:R1:W-:Y:S04]  /*19f00*/  STS.U16 [R245+UR7+0x10e00], R186 ;  /* 0x010e00baf5007988 */ /* 0x0003e80008000407 */
[----:B-1----:R-:W3:Y:S04]  /*19f10*/  LDL R187, [R1+0x968] ;  /* 0x0009680001bb7983 */ /* 0x002ee80000100800 */
[----:B------:R-:W3:Y:S01]  /*19f20*/  LDL R186, [R1+0x964] ;  /* 0x0009640001ba7983 */ /* 0x000ee20000100800 */
[----:B0-----:R-:W-:-:S04]  /*19f30*/  @!P1 LOP3.LUT R183, R183, R182, RZ, 0x3c, !PT ;  /* 0x000000b6b7b79212 */ /* 0x001fc800078e3cff */
[----:B------:R-:W-:-:S04]  /*19f40*/  @!P1 LOP3.LUT R182, R183, R182, RZ, 0x3c, !PT ;  /* 0x000000b6b7b69212 */ /* 0x000fc800078e3cff */
[----:B------:R-:W-:-:S05]  /*19f50*/  @!P1 LOP3.LUT R183, R183, R182, RZ, 0x3c, !PT ;  /* 0x000000b6b7b79212 */ /* 0x000fca00078e3cff */
[----:B------:R2:W3:Y:S04]  /*19f60*/  @!P1 LDG.E.U16 R181, desc[UR18][R182.64] ;  /* 0x00000012b6b59981 */ /* 0x0004e8000c1e1500 */
[----:B------:R-:W3:Y:S01]  /*19f70*/  LDL R183, [R1+0x618] ;  /* 0x0006180001b77983 */ /* 0x000ee20000100800 */
[----:B------:R-:W-:Y:S01]  /*19f80*/  PRMT R193, RZ, 0x7610, R193 ;  /* 0x00007610ffc17816 */ /* 0x000fe200000000c1 */
[----:B--2---:R-:W-:Y:S02]  /*19f90*/  @!P1 IMAD.MOV.U32 R182, RZ, RZ, R249 ;  /* 0x000000ffffb69224 */ /* 0x004fe400078e00f9 */
[----:B------:R-:W-:Y:S01]  /*19fa0*/  @!P1 IMAD.MOV.U32 R184, RZ, RZ, R0 ;  /* 0x000000ffffb89224 */ /* 0x000fe200078e0000 */
[----:B------:R-:W2:Y:S01]  /*19fb0*/  LDL R249, [R1+0x928] ;  /* 0x0009280001f97983 */ /* 0x000ea20000100800 */
[----:B----4-:R-:W-:-:S03]  /*19fc0*/  @!P1 IMAD.MOV.U32 R185, RZ, RZ, R243 ;  /* 0x000000ffffb99224 */ /* 0x010fc600078e00f3 */
[----:B------:R-:W4:Y:S01]  /*19fd0*/  LDL R243, [R1+0x8e4] ;  /* 0x0008e40001f37983 */ /* 0x000f220000100800 */
[----:B---3--:R-:W-:-:S03]  /*19fe0*/  @!P1 LOP3.LUT R187, R187, R186, RZ, 0x3c, !PT ;  /* 0x000000babbbb9212 */ /* 0x008fc600078e3cff */
[----:B------:R-:W3:Y:S01]  /*19ff0*/  LDL R0, [R1+0x8e8] ;  /* 0x0008e80001007983 */ /* 0x000ee20000100800 */
[----:B------:R-:W-:-:S04]  /*1a000*/  @!P1 LOP3.LUT R186, R187, R186, RZ, 0x3c, !PT ;  /* 0x000000babbba9212 */ /* 0x000fc800078e3cff */
[----:B------:R-:W-:Y:S01]  /*1a010*/  @!P1 LOP3.LUT R187, R187, R186, RZ, 0x3c, !PT ;  /* 0x000000babbbb9212 */ /* 0x000fe200078e3cff */
[----:B------:R0:W3:Y:S02]  /*1a020*/  @!P1 LDG.E.U16 R193, desc[UR18][R182.64] ;  /* 0x00000012b6c19981 */ /* 0x0000e4000c1e1500 */
[----:B0-----:R-:W-:Y:S02]  /*1a030*/  PRMT R182, RZ, 0x7610, R182 ;  /* 0x00007610ffb67816 */ /* 0x001fe400000000b6 */
[----:B------:R-:W-:-:S04]  /*1a040*/  PRMT R183, RZ, 0x7610, R183 ;  /* 0x00007610ffb77816 */ /* 0x000fc800000000b7 */
[----:B------:R0:W3:Y:S02]  /*1a050*/  @!P1 LDG.E.U16 R182, desc[UR18][R184.64] ;  /* 0x00000012b8b69981 */ /* 0x0000e4000c1e1500 */
[----:B0-----:R-:W-:Y:S02]  /*1a060*/  @!P1 IMAD.MOV.U32 R184, RZ, RZ, R252 ;  /* 0x000000ffffb89224 */ /* 0x001fe400078e00fc */
[----:B------:R-:W-:Y:S01]  /*1a070*/  @!P1 IMAD.MOV.U32 R185, RZ, RZ, R247 ;  /* 0x000000ffffb99224 */ /* 0x000fe200078e00f7 */
[----:B------:R-:W3:Y:S04]  /*1a080*/  LDL R252, [R1+0x8a4] ;  /* 0x0008a40001fc7983 */ /* 0x000ee80000100800 */
[----:B------:R0:W3:Y:S04]  /*1a090*/  @!P1 LDG.E.U16 R183, desc[UR18][R184.64] ;  /* 0x00000012b8b79981 */ /* 0x0000e8000c1e1500 */
[----:B------:R-:W3:Y:S01]  /*1a0a0*/  LDL R247, [R1+0x8a8] ;  /* 0x0008a80001f77983 */ /* 0x000ee20000100800 */
[----:B0-----:R-:W-:-:S06]  /*1a0b0*/  PRMT R184, RZ, 0x7610, R184 ;  /* 0x00007610ffb87816 */ /* 0x001fcc00000000b8 */
[----:B------:R2:W3:Y:S04]  /*1a0c0*/  @!P1 LDG.E.U16 R184, desc[UR18][R186.64] ;  /* 0x00000012bab89981 */ /* 0x0004e8000c1e1500 */
[----:B------:R-:W3:Y:S01]  /*1a0d0*/  LDL R187, [R1+0x924] ;  /* 0x0009240001bb7983 */ /* 0x000ee20000100800 */
[----:B------:R-:W-:Y:S01]  /*1a0e0*/  PRMT R185, RZ, 0x7610, R185 ;  /* 0x00007610ffb97816 */ /* 0x000fe200000000b9 */
[----:B--2---:R-:W-:Y:S02]  /*1a0f0*/  @!P1 IMAD.MOV.U32 R186, RZ, RZ, R249 ;  /* 0x000000ffffba9224 */ /* 0x004fe400078e00f9 */
[----:B------:R4:W-:Y:S04]  /*1a100*/  STS.U16 [R245+UR7+0x11200], R191 ;  /* 0x011200bff5007988 */ /* 0x0009e80008000407 */
[----:B------:R3:W-:Y:S04]  /*1a110*/  STS.U16 [R245+UR7+0x11600], R190 ;  /* 0x011600bef5007988 */ /* 0x0007e80008000407 */
[----:B------:R-:W2:Y:S01]  /*1a120*/  LDL R249, [R1+0x828] ;  /* 0x0008280001f97983 */ /* 0x000ea20000100800 */
[----:B----4-:R-:W-:-:S02]  /*1a130*/  @!P1 IMAD.MOV.U32 R191, RZ, RZ, R243 ;  /* 0x000000ffffbf9224 */ /* 0x010fc400078e00f3 */
[----:B---3--:R-:W-:Y:S01]  /*1a140*/  @!P1 IMAD.MOV.U32 R190, RZ, RZ, R0 ;  /* 0x000000ffffbe9224 */ /* 0x008fe200078e0000 */
[----:B------:R0:W3:Y:S04]  /*1a150*/  @!P1 LDG.E.U16 R185, desc[UR18][R186.64] ;  /* 0x00000012bab99981 */ /* 0x0000e8000c1e1500 */
[----:B------:R-:W-:Y:S04]  /*1a160*/  STS.U16 [R245+UR7+0x11a00], R212 ;  /* 0x011a00d4f5007988 */ /* 0x000fe80008000407 */
[----:B------:R-:W4:Y:S01]  /*1a170*/  LDL R243, [R1+0x7e4] ;  /* 0x0007e40001f37983 */ /* 0x000f220000100800 */
[----:B0-----:R-:W-:-:S02]  /*1a180*/  PRMT R186, RZ, 0x7610, R186 ;  /* 0x00007610ffba7816 */ /* 0x001fc400000000ba */
[----:B------:R-:W-:Y:S01]  /*1a190*/  PRMT R187, RZ, 0x7610, R187 ;  /* 0x00007610ffbb7816 */ /* 0x000fe200000000bb */
[----:B------:R-:W3:Y:S04]  /*1a1a0*/  LDL R0, [R1+0x7e8] ;  /* 0x0007e80001007983 */ /* 0x000ee80000100800 */
[----:B------:R0:W4:Y:S02]  /*1a1b0*/  @!P1 LDG.E.U16 R186, desc[UR18][R190.64] ;  /* 0x00000012beba9981 */ /* 0x000124000c1e1500 */
[----:B0-----:R-:W-:Y:S02]  /*1a1c0*/  @!P1 IMAD.MOV.U32 R190, RZ, RZ, R247 ;  /* 0x000000ffffbe9224 */ /* 0x001fe400078e00f7 */
[----:B------:R-:W-:Y:S01]  /*1a1d0*/  @!P1 IMAD.MOV.U32 R191, RZ, RZ, R252 ;  /* 0x000000ffffbf9224 */ /* 0x000fe200078e00fc */
[----:B------:R0:W-:Y:S04]  /*1a1e0*/  STS.U16 [R245+UR7+0x11e00], R188 ;  /* 0x011e00bcf5007988 */ /* 0x0001e80008000407 */
[----:B------:R1:W4:Y:S04]  /*1a1f0*/  @!P1 LDG.E.U16 R187, desc[UR18][R190.64] ;  /* 0x00000012bebb9981 */ /* 0x000328000c1e1500 */
[----:B------:R-:W4:Y:S04]  /*1a200*/  LDL R252, [R1+0x7a4] ;  /* 0x0007a40001fc7983 */ /* 0x000f280000100800 */
[----:B------:R-:W4:Y:S04]  /*1a210*/  LDL R247, [R1+0x7a8] ;  /* 0x0007a80001f77983 */ /* 0x000f280000100800 */
[----:B------:R-:W1:Y:S04]  /*1a220*/  LDL R190, [R1+0x864] ;  /* 0x0008640001be7983 */ /* 0x000e680000100800 */
[----:B------:R-:W1:Y:S01]  /*1a230*/  LDL R191, [R1+0x868] ;  /* 0x0008680001bf7983 */ /* 0x000e620000100800 */
[----:B0-----:R-:W-:-:S02]  /*1a240*/  PRMT R188, RZ, 0x7610, R188 ;  /* 0x00007610ffbc7816 */ /* 0x001fc400000000bc */
[----:B-1----:R-:W-:-:S04]  /*1a250*/  @!P1 LOP3.LUT R191, R191, R190, RZ, 0x3c, !PT ;  /* 0x000000bebfbf9212 */ /* 0x002fc800078e3cff */
[----:B------:R-:W-:-:S04]  /*1a260*/  @!P1 LOP3.LUT R190, R191, R190, RZ, 0x3c, !PT ;  /* 0x000000bebfbe9212 */ /* 0x000fc800078e3cff */
[----:B------:R-:W-:-:S05]  /*1a270*/  @!P1 LOP3.LUT R191, R191, R190, RZ, 0x3c, !PT ;  /* 0x000000bebfbf9212 */ /* 0x000fca00078e3cff */
[----:B------:R2:W4:Y:S04]  /*1a280*/  @!P1 LDG.E.U16 R188, desc[UR18][R190.64] ;  /* 0x00000012bebc9981 */ /* 0x000528000c1e1500 */
[----:B------:R-:W3:Y:S01]  /*1a290*/  LDL R191, [R1+0x824] ;  /* 0x0008240001bf7983 */ /* 0x000ee20000100800 */
[----:B--2---:R-:W-:-:S03]  /*1a2a0*/  @!P1 IMAD.MOV.U32 R190, RZ, RZ, R249 ;  /* 0x000000ffffbe9224 */ /* 0x004fc600078e00f9 */
[----:B------:R0:W-:Y:S04]  /*1a2b0*/  STS.U16 [R245+UR7+0x12200], R192 ;  /* 0x012200c0f5007988 */ /* 0x0001e80008000407 */
[----:B------:R1:W-:Y:S04]  /*1a2c0*/  STS.U16 [R245+UR7+0x12600], R194 ;  /* 0x012600c2f5007988 */ /* 0x0003e80008000407 */
[----:B------:R-:W2:Y:S01]  /*1a2d0*/  LDL R249, [R1+0x728] ;  /* 0x0007280001f97983 */ /* 0x000ea20000100800 */
[----:B0-----:R-:W-:Y:S02]  /*1a2e0*/  PRMT R192, RZ, 0x7610, R192 ;  /* 0x00007610ffc07816 */ /* 0x001fe400000000c0 */
[----:B-1----:R-:W-:Y:S01]  /*1a2f0*/  PRMT R194, RZ, 0x7610, R194 ;  /* 0x00007610ffc27816 */ /* 0x002fe200000000c2 */
[----:B------:R0:W-:Y:S02]  /*1a300*/  STS.U16 [R245+UR7+0x12a00], R196 ;  /* 0x012a00c4f5007988 */ /* 0x0001e40008000407 */
[----:B0-----:R-:W-:-:S02]  /*1a310*/  PRMT R196, RZ, 0x7610, R196 ;  /* 0x00007610ffc47816 */ /* 0x001fc400000000c4 */
[----:B---3--:R0:W3:Y:S02]  /*1a320*/  @!P1 LDG.E.U16 R192, desc[UR18][R190.64] ;  /* 0x00000012bec09981 */ /* 0x0080e4000c1e1500 */
[----:B0-----:R-:W-:Y:S02]  /*1a330*/  @!P1 IMAD.MOV.U32 R190, RZ, RZ, R0 ;  /* 0x000000ffffbe9224 */ /* 0x001fe400078e0000 */
[----:B----4-:R-:W-:Y:S01]  /*1a340*/  @!P1 IMAD.MOV.U32 R191, RZ, RZ, R243 ;  /* 0x000000ffffbf9224 */ /* 0x010fe200078e00f3 */
[----:B------:R0:W-:Y:S04]  /*1a350*/  STS.U16 [R245+UR7+0x12e00], R197 ;  /* 0x012e00c5f5007988 */ /* 0x0001e80008000407 */
[----:B------:R1:W4:Y:S04]  /*1a360*/  @!P1 LDG.E.U16 R194, desc[UR18][R190.64] ;  /* 0x00000012bec29981 */ /* 0x000328000c1e1500 */
[----:B------:R-:W3:Y:S04]  /*1a370*/  LDL R243, [R1+0x6e4] ;  /* 0x0006e40001f37983 */ /* 0x000ee80000100800 */
[----:B------:R-:W4:Y:S01]  /*1a380*/  LDL R0, [R1+0x6e8] ;  /* 0x0006e80001007983 */ /* 0x000f220000100800 */
[----:B-1----:R-:W-:-:S02]  /*1a390*/  @!P1 IMAD.MOV.U32 R190, RZ, RZ, R247 ;  /* 0x000000ffffbe9224 */ /* 0x002fc400078e00f7 */
[----:B------:R-:W-:Y:S01]  /*1a3a0*/  @!P1 IMAD.MOV.U32 R191, RZ, RZ, R252 ;  /* 0x000000ffffbf9224 */ /* 0x000fe200078e00fc */
[----:B0-----:R-:W-:Y:S01]  /*1a3b0*/  PRMT R197, RZ, 0x7610, R197 ;  /* 0x00007610ffc57816 */ /* 0x001fe200000000c5 */
[----:B------:R0:W-:Y:S04]  /*1a3c0*/  STS.U16 [R245+UR7+0x13200], R198 ;  /* 0x013200c6f5007988 */ /* 0x0001e80008000407 */
[----:B------:R1:W3:Y:S04]  /*1a3d0*/  @!P1 LDG.E.U16 R196, desc[UR18][R190.64] ;  /* 0x00000012bec49981 */ /* 0x0002e8000c1e1500 */
[----:B------:R-:W3:Y:S04]  /*1a3e0*/  LDL R252, [R1+0x6a4] ;  /* 0x0006a40001fc7983 */ /* 0x000ee80000100800 */
[----:B------:R-:W3:Y:S04]  /*1a3f0*/  LDL R247, [R1+0x6a8] ;  /* 0x0006a80001f77983 */ /* 0x000ee80000100800 */
[----:B------:R-:W1:Y:S04]  /*1a400*/  LDL R190, [R1+0x764] ;  /* 0x0007640001be7983 */ /* 0x000e680000100800 */
[----:B------:R-:W1:Y:S02]  /*1a410*/  LDL R191, [R1+0x768] ;  /* 0x0007680001bf7983 */ /* 0x000e640000100800 */
[----:B-1----:R-:W-:-:S04]  /*1a420*/  @!P1 LOP3.LUT R191, R191, R190, RZ, 0x3c, !PT ;  /* 0x000000bebfbf9212 */ /* 0x002fc800078e3cff */
[----:B------:R-:W-:-:S04]  /*1a430*/  @!P1 LOP3.LUT R190, R191, R190, RZ, 0x3c, !PT ;  /* 0x000000bebfbe9212 */ /* 0x000fc800078e3cff */
[----:B------:R-:W-:-:S05]  /*1a440*/  @!P1 LOP3.LUT R191, R191, R190, RZ, 0x3c, !PT ;  /* 0x000000bebfbf9212 */ /* 0x000fca00078e3cff */
[----:B------:R2:W3:Y:S04]  /*1a450*/  @!P1 LDG.E.U16 R197, desc[UR18][R190.64] ;  /* 0x00000012bec59981 */ /* 0x0004e8000c1e1500 */
[----:B------:R-:W4:Y:S01]  /*1a460*/  LDL R191, [R1+0x724] ;  /* 0x0007240001bf7983 */ /* 0x000f220000100800 */
[----:B0-----:R-:W-:Y:S01]  /*1a470*/  PRMT R198, RZ, 0x7610, R198 ;  /* 0x00007610ffc67816 */ /* 0x001fe200000000c6 */
[----:B--2---:R-:W-:Y:S02]  /*1a480*/  @!P1 IMAD.MOV.U32 R190, RZ, RZ, R249 ;  /* 0x000000ffffbe9224 */ /* 0x004fe400078e00f9 */
[----:B------:R0:W-:Y:S04]  /*1a490*/  STS.U16 [R245+UR7+0x13600], R199 ;  /* 0x013600c7f5007988 */ /* 0x0001e80008000407 */
[----:B----4-:R1:W2:Y:S02]  /*1a4a0*/  @!P1 LDG.E.U16 R198, desc[UR18][R190.64] ;  /* 0x00000012bec69981 */ /* 0x0102a4000c1e1500 */
[----:B-1----:R-:W-:-:S02]  /*1a4b0*/  @!P1 IMAD.MOV.U32 R190, RZ, RZ, R0 ;  /* 0x000000ffffbe9224 */ /* 0x002fc400078e0000 */
[----:B---3--:R-:W-:Y:S01]  /*1a4c0*/  @!P1 IMAD.MOV.U32 R191, RZ, RZ, R243 ;  /* 0x000000ffffbf9224 */ /* 0x008fe200078e00f3 */
[----:B------:R-:W3:Y:S04]  /*1a4d0*/  LDL R0, [R1+0x668] ;  /* 0x0006680001007983 */ /* 0x000ee80000100800 */
[----:B------:R-:W4:Y:S01]  /*1a4e0*/  LDL R243, [R1+0x664] ;  /* 0x0006640001f37983 */ /* 0x000f220000100800 */
[----:B0-----:R-:W-:-:S03]  /*1a4f0*/  PRMT R199, RZ, 0x7610, R199 ;  /* 0x00007610ffc77816 */ /* 0x001fc600000000c7 */
[----:B------:R0:W-:Y:S04]  /*1a500*/  STS.U16 [R245+UR7+0x13a00], R200 ;  /* 0x013a00c8f5007988 */ /* 0x0001e80008000407 */
[----:B------:R1:W2:Y:S01]  /*1a510*/  @!P1 LDG.E.U16 R199, desc[UR18][R190.64] ;  /* 0x00000012bec79981 */ /* 0x0002a2000c1e1500 */
[----:B0-----:R-:W-:Y:S01]  /*1a520*/  PRMT R200, RZ, 0x7610, R200 ;  /* 0x00007610ffc87816 */ /* 0x001fe200000000c8 */
[----:B-1----:R-:W-:Y:S02]  /*1a530*/  @!P1 IMAD.MOV.U32 R190, RZ, RZ, R247 ;  /* 0x000000ffffbe9224 */ /* 0x002fe400078e00f7 */
[----:B------:R-:W-:Y:S01]  /*1a540*/  @!P1 IMAD.MOV.U32 R191, RZ, RZ, R252 ;  /* 0x000000ffffbf9224 */ /* 0x000fe200078e00fc */
[----:B------:R0:W-:Y:S04]  /*1a550*/  STS.U16 [R245+UR7+0x13e00], R201 ;  /* 0x013e00c9f5007988 */ /* 0x0001e80008000407 */
[----:B------:R3:W2:Y:S01]  /*1a560*/  @!P1 LDG.E.U16 R200, desc[UR18][R190.64] ;  /* 0x00000012bec89981 */ /* 0x0006a2000c1e1500 */
[----:B------:R-:W1:Y:S01]  /*1a570*/  S2R R249, SR_TID.X ;  /* 0x0000000000f97919 */ /* 0x000e620000002100 */
[----:B0-----:R-:W-:-:S02]  /*1a580*/  PRMT R201, RZ, 0x7610, R201 ;  /* 0x00007610ffc97816 */ /* 0x001fc400000000c9 */
[----:B------:R-:W2:Y:S04]  /*1a590*/  LDL R247, [R1+0x384] ;  /* 0x0003840001f77983 */ /* 0x000ea80000100800 */
[----:B------:R-:W2:Y:S01]  /*1a5a0*/  LDL R245, [R1+0x388] ;  /* 0x0003880001f57983 */ /* 0x000ea20000100800 */
[----:B---3--:R-:W-:Y:S02]  /*1a5b0*/  @!P1 IMAD.MOV.U32 R190, RZ, RZ, R0 ;  /* 0x000000ffffbe9224 */ /* 0x008fe400078e0000 */
[----:B----4-:R-:W-:Y:S01]  /*1a5c0*/  @!P1 IMAD.MOV.U32 R191, RZ, RZ, R243 ;  /* 0x000000ffffbf9224 */ /* 0x010fe200078e00f3 */
[----:B-1----:R-:W-:Y:S01]  /*1a5d0*/  SHF.R.S32.HI R252, RZ, 0x6, R249 ;  /* 0x00000006fffc7819 */ /* 0x002fe200000114f9 */
[----:B------:R-:W3:Y:S04]  /*1a5e0*/  LDL R243, [R1+0x344] ;  /* 0x0003440001f37983 */ /* 0x000ee80000100800 */
[----:B------:R0:W4:Y:S04]  /*1a5f0*/  @!P1 LDG.E.U16 R201, desc[UR18][R190.64] ;  /* 0x00000012bec99981 */ /* 0x000128000c1e1500 */
[----:B------:R-:W3:Y:S04]  /*1a600*/  LDL R0, [R1+0x348] ;  /* 0x0003480001007983 */ /* 0x000ee80000100800 */
[----:B------:R-:W0:Y:S04]  /*1a610*/  LDL R190, [R1+0x624] ;  /* 0x0006240001be7983 */ /* 0x000e280000100800 */
[----:B------:R-:W0:Y:S01]  /*1a620*/  LDL R191, [R1+0x628] ;  /* 0x0006280001bf7983 */ /* 0x000e220000100800 */
[----:B------:R-:W-:Y:S01]  /*1a630*/  IMAD.SHL.U32 R249, R249, 0x2, RZ ;  /* 0x00000002f9f97824 */ /* 0x000fe200078e00ff */
[----:B------:R-:W-:-:S04]  /*1a640*/  SGXT R252, R252, 0x1 ;  /* 0x00000001fcfc781a */ /* 0x000fc80000000200 */
[----:B------:R-:W-:-:S04]  /*1a650*/  LOP3.LUT R249, R249, 0x7e, RZ, 0xc0, !PT ;  /* 0x0000007ef9f97812 */ /* 0x000fc800078ec0ff */
[----:B------:R-:W-:Y:S02]  /*1a660*/  LOP3.LUT R249, R249, 0x90, R252, 0x78, !PT ;  /* 0x00000090f9f97812 */ /* 0x000fe400078e78fc */
[----:B------:R-:W2:Y:S02]  /*1a670*/  LDL R252, [R1+0x3c8] ;  /* 0x0003c80001fc7983 */ /* 0x000ea40000100800 */
[----:B------:R-:W-:-:S05]  /*1a680*/  LOP3.LUT R249, R249, 0x60, RZ, 0x3c, !PT ;  /* 0x00000060f9f97812 */ /* 0x000fca00078e3cff */
[----:B------:R1:W-:Y:S02]  /*1a690*/  STS.U16 [R249+UR7+0x10300], R202 ;  /* 0x010300caf9007988 */ /* 0x0003e40008000407 */
[----:B-1----:R-:W-:Y:S02]  /*1a6a0*/  PRMT R202, RZ, 0x7610, R202 ;  /* 0x00007610ffca7816 */ /* 0x002fe400000000ca */
[----:B0-----:R-:W-:-:S04]  /*1a6b0*/  @!P1 LOP3.LUT R191, R191, R190, RZ, 0x3c, !PT ;  /* 0x000000bebfbf9212 */ /* 0x001fc800078e3cff */
        /* <DEDUP_REMOVED lines=14> */
[----:B------:R-:W-:Y:S01]  /*1a7a0*/  @!P1 IMAD.MOV.U32 R191, RZ, RZ, R247 ;  /* 0x000000ffffbf9224 */ /* 0x000fe200078e00f7 */
[----:B------:R0:W-:Y:S04]  /*1a7b0*/  STS.U16 [R249+UR7+0x11300], R209 ;  /* 0x011300d1f9007988 */ /* 0x0001e80008000407 */
[----:B------:R1:W3:Y:S04]  /*1a7c0*/  @!P1 LDG.E.U16 R211, desc[UR18][R190.64] ;  /* 0x00000012bed39981 */ /* 0x0002e8000c1e1500 */
[----:B------:R-:W4:Y:S04]  /*1a7d0*/  LDL R247, [R1+0x284] ;  /* 0x0002840001f77983 */ /* 0x000f280000100800 */
[----:B------:R-:W3:Y:S01]  /*1a7e0*/  LDL R245, [R1+0x288] ;  /* 0x0002880001f57983 */ /* 0x000ee20000100800 */
[----:B-1----:R-:W-:-:S02]  /*1a7f0*/  @!P1 IMAD.MOV.U32 R190, RZ, RZ, R0 ;  /* 0x000000ffffbe9224 */ /* 0x002fc400078e0000 */
[----:B------:R-:W-:Y:S01]  /*1a800*/  @!P1 IMAD.MOV.U32 R191, RZ, RZ, R243 ;  /* 0x000000ffffbf9224 */ /* 0x000fe200078e00f3 */
[----:B0-----:R-:W-:Y:S01]  /*1a810*/  PRMT R209, RZ, 0x7610, R209 ;  /* 0x00007610ffd17816 */ /* 0x001fe200000000d1 */
        /* <DEDUP_REMOVED lines=28> */
[----:B------:R-:W3:Y:S04]  /*1a9e0*/  LDL R243, [R1+0x144] ;  /* 0x0001440001f37983 */ /* 0x000ee80000100800 */
[----:B------:R0:W3:Y:S04]  /*1a9f0*/  @!P1 LDG.E.U16 R206, desc[UR18][R190.64] ;  /* 0x00000012bece9981 */ /* 0x0000e8000c1e1500 */
[----:B------:R-:W3:Y:S04]  /*1aa00*/  LDL R0, [R1+0x148] ;  /* 0x0001480001007983 */ /* 0x000ee80000100800 */
[----:B------:R-:W0:Y:S04]  /*1aa10*/  LDL R190, [R1+0x204] ;  /* 0x0002040001be7983 */ /* 0x000e280000100800 */
[----:B------:R-:W0:Y:S02]  /*1aa20*/  LDL R191, [R1+0x208] ;  /* 0x0002080001bf7983 */ /* 0x000e240000100800 */
[----:B0-----:R-:W-:-:S04]  /*1aa30*/  @!P1 LOP3.LUT R191, R191, R190, RZ, 0x3c, !PT ;  /* 0x000000bebfbf9212 */ /* 0x001fc800078e3cff */
[----:B------:R-:W-:-:S04]  /*1aa40*/  @!P1 LOP3.LUT R190, R191, R190, RZ, 0x3c, !PT ;  /* 0x000000bebfbe9212 */ /* 0x000fc800078e3cff */
[----:B------:R-:W-:-:S05]  /*1aa50*/  @!P1 LOP3.LUT R191, R191, R190, RZ, 0x3c, !PT ;  /* 0x000000bebfbf9212 */ /* 0x000fca00078e3cff */
[----:B------:R2:W3:Y:S04]  /*1aa60*/  @!P1 LDG.E.U16 R205, desc[UR18][R190.64] ;  /* 0x00000012becd9981 */ /* 0x0004e8000c1e1500 */
[----:B------:R-:W4:Y:S01]  /*1aa70*/  LDL R191, [R1+0x1c4] ;  /* 0x0001c40001bf7983 */ /* 0x000f220000100800 */
[----:B--2---:R-:W-:-:S03]  /*1aa80*/  @!P1 IMAD.MOV.U32 R190, RZ, RZ, R252 ;  /* 0x000000ffffbe9224 */ /* 0x004fc600078e00fc */
[----:B------:R0:W-:Y:S01]  /*1aa90*/  STS.U16 [R249+UR7+0x12700], R204 ;  /* 0x012700ccf9007988 */ /* 0x0001e20008000407 */
[----:B------:R-:W-:-:S03]  /*1aaa0*/  PRMT R212, RZ, 0x7610, R212 ;  /* 0x00007610ffd47816 */ /* 0x000fc600000000d4 */
[----:B------:R-:W2:Y:S01]  /*1aab0*/  LDL R252, [R1+0x88] ;  /* 0x0000880001fc7983 */ /* 0x000ea20000100800 */
[----:B0-----:R-:W-:-:S03]  /*1aac0*/  PRMT R204, RZ, 0x7610, R204 ;  /* 0x00007610ffcc7816 */ /* 0x001fc600000000cc */
[----:B------:R0:W-:Y:S02]  /*1aad0*/  STS.U16 [R249+UR7+0x12b00], R230 ;  /* 0x012b00e6f9007988 */ /* 0x0001e40008000407 */
[----:B0-----:R-:W-:Y:S02]  /*1aae0*/  PRMT R230, RZ, 0x7610, R230 ;  /* 0x00007610ffe67816 */ /* 0x001fe400000000e6 */
[----:B----4-:R0:W4:Y:S02]  /*1aaf0*/  @!P1 LDG.E.U16 R204, desc[UR18][R190.64] ;  /* 0x00000012becc9981 */ /* 0x010124000c1e1500 */
[----:B0-----:R-:W-:Y:S02]  /*1ab00*/  @!P1 IMAD.MOV.U32 R190, RZ, RZ, R245 ;  /* 0x000000ffffbe9224 */ /* 0x001fe400078e00f5 */
[----:B---3--:R-:W-:Y:S01]  /*1ab10*/  @!P1 IMAD.MOV.U32 R191, RZ, RZ, R247 ;  /* 0x000000ffffbf9224 */ /* 0x008fe200078e00f7 */
[----:B------:R0:W-:Y:S04]  /*1ab20*/  STS.U16 [R249+UR7+0x12f00], R232 ;  /* 0x012f00e8f9007988 */ /* 0x0001e80008000407 */
[----:B------:R1:W3:Y:S04]  /*1ab30*/  @!P1 LDG.E.U16 R212, desc[UR18][R190.64] ;  /* 0x00000012bed49981 */ /* 0x0002e8000c1e1500 */
[----:B------:R-:W4:Y:S04]  /*1ab40*/  LDL R247, [R1+0x44] ;  /* 0x0000440001f77983 */ /* 0x000f280000100800 */
[----:B------:R-:W3:Y:S01]  /*1ab50*/  LDL R245, [R1+0x48] ;  /* 0x0000480001f57983 */ /* 0x000ee20000100800 */
[----:B-1----:R-:W-:-:S02]  /*1ab60*/  @!P1 IMAD.MOV.U32 R190, RZ, RZ, R0 ;  /* 0x000000ffffbe9224 */ /* 0x002fc400078e0000 */
[----:B------:R-:W-:Y:S01]  /*1ab70*/  @!P1 IMAD.MOV.U32 R191, RZ, RZ, R243 ;  /* 0x000000ffffbf9224 */ /* 0x000fe200078e00f3 */
[----:B0-----:R-:W-:Y:S01]  /*1ab80*/  PRMT R232, RZ, 0x7610, R232 ;  /* 0x00007610ffe87816 */ /* 0x001fe200000000e8 */
[----:B------:R0:W-:Y:S04]  /*1ab90*/  STS.U16 [R249+UR7+0x13300], R234 ;  /* 0x013300eaf9007988 */ /* 0x0001e80008000407 */
[----:B------:R1:W4:Y:S04]  /*1aba0*/  @!P1 LDG.E.U16 R230, desc[UR18][R190.64] ;  /* 0x00000012bee69981 */ /* 0x000328000c1e1500 */
[----:B------:R-:W4:Y:S04]  /*1abb0*/  LDL R243, [R1+0x614] ;  /* 0x0006140001f37983 */ /* 0x000f280000100800 */
[----:B------:R-:W4:Y:S04]  /*1abc0*/  LDL R0, [R1+0xa10] ;  /* 0x000a100001007983 */ /* 0x000f280000100800 */
[----:B------:R-:W1:Y:S04]  /*1abd0*/  LDL R190, [R1+0x104] ;  /* 0x0001040001be7983 */ /* 0x000e680000100800 */
[----:B------:R-:W1:Y:S02]  /*1abe0*/  LDL R191, [R1+0x108] ;  /* 0x0001080001bf7983 */ /* 0x000e640000100800 */
[----:B-1----:R-:W-:-:S04]  /*1abf0*/  @!P1 LOP3.LUT R191, R191, R190, RZ, 0x3c, !PT ;  /* 0x000000bebfbf9212 */ /* 0x002fc800078e3cff */
[----:B------:R-:W-:-:S04]  /*1ac00*/  @!P1 LOP3.LUT R190, R191, R190, RZ, 0x3c, !PT ;  /* 0x000000bebfbe9212 */ /* 0x000fc800078e3cff */
[----:B------:R-:W-:-:S05]  /*1ac10*/  @!P1 LOP3.LUT R191, R191, R190, RZ, 0x3c, !PT ;  /* 0x000000bebfbf9212 */ /* 0x000fca00078e3cff */
[----:B------:R1:W4:Y:S04]  /*1ac20*/  @!P1 LDG.E.U16 R232, desc[UR18][R190.64] ;  /* 0x00000012bee89981 */ /* 0x000328000c1e1500 */
[----:B------:R-:W1:Y:S04]  /*1ac30*/  LDL R190, [R1+0xc4] ;  /* 0x0000c40001be7983 */ /* 0x000e680000100800 */
[----:B------:R-:W1:Y:S01]  /*1ac40*/  LDL R191, [R1+0xc8] ;  /* 0x0000c80001bf7983 */ /* 0x000e620000100800 */
[----:B0-----:R-:W-:Y:S02]  /*1ac50*/  PRMT R234, RZ, 0x7610, R234 ;  /* 0x00007610ffea7816 */ /* 0x001fe400000000ea */
[----:B-1----:R-:W-:-:S04]  /*1ac60*/  @!P1 LOP3.LUT R191, R191, R190, RZ, 0x3c, !PT ;  /* 0x000000bebfbf9212 */ /* 0x002fc800078e3cff */
[----:B------:R-:W-:-:S04]  /*1ac70*/  @!P1 LOP3.LUT R190, R191, R190, RZ, 0x3c, !PT ;  /* 0x000000bebfbe9212 */ /* 0x000fc800078e3cff */
[----:B------:R-:W-:-:S05]  /*1ac80*/  @!P1 LOP3.LUT R191, R191, R190, RZ, 0x3c, !PT ;  /* 0x000000bebfbf9212 */ /* 0x000fca00078e3cff */
[----:B------:R2:W4:Y:S04]  /*1ac90*/  @!P1 LDG.E.U16 R234, desc[UR18][R190.64] ;  /* 0x00000012beea9981 */ /* 0x000528000c1e1500 */
[----:B------:R-:W3:Y:S04]  /*1aca0*/  LDL.LU R190, [R1+0x1c] ;  /* 0x00001c0001be7983 */ /* 0x000ee80000300800 */
[----:B------:R-:W4:Y:S04]  /*1acb0*/  LDL R191, [R1+0x84] ;  /* 0x0000840001bf7983 */ /* 0x000f280000100800 */
[----:B------:R0:W-:Y:S02]  /*1acc0*/  STS.U16 [R249+UR7+0x13700], R236 ;  /* 0x013700ecf9007988 */ /* 0x0001e40008000407 */
[----:B0-----:R-:W-:-:S02]  /*1acd0*/  PRMT R236, RZ, 0x7610, R236 ;  /* 0x00007610ffec7816 */ /* 0x001fc400000000ec */
[----:B---3--:R2:W-:Y:S04]  /*1ace0*/  STS.U16 [R249+UR7+0x13b00], R190 ;  /* 0x013b00bef9007988 */ /* 0x0085e80008000407 */
[----:B------:R0:W-:Y:S01]  /*1acf0*/  STS.U16 [R249+UR7+0x13f00], R238 ;  /* 0x013f00eef9007988 */ /* 0x0001e20008000407 */
[----:B--2---:R-:W-:Y:S01]  /*1ad00*/  @!P1 IMAD.MOV.U32 R190, RZ, RZ, R252 ;  /* 0x000000ffffbe9224 */ /* 0x004fe200078e00fc */
[----:B0-----:R-:W-:-:S04]  /*1ad10*/  PRMT R238, RZ, 0x7610, R238 ;  /* 0x00007610ffee7816 */ /* 0x001fc800000000ee */
[----:B----4-:R0:W2:Y:S04]  /*1ad20*/  @!P1 LDG.E.U16 R236, desc[UR18][R190.64] ;  /* 0x00000012beec9981 */ /* 0x0100a8000c1e1500 */
[----:B------:R1:W-:Y:S01]  /*1ad30*/  STS.U16 [R2+UR7], R240 ;  /* 0x000000f002007988 */ /* 0x0003e20008000407 */
[----:B0-----:R-:W-:Y:S02]  /*1ad40*/  @!P1 IMAD.MOV.U32 R190, RZ, RZ, R245 ;  /* 0x000000ffffbe9224 */ /* 0x001fe400078e00f5 */
[----:B------:R-:W-:Y:S01]  /*1ad50*/  @!P1 IMAD.MOV.U32 R191, RZ, RZ, R247 ;  /* 0x000000ffffbf9224 */ /* 0x000fe200078e00f7 */
[----:B-1----:R-:W-:-:S04]  /*1ad60*/  PRMT R240, RZ, 0x7610, R240 ;  /* 0x00007610fff07816 */ /* 0x002fc800000000f0 */
[----:B------:R0:W3:Y:S02]  /*1ad70*/  @!P1 LDG.E.U16 R238, desc[UR18][R190.64] ;  /* 0x00000012beee9981 */ /* 0x0000e4000c1e1500 */
[----:B0-----:R-:W-:Y:S02]  /*1ad80*/  @!P1 IMAD.MOV.U32 R191, RZ, RZ, R243 ;  /* 0x000000ffffbf9224 */ /* 0x001fe400078e00f3 */
[----:B------:R-:W-:Y:S01]  /*1ad90*/  @!P1 IMAD.MOV.U32 R190, RZ, RZ, R0 ;  /* 0x000000ffffbe9224 */ /* 0x000fe200078e0000 */
[----:B------:R-:W4:Y:S04]  /*1ada0*/  LDL.LU R243, [R1+0x20] ;  /* 0x0000200001f37983 */ /* 0x000f280000300800 */
[----:B------:R-:W2:Y:S04]  /*1adb0*/  LDL.LU R245, [R1+0x18] ;  /* 0x0000180001f57983 */ /* 0x000ea80000300800 */
[----:B------:R-:W3:Y:S04]  /*1adc0*/  LDL.LU R247, [R1+0x14] ;  /* 0x0000140001f77983 */ /* 0x000ee80000300800 */
[----:B------:R-:W3:Y:S04]  /*1add0*/  LDL.LU R249, [R1+0x10] ;  /* 0x0000100001f97983 */ /* 0x000ee80000300800 */
[----:B------:R-:W3:Y:S04]  /*1ade0*/  LDL.LU R252, [R1+0xc] ;  /* 0x00000c0001fc7983 */ /* 0x000ee80000300800 */
[----:B------:R-:W3:Y:S04]  /*1adf0*/  LDL.LU R0, [R1] ;  /* 0x0000000001007983 */ /* 0x000ee80000300800 */
[----:B------:R0:W3:Y:S04]  /*1ae00*/  @!P1 LDG.E.U16 R240, desc[UR18][R190.64] ;  /* 0x00000012bef09981 */ /* 0x0000e8000c1e1500 */
[----:B------:R-:W0:Y:S04]  /*1ae10*/  LDL R190, [R1+0x9dc] ;  /* 0x0009dc0001be7983 */ /* 0x000e280000100800 */
[----:B------:R-:W0:Y:S04]  /*1ae20*/  LDL R191, [R1+0x9e0] ;  /* 0x0009e00001bf7983 */ /* 0x000e280000100800 */
[----:B------:R1:W-:Y:S02]  /*1ae30*/  STS.U16 [R2+UR7+0x400], R242 ;  /* 0x000400f202007988 */ /* 0x0003e40008000407 */
[----:B-1----:R-:W-:-:S02]  /*1ae40*/  PRMT R242, RZ, 0x7610, R242 ;  /* 0x00007610fff27816 */ /* 0x002fc400000000f2 */
[----:B0-----:R-:W-:-:S04]  /*1ae50*/  @!P1 LOP3.LUT R191, R191, R190, RZ, 0x3c, !PT ;  /* 0x000000bebfbf9212 */ /* 0x001fc800078e3cff */
[----:B------:R-:W-:-:S04]  /*1ae60*/  @!P1 LOP3.LUT R190, R191, R190, RZ, 0x3c, !PT ;  /* 0x000000bebfbe9212 */ /* 0x000fc800078e3cff */
[----:B------:R-:W-:-:S05]  /*1ae70*/  @!P1 LOP3.LUT R191, R191, R190, RZ, 0x3c, !PT ;  /* 0x000000bebfbf9212 */ /* 0x000fca00078e3cff */
        /* <DEDUP_REMOVED lines=37> */
[----:B----4-:R1:W-:Y:S04]  /*1b0d0*/  STS.U16 [R2+UR7+0x1c00], R243 ;  /* 0x001c00f302007988 */ /* 0x0103e80008000407 */
[----:B--2---:R2:W-:Y:S04]  /*1b0e0*/  STS.U16 [R2+UR7+0x2000], R245 ;  /* 0x002000f502007988 */ /* 0x0045e80008000407 */
[----:B---3--:R3:W-:Y:S04]  /*1b0f0*/  STS.U16 [R2+UR7+0x2400], R247 ;  /* 0x002400f702007988 */ /* 0x0087e80008000407 */
[----:B------:R4:W-:Y:S04]  /*1b100*/  STS.U16 [R2+UR7+0x2800], R249 ;  /* 0x002800f902007988 */ /* 0x0009e80008000407 */
[----:B------:R4:W-:Y:S01]  /*1b110*/  STS.U16 [R2+UR7+0x2c00], R252 ;  /* 0x002c00fc02007988 */ /* 0x0009e20008000407 */
[----:B0-----:R-:W-:-:S04]  /*1b120*/  @!P1 LOP3.LUT R191, R191, R190, RZ, 0x3c, !PT ;  /* 0x000000bebfbf9212 */ /* 0x001fc800078e3cff */
[----:B------:R-:W-:-:S04]  /*1b130*/  @!P1 LOP3.LUT R190, R191, R190, RZ, 0x3c, !PT ;  /* 0x000000bebfbe9212 */ /* 0x000fc800078e3cff */
[----:B------:R-:W-:-:S05]  /*1b140*/  @!P1 LOP3.LUT R191, R191, R190, RZ, 0x3c, !PT ;  /* 0x000000bebfbf9212 */ /* 0x000fca00078e3cff */
[----:B------:R0:W4:Y:S04]  /*1b150*/  @!P1 LDG.E.U16 R251, desc[UR18][R190.64] ;  /* 0x00000012befb9981 */ /* 0x000128000c1e1500 */
[----:B------:R-:W4:Y:S04]  /*1b160*/  LDL.LU R190, [R1+0x8] ;  /* 0x0000080001be7983 */ /* 0x000f280000300800 */
[----:B------:R-:W4:Y:S04]  /*1b170*/  LDL.LU R191, [R1+0x4] ;  /* 0x0000040001bf7983 */ /* 0x000f280000300800 */
[----:B-1----:R-:W4:Y:S04]  /*1b180*/  LDL.LU R243, [R1+0xb5c] ;  /* 0x000b5c0001f37983 */ /* 0x002f280000300800 */
[----:B--2---:R-:W2:Y:S04]  /*1b190*/  LDL.LU R245, [R1+0xb58] ;  /* 0x000b580001f57983 */ /* 0x004ea80000300800 */
[----:B---3--:R-:W3:Y:S04]  /*1b1a0*/  LDL.LU R247, [R1+0xb54] ;  /* 0x000b540001f77983 */ /* 0x008ee80000300800 */
[----:B----4-:R-:W4:Y:S04]  /*1b1b0*/  LDL.LU R249, [R1+0xb50] ;  /* 0x000b500001f97983 */ /* 0x010f280000300800 */
[----:B------:R-:W4:Y:S04]  /*1b1c0*/  LDL.LU R252, [R1+0xb4c] ;  /* 0x000b4c0001fc7983 */ /* 0x000f280000300800 */
[----:B------:R1:W-:Y:S04]  /*1b1d0*/  STS.U16 [R2+UR7+0x3800], R0 ;  /* 0x0038000002007988 */ /* 0x0003e80008000407 */
[----:B------:R-:W-:Y:S01]  /*1b1e0*/  STS.U16 [R2+UR7+0x5000], R241 ;  /* 0x005000f102007988 */ /* 0x000fe20008000407 */
[----:B-1----:R-:W-:-:S03]  /*1b1f0*/  LOP3.LUT R0, R2, 0x10, RZ, 0x3c, !PT ;  /* 0x0000001002007812 */ /* 0x002fc600078e3cff */
[----:B------:R-:W-:Y:S04]  /*1b200*/  STS.U16 [R2+UR7+0x5400], R239 ;  /* 0x005400ef02007988 */ /* 0x000fe80008000407 */
        /* <DEDUP_REMOVED lines=10> */
[----:B------:R-:W-:Y:S04]  /*1b2b0*/  STL [R1+0xb3c], R2 ;  /* 0x000b3c0201007387 */ /* 0x000fe80000100800 */
[----:B------:R-:W-:Y:S04]  /*1b2c0*/  STS.U16 [R2+UR7+0x3000], R190 ;  /* 0x003000be02007988 */ /* 0x000fe80008000407 */
[----:B------:R-:W-:Y:S04]  /*1b2d0*/  STS.U16 [R2+UR7+0x3400], R191 ;  /* 0x003400bf02007988 */ /* 0x000fe80008000407 */
[----:B------:R-:W-:Y:S04]  /*1b2e0*/  STS.U16 [R2+UR7+0x4c00], R243 ;  /* 0x004c00f302007988 */ /* 0x000fe80008000407 */
[----:B--2---:R-:W-:Y:S04]  /*1b2f0*/  STS.U16 [R2+UR7+0x4800], R245 ;  /* 0x004800f502007988 */ /* 0x004fe80008000407 */
[----:B---3--:R-:W-:Y:S04]  /*1b300*/  STS.U16 [R2+UR7+0x4400], R247 ;  /* 0x004400f702007988 */ /* 0x008fe80008000407 */
[----:B----4-:R-:W-:Y:S04]  /*1b310*/  STS.U16 [R2+UR7+0x4000], R249 ;  /* 0x004000f902007988 */ /* 0x010fe80008000407 */
        /* <DEDUP_REMOVED lines=18> */
[----:B------:R1:W-:Y:S04]  /*1b440*/  STS.U16 [R0+UR7+0x4480], R17 ;  /* 0x0044801100007988 */ /* 0x0003e80008000407 */
        /* <DEDUP_REMOVED lines=12> */
[----:B------:R3:W-:Y:S04]  /*1b510*/  STS.U16 [R0+UR7+0x7880], R4 ;  /* 0x0078800400007988 */ /* 0x0007e80008000407 */
[----:B-1----:R-:W4:Y:S04]  /*1b520*/  LDL R17, [R1+0x60c] ;  /* 0x00060c0001117983 */ /* 0x002f280000100800 */
[----:B--2---:R-:W2:Y:S04]  /*1b530*/  LDL R5, [R1+0x610] ;  /* 0x0006100001057983 */ /* 0x004ea80000100800 */
[----:B---3--:R-:W2:Y:S04]  /*1b540*/  LDL R4, [R1+0xa0c] ;  /* 0x000a0c0001047983 */ /* 0x008ea80000100800 */
[----:B------:R-:W3:Y:S04]  /*1b550*/  LDL R16, [R1+0xa08] ;  /* 0x000a080001107983 */ /* 0x000ee80000100800 */
[----:B------:R-:W4:Y:S04]  /*1b560*/  LDL R11, [R1+0x608] ;  /* 0x00060800010b7983 */ /* 0x000f280000100800 */
[----:B------:R-:W4:Y:S01]  /*1b570*/  LDL R10, [R1+0xa04] ;  /* 0x000a0400010a7983 */ /* 0x000f220000100800 */
[----:B0-----:R-:W0:Y:S03]  /*1b580*/  S2R R190, SR_TID.X ;  /* 0x0000000000be7919 */ /* 0x001e260000002100 */
[----:B------:R1:W-:Y:S01]  /*1b590*/  STS.U16 [R0+UR7+0x7c80], R3 ;  /* 0x007c800300007988 */ /* 0x0003e20008000407 */
[----:B------:R-:W-:-:S02]  /*1b5a0*/  PRMT R18, RZ, 0x7610, R18 ;  /* 0x00007610ff127816 */ /* 0x000fc40000000012 */
[----:B------:R-:W-:Y:S01]  /*1b5b0*/  PRMT R249, RZ, 0x7610, R249 ;  /* 0x00007610fff97816 */ /* 0x000fe200000000f9 */
[----:B------:R-:W4:Y:S04]  /*1b5c0*/  LDL R13, [R1+0x9d4] ;  /* 0x0009d400010d7983 */ /* 0x000f280000100800 */
[----:B------:R-:W4:Y:S01]  /*1b5d0*/  LDL R12, [R1+0x9d8] ;  /* 0x0009d800010c7983 */ /* 0x000f220000100800 */
[----:B-1----:R-:W1:Y:S03]  /*1b5e0*/  S2R R0, SR_TID.X ;  /* 0x0000000000007919 */ /* 0x002e660000002100 */
[----:B------:R-:W4:Y:S04]  /*1b5f0*/  LDL R7, [R1+0x9cc] ;  /* 0x0009cc0001077983 */ /* 0x000f280000100800 */
[----:B------:R-:W4:Y:S04]  /*1b600*/  LDL R6, [R1+0x9d0] ;  /* 0x0009d00001067983 */ /* 0x000f280000100800 */
[----:B------:R-:W4:Y:S01]  /*1b610*/  LDL.LU R2, [R1+0x2c] ;  /* 0x00002c0001027983 */ /* 0x000f220000300800 */
[C---:B0-----:R-:W-:Y:S01]  /*1b620*/  LOP3.LUT R191, R190.reuse, 0x40, RZ, 0xc0, !PT ;  /* 0x00000040bebf7812 */ /* 0x041fe200078ec0ff */
[----:B------:R-:W-:-:S05]  /*1b630*/  IMAD.SHL.U32 R190, R190, 0x2, RZ ;  /* 0x00000002bebe7824 */ /* 0x000fca00078e00ff */
[----:B------:R-:W-:-:S05]  /*1b640*/  LOP3.LUT R190, R190, 0x7e, RZ, 0xc0, !PT ;  /* 0x0000007ebebe7812 */ /* 0x000fca00078ec0ff */
[----:B------:R-:W-:-:S05]  /*1b650*/  IMAD R190, R191, 0x200, R190 ;  /* 0x00000200bfbe7824 */ /* 0x000fca00078e02be */
[----:B------:R-:W-:-:S05]  /*1b660*/  LOP3.LUT R190, R190, 0x20, RZ, 0x3c, !PT ;  /* 0x00000020bebe7812 */ /* 0x000fca00078e3cff */
[----:B------:R-:W-:Y:S04]  /*1b670*/  STS.U16 [R190+UR7+0x100], R195 ;  /* 0x000100c3be007988 */ /* 0x000fe80008000407 */
[----:B------:R-:W-:Y:S04]  /*1b680*/  STS.U16 [R190+UR7+0x500], R189 ;  /* 0x000500bdbe007988 */ /* 0x000fe80008000407 */
[----:B------:R-:W-:Y:S04]  /*1b690*/  STS.U16 [R190+UR7+0x900], R152 ;  /* 0x00090098be007988 */ /* 0x000fe80008000407 */
[----:B------:R-:W-:Y:S04]  /*1b6a0*/  STS.U16 [R190+UR7+0xd00], R153 ;  /* 0x000d0099be007988 */ /* 0x000fe80008000407 */
[----:B------:R-:W-:Y:S04]  /*1b6b0*/  STS.U16 [R190+UR7+0x1100], R154 ;  /* 0x0011009abe007988 */ /* 0x000fe80008000407 */
[----:B------:R-:W-:Y:S04]  /*1b6c0*/  STS.U16 [R190+UR7+0x1500], R155 ;  /* 0x0015009bbe007988 */ /* 0x000fe80008000407 */
[----:B------:R-:W-:Y:S04]  /*1b6d0*/  STS.U16 [R190+UR7+0x1900], R156 ;  /* 0x0019009cbe007988 */ /* 0x000fe80008000407 */
[----:B------:R-:W-:Y:S01]  /*1b6e0*/  STS.U16 [R190+UR7+0x1d00], R157 ;  /* 0x001d009dbe007988 */ /* 0x000fe20008000407 */
[----:B-1----:R-:W-:-:S03]  /*1b6f0*/  LOP3.LUT R191, R0, 0x40, RZ, 0xc0, !PT ;  /* 0x0000004000bf7812 */ /* 0x002fc600078ec0ff */
[----:B------:R-:W-:Y:S01]  /*1b700*/  STS.U16 [R190+UR7+0x2100], R158 ;  /* 0x0021009ebe007988 */ /* 0x000fe20008000407 */
[----:B------:R-:W-:-:S03]  /*1b710*/  IMAD.SHL.U32 R0, R0, 0x2, RZ ;  /* 0x0000000200007824 */ /* 0x000fc600078e00ff */
[----:B------:R-:W-:Y:S04]  /*1b720*/  STS.U16 [R190+UR7+0x2500], R159 ;  /* 0x0025009fbe007988 */ /* 0x000fe80008000407 */
[----:B------:R-:W-:Y:S04]  /*1b730*/  STS.U16 [R190+UR7+0x2900], R160 ;  /* 0x002900a0be007988 */ /* 0x000fe80008000407 */
[----:B------:R-:W-:Y:S04]  /*1b740*/  STS.U16 [R190+UR7+0x2d00], R161 ;  /* 0x002d00a1be007988 */ /* 0x000fe80008000407 */
[----:B------:R-:W-:Y:S04]  /*1b750*/  STS.U16 [R190+UR7+0x3100], R162 ;  /* 0x003100a2be007988 */ /* 0x000fe80008000407 */
[----:B------:R-:W-:Y:S01]  /*1b760*/  STS.U16 [R190+UR7+0x3500], R163 ;  /* 0x003500a3be007988 */ /* 0x000fe20008000407 */
[----:B------:R-:W-:-:S03]  /*1b770*/  LOP3.LUT R0, R0, 0x7e, RZ, 0xc0, !PT ;  /* 0x0000007e00007812 */ /* 0x000fc600078ec0ff */
[----:B------:R-:W-:Y:S04]  /*1b780*/  STS.U16 [R190+UR7+0x3900], R164 ;  /* 0x003900a4be007988 */ /* 0x000fe80008000407 */
[----:B------:R-:W-:Y:S04]  /*1b790*/  STS.U16 [R190+UR7+0x3d00], R165 ;  /* 0x003d00a5be007988 */ /* 0x000fe80008000407 */
[----:B------:R-:W-:Y:S04]  /*1b7a0*/  STS.U16 [R190+UR7+0x4100], R166 ;  /* 0x004100a6be007988 */ /* 0x000fe80008000407 */
[----:B------:R-:W-:Y:S04]  /*1b7b0*/  STS.U16 [R190+UR7+0x4500], R167 ;  /* 0x004500a7be007988 */ /* 0x000fe80008000407 */
[----:B------:R-:W-:Y:S01]  /*1b7c0*/  STS.U16 [R190+UR7+0x4900], R168 ;  /* 0x004900a8be007988 */ /* 0x000fe20008000407 */
[----:B------:R-:W-:-:S03]  /*1b7d0*/  IMAD R0, R191, 0x200, R0 ;  /* 0x00000200bf007824 */ /* 0x000fc600078e0200 */
        /* <DEDUP_REMOVED lines=9> */
[----:B------:R-:W-:Y:S01]  /*1b870*/  STS.U16 [R190+UR7+0x6d00], R177 ;  /* 0x006d00b1be007988 */ /* 0x000fe20008000407 */
[----:B------:R-:W0:Y:S03]  /*1b880*/  S2R R191, SR_TID.X ;  /* 0x0000000000bf7919 */ /* 0x000e260000002100 */
        /* <DEDUP_REMOVED lines=28> */
[----:B0-----:R-:W-:-:S03]  /*1ba50*/  IMAD.SHL.U32 R8, R191, 0x2, RZ ;  /* 0x00000002bf087824 */ /* 0x001fc600078e00ff */
        /* <DEDUP_REMOVED lines=8> */
[----:B------:R0:W-:Y:S04]  /*1bae0*/  STS.U16 [R0+UR7+0x7d80], R238 ;  /* 0x007d80ee00007988 */ /* 0x0001e80008000407 */
[----:B--2---:R3:W2:Y:S01]  /*1baf0*/  @!P1 LDG.E.U16 R18, desc[UR18][R4.64] ;  /* 0x0000001204129981 */ /* 0x0046a2000c1e1500 */
[----:B0-----:R-:W-:-:S05]  /*1bb00*/  LOP3.LUT R0, R191, 0x40, RZ, 0xc0, !PT ;  /* 0x00000040bf007812 */ /* 0x001fca00078ec0ff */
[----:B------:R-:W-:Y:S02]  /*1bb10*/  IMAD R8, R0, 0x200, R8 ;  /* 0x0000020000087824 */ /* 0x000fe400078e0208 */
[----:B---3--:R-:W-:Y:S01]  /*1bb20*/  @!P1 IMAD.MOV.U32 R4, RZ, RZ, R16 ;  /* 0x000000ffff049224 */ /* 0x008fe200078e0010 */
[----:B------:R-:W3:Y:S02]  /*1bb30*/  LDL.LU R0, [R1+0x24] ;  /* 0x0000240001007983 */ /* 0x000ee40000300800 */
[----:B------:R-:W-:Y:S01]  /*1bb40*/  LOP3.LUT R8, R8, 0x40, RZ, 0x3c, !PT ;  /* 0x0000004008087812 */ /* 0x000fe200078e3cff */
[----:B----4-:R-:W-:Y:S01]  /*1bb50*/  @!P1 IMAD.MOV.U32 R5, RZ, RZ, R17 ;  /* 0x000000ffff059224 */ /* 0x010fe200078e0011 */
[----:B------:R-:W4:Y:S04]  /*1bb60*/  LDL R15, [R1+0x9c4] ;  /* 0x0009c400010f7983 */ /* 0x000f280000100800 */
[----:B------:R-:W-:Y:S04]  /*1bb70*/  STS.U16 [R8+UR7+0x200], R240 ;  /* 0x000200f008007988 */ /* 0x000fe80008000407 */
[----:B------:R-:W-:Y:S04]  /*1bb80*/  STS.U16 [R8+UR7+0x600], R242 ;  /* 0x000600f208007988 */ /* 0x000fe80008000407 */
[----:B------:R-:W-:Y:S04]  /*1bb90*/  STS.U16 [R8+UR7+0xa00], R244 ;  /* 0x000a00f408007988 */ /* 0x000fe80008000407 */
[----:B------:R-:W-:Y:S04]  /*1bba0*/  STS.U16 [R8+UR7+0xe00], R246 ;  /* 0x000e00f608007988 */ /* 0x000fe80008000407 */
[----:B------:R-:W-:Y:S04]  /*1bbb0*/  STS.U16 [R8+UR7+0x1200], R248 ;  /* 0x001200f808007988 */ /* 0x000fe80008000407 */
[----:B------:R-:W-:Y:S04]  /*1bbc0*/  STS.U16 [R8+UR7+0x1600], R250 ;  /* 0x001600fa08007988 */ /* 0x000fe80008000407 */
[----:B------:R0:W-:Y:S04]  /*1bbd0*/  STS.U16 [R8+UR7+0x1a00], R251 ;  /* 0x001a00fb08007988 */ /* 0x0001e80008000407 */
[----:B------:R-:W3:Y:S04]  /*1bbe0*/  LDL R14, [R1+0x9c8] ;  /* 0x0009c800010e7983 */ /* 0x000ee80000100800 */
[----:B------:R-:W3:Y:S01]  /*1bbf0*/  LDL R9, [R1+0x994] ;  /* 0x0009940001097983 */ /* 0x000ee20000100800 */
[----:B0-----:R-:W-:-:S03]  /*1bc00*/  PRMT R251, RZ, 0x7610, R251 ;  /* 0x00007610fffb7816 */ /* 0x001fc600000000fb */
[----:B------:R-:W3:Y:S04]  /*1bc10*/  LDL R8, [R1+0x998] ;  /* 0x0009980001087983 */ /* 0x000ee80000100800 */
[----:B------:R0:W2:Y:S04]  /*1bc20*/  @!P1 LDG.E.U16 R251, desc[UR18][R4.64] ;  /* 0x0000001204fb9981 */ /* 0x0000a8000c1e1500 */
[----:B------:R-:W3:Y:S04]  /*1bc30*/  LDL R17, [R1+0x98c] ;  /* 0x00098c0001117983 */ /* 0x000ee80000100800 */
[----:B------:R-:W3:Y:S01]  /*1bc40*/  LDL R16, [R1+0x990] ;  /* 0x0009900001107983 */ /* 0x000ee20000100800 */
[----:B0-----:R-:W-:-:S02]  /*1bc50*/  @!P1 IMAD.MOV.U32 R4, RZ, RZ, R10 ;  /* 0x000000ffff049224 */ /* 0x001fc400078e000a */
[----:B------:R-:W-:-:S05]  /*1bc60*/  @!P1 IMAD.MOV.U32 R5, RZ, RZ, R11 ;  /* 0x000000ffff059224 */ /* 0x000fca00078e000b */
[----:B------:R0:W3:Y:S01]  /*1bc70*/  @!P1 LDG.E.U16 R249, desc[UR18][R4.64] ;  /* 0x0000001204f99981 */ /* 0x0000e2000c1e1500 */
[----:B------:R-:W-:Y:S02]  /*1bc80*/  PRMT R247, RZ, 0x7610, R247 ;  /* 0x00007610fff77816 */ /* 0x000fe400000000f7 */
[----:B------:R-:W-:Y:S01]  /*1bc90*/  PRMT R245, RZ, 0x7610, R245 ;  /* 0x00007610fff57816 */ /* 0x000fe200000000f5 */
[----:B0-----:R-:W-:Y:S02]  /*1bca0*/  @!P1 IMAD.MOV.U32 R4, RZ, RZ, R12 ;  /* 0x000000ffff049224 */ /* 0x001fe400078e000c */
[----:B------:R-:W-:-:S05]  /*1bcb0*/  @!P1 IMAD.MOV.U32 R5, RZ, RZ, R13 ;  /* 0x000000ffff059224 */ /* 0x000fca00078e000d */
[----:B------:R0:W3:Y:S02]  /*1bcc0*/  @!P1 LDG.E.U16 R247, desc[UR18][R4.64] ;  /* 0x0000001204f79981 */ /* 0x0000e4000c1e1500 */
[----:B0-----:R-:W-:Y:S02]  /*1bcd0*/  @!P1 IMAD.MOV.U32 R4, RZ, RZ, R6 ;  /* 0x000000ffff049224 */ /* 0x001fe400078e0006 */
[----:B------:R-:W-:-:S05]  /*1bce0*/  @!P1 IMAD.MOV.U32 R5, RZ, RZ, R7 ;  /* 0x000000ffff059224 */ /* 0x000fca00078e0007 */
[----:B------:R4:W3:Y:S02]  /*1bcf0*/  @!P1 LDG.E.U16 R245, desc[UR18][R4.64] ;  /* 0x0000001204f59981 */ /* 0x0008e4000c1e1500 */
[----:B----4-:R-:W-:Y:S02]  /*1bd00*/  @!P1 IMAD.MOV.U32 R5, RZ, RZ, R15 ;  /* 0x000000ffff059224 */ /* 0x010fe400078e000f */
[----:B--2---:R-:W-:Y:S04]  /*1bd10*/  STL [R1+0xb44], R251 ;  /* 0x000b44fb01007387 */ /* 0x004fe80000100800 */
[----:B------:R-:W2:Y:S04]  /*1bd20*/  LDL R11, [R1+0x984] ;  /* 0x00098400010b7983 */ /* 0x000ea80000100800 */
[----:B------:R-:W4:Y:S04]  /*1bd30*/  LDL R10, [R1+0x988] ;  /* 0x00098800010a7983 */ /* 0x000f280000100800 */
[----:B------:R-:W4:Y:S04]  /*1bd40*/  LDL R19, [R1+0x954] ;  /* 0x0009540001137983 */ /* 0x000f280000100800 */
[----:B------:R0:W-:Y:S04]  /*1bd50*/  STL [R1], R18 ;  /* 0x0000001201007387 */ /* 0x0001e80000100800 */
[----:B0-----:R-:W4:Y:S04]  /*1bd60*/  LDL R18, [R1+0x958] ;  /* 0x0009580001127983 */ /* 0x001f280000100800 */
[----:B---3--:R0:W-:Y:S04]  /*1bd70*/  STL [R1+0xb48], R249 ;  /* 0x000b48f901007387 */ /* 0x0081e80000100800 */
[----:B------:R-:W3:Y:S04]  /*1bd80*/  LDL R13, [R1+0x94c] ;  /* 0x00094c00010d7983 */ /* 0x000ee80000100800 */
[----:B------:R-:W3:Y:S04]  /*1bd90*/  LDL R12, [R1+0x950] ;  /* 0x00095000010c7983 */ /* 0x000ee80000100800 */
[----:B------:R-:W3:Y:S04]  /*1bda0*/  LDL R7, [R1+0x944] ;  /* 0x0009440001077983 */ /* 0x000ee80000100800 */
[----:B------:R-:W3:Y:S01]  /*1bdb0*/  LDL R6, [R1+0x948] ;  /* 0x0009480001067983 */ /* 0x000ee20000100800 */
[----:B------:R-:W-:-:S03]  /*1bdc0*/  @!P1 IMAD.MOV.U32 R4, RZ, RZ, R14 ;  /* 0x000000ffff049224 */ /* 0x000fc600078e000e */
[----:B------:R-:W3:Y:S04]  /*1bdd0*/  LDL R15, [R1+0x914] ;  /* 0x00091400010f7983 */ /* 0x000ee80000100800 */
[----:B------:R-:W3:Y:S01]  /*1bde0*/  LDL R14, [R1+0x918] ;  /* 0x00091800010e7983 */ /* 0x000ee20000100800 */
[----:B------:R-:W-:Y:S02]  /*1bdf0*/  PRMT R243, RZ, 0x7610, R243 ;  /* 0x00007610fff37816 */ /* 0x000fe400000000f3 */
[----:B------:R-:W-:Y:S01]  /*1be00*/  PRMT R241, RZ, 0x7610, R241 ;  /* 0x00007610fff17816 */ /* 0x000fe200000000f1 */
[----:B------:R-:W3:Y:S04]  /*1be10*/  LDL R21, [R1+0x74c] ;  /* 0x00074c0001157983 */ /* 0x000ee80000100800 */
[----:B------:R1:W3:Y:S01]  /*1be20*/  @!P1 LDG.E.U16 R243, desc[UR18][R4.64] ;  /* 0x0000001204f39981 */ /* 0x0002e2000c1e1500 */
[----:B------:R-:W-:-:S02]  /*1be30*/  PRMT R239, RZ, 0x7610, R239 ;  /* 0x00007610ffef7816 */ /* 0x000fc400000000ef */
[----:B------:R-:W-:Y:S01]  /*1be40*/  PRMT R237, RZ, 0x7610, R237 ;  /* 0x00007610ffed7816 */ /* 0x000fe200000000ed */
[----:B------:R-:W3:Y:S01]  /*1be50*/  LDL R20, [R1+0x750] ;  /* 0x0007500001147983 */ /* 0x000ee20000100800 */
[----:B------:R-:W-:Y:S02]  /*1be60*/  PRMT R235, RZ, 0x7610, R235 ;  /* 0x00007610ffeb7816 */ /* 0x000fe400000000eb */
[----:B------:R-:W-:Y:S01]  /*1be70*/  PRMT R233, RZ, 0x7610, R233 ;  /* 0x00007610ffe97816 */ /* 0x000fe200000000e9 */
[----:B------:R-:W3:Y:S01]  /*1be80*/  LDL R23, [R1+0x71c] ;  /* 0x00071c0001177983 */ /* 0x000ee20000100800 */
[----:B-1----:R-:W-:Y:S02]  /*1be90*/  @!P1 IMAD.MOV.U32 R4, RZ, RZ, R8 ;  /* 0x000000ffff049224 */ /* 0x002fe400078e0008 */
[----:B------:R-:W-:Y:S01]  /*1bea0*/  @!P1 IMAD.MOV.U32 R5, RZ, RZ, R9 ;  /* 0x000000ffff059224 */ /* 0x000fe200078e0009 */
[----:B------:R-:W3:Y:S04]  /*1beb0*/  LDL R8, [R1+0x910] ;  /* 0x0009100001087983 */ /* 0x000ee80000100800 */
        /* <DEDUP_REMOVED lines=19> */
[----:B------:R-:W-:Y:S02]  /*1bff0*/  PRMT R215, RZ, 0x7610, R215 ;  /* 0x00007610ffd77816 */ /* 0x000fe400000000d7 */
[----:B------:R-:W-:Y:S01]  /*1c000*/  PRMT R213, RZ, 0x7610, R213 ;  /* 0x00007610ffd57816 */ /* 0x000fe200000000d5 */
[----:B------:R-:W3:Y:S01]  /*1c010*/  LDL R154, [R1+0x6e0] ;  /* 0x0006e000019a7983 */ /* 0x000ee20000100800 */
        /* <DEDUP_REMOVED lines=17> */
[----:B------:R-:W3:Y:S04]  /*1c130*/  LDL R160, [R1+0x690] ;  /* 0x0006900001a07983 */ /* 0x000ee80000100800 */
        /* <DEDUP_REMOVED lines=28> */
[----:B0-----:R-:W3:Y:S04]  /*1c300*/  LDL R249, [R1+0x268] ;  /* 0x0002680001f97983 */ /* 0x001ee80000100800 */
[----:B------:R-:W3:Y:S01]  /*1c310*/  LDL R251, [R1+0x200] ;  /* 0x0002000001fb7983 */ /* 0x000ee20000100800 */
[----:B--2---:R-:W-:-:S03]  /*1c320*/  @!P1 IMAD.MOV.U32 R5, RZ, RZ, R11 ;  /* 0x000000ffff059224 */ /* 0x004fc600078e000b */
[----:B------:R-:W2:Y:S01]  /*1c330*/  LDL R11, [R1+0x8d4] ;  /* 0x0008d400010b7983 */ /* 0x000ea20000100800 */
[----:B----4-:R-:W-:-:S03]  /*1c340*/  @!P1 IMAD.MOV.U32 R4, RZ, RZ, R10 ;  /* 0x000000ffff049224 */ /* 0x010fc600078e000a */
[----:B------:R-:W4:Y:S04]  /*1c350*/  LDL R10, [R1+0x8d8] ;  /* 0x0008d800010a7983 */ /* 0x000f280000100800 */
[----:B------:R0:W4:Y:S02]  /*1c360*/  @!P1 LDG.E.U16 R237, desc[UR18][R4.64] ;  /* 0x0000001204ed9981 */ /* 0x000124000c1e1500 */
[----:B0-----:R-:W-:Y:S02]  /*1c370*/  @!P1 IMAD.MOV.U32 R5, RZ, RZ, R19 ;  /* 0x000000ffff059224 */ /* 0x001fe400078e0013 */
[----:B------:R-:W-:Y:S01]  /*1c380*/  @!P1 IMAD.MOV.U32 R4, RZ, RZ, R18 ;  /* 0x000000ffff049224 */ /* 0x000fe200078e0012 */
[----:B------:R-:W4:Y:S04]  /*1c390*/  LDL R19, [R1+0x8cc] ;  /* 0x0008cc0001137983 */ /* 0x000f280000100800 */
[----:B------:R-:W4:Y:S04]  /*1c3a0*/  LDL R18, [R1+0x8d0] ;  /* 0x0008d00001127983 */ /* 0x000f280000100800 */
[----:B------:R3:W4:Y:S02]  /*1c3b0*/  @!P1 LDG.E.U16 R235, desc[UR18][R4.64] ;  /* 0x0000001204eb9981 */ /* 0x000724000c1e1500 */
[----:B---3--:R-:W-:-:S02]  /*1c3c0*/  @!P1 IMAD.MOV.U32 R4, RZ, RZ, R12 ;  /* 0x000000ffff049224 */ /* 0x008fc400078e000c */
[----:B------:R-:W-:Y:S01]  /*1c3d0*/  @!P1 IMAD.MOV.U32 R5, RZ, RZ, R13 ;  /* 0x000000ffff059224 */ /* 0x000fe200078e000d */
[----:B------:R-:W3:Y:S04]  /*1c3e0*/  LDL R12, [R1+0x8c8] ;  /* 0x0008c800010c7983 */ /* 0x000ee80000100800 */
[----:B------:R-:W3:Y:S04]  /*1c3f0*/  LDL R13, [R1+0x8c4] ;  /* 0x0008c400010d7983 */ /* 0x000ee80000100800 */
[----:B------:R0:W3:Y:S02]  /*1c400*/  @!P1 LDG.E.U16 R233, desc[UR18][R4.64] ;  /* 0x0000001204e99981 */ /* 0x0000e4000c1e1500 */
[----:B0-----:R-:W-:-:S02]  /*1c410*/  @!P1 IMAD.MOV.U32 R4, RZ, RZ, R6 ;  /* 0x000000ffff049224 */ /* 0x001fc400078e0006 */
        /* <DEDUP_REMOVED lines=19> */
[----:B--2---:R-:W-:-:S02]  /*1c550*/  @!P1 IMAD.MOV.U32 R5, RZ, RZ, R11 ;  /* 0x000000ffff059224 */ /* 0x004fc400078e000b */
[----:B------:R-:W2:Y:S01]  /*1c560*/  LDL R11, [R1+0x854] ;  /* 0x00085400010b7983 */ /* 0x000ea20000100800 */
[----:B----4-:R-:W-:-:S03]  /*1c570*/  @!P1 IMAD.MOV.U32 R4, RZ, RZ, R10 ;  /* 0x000000ffff049224 */ /* 0x010fc600078e000a */
[----:B------:R-:W4:Y:S04]  /*1c580*/  LDL R10, [R1+0x858] ;  /* 0x00085800010a7983 */ /* 0x000f280000100800 */
[----:B------:R0:W4:Y:S02]  /*1c590*/  @!P1 LDG.E.U16 R223, desc[UR18][R4.64] ;  /* 0x0000001204df9981 */ /* 0x000124000c1e1500 */
[----:B0-----:R-:W-:Y:S02]  /*1c5a0*/  @!P1 IMAD.MOV.U32 R5, RZ, RZ, R19 ;  /* 0x000000ffff059224 */ /* 0x001fe400078e0013 */
[----:B------:R-:W4:Y:S01]  /*1c5b0*/  LDL R19, [R1+0x84c] ;  /* 0x00084c0001137983 */ /* 0x000f220000100800 */
[----:B------:R-:W-:-:S03]  /*1c5c0*/  @!P1 IMAD.MOV.U32 R4, RZ, RZ, R18 ;  /* 0x000000ffff049224 */ /* 0x000fc600078e0012 */
[----:B------:R-:W4:Y:S04]  /*1c5d0*/  LDL R18, [R1+0x850] ;  /* 0x0008500001127983 */ /* 0x000f280000100800 */
[----:B------:R3:W4:Y:S02]  /*1c5e0*/  @!P1 LDG.E.U16 R221, desc[UR18][R4.64] ;  /* 0x0000001204dd9981 */ /* 0x000724000c1e1500 */
[----:B---3--:R-:W-:Y:S02]  /*1c5f0*/  @!P1 IMAD.MOV.U32 R4, RZ, RZ, R12 ;  /* 0x000000ffff049224 */ /* 0x008fe400078e000c */
[----:B------:R-:W3:Y:S01]  /*1c600*/  LDL R12, [R1+0x848] ;  /* 0x00084800010c7983 */ /* 0x000ee20000100800 */
[----:B------:R-:W-:-:S03]  /*1c610*/  @!P1 IMAD.MOV.U32 R5, RZ, RZ, R13 ;  /* 0x000000ffff059224 */ /* 0x000fc600078e000d */
[----:B------:R-:W3:Y:S04]  /*1c620*/  LDL R13, [R1+0x844] ;  /* 0x00084400010d7983 */ /* 0x000ee80000100800 */
[----:B------:R0:W3:Y:S02]  /*1c630*/  @!P1 LDG.E.U16 R219, desc[UR18][R4.64] ;  /* 0x0000001204db9981 */ /* 0x0000e4000c1e1500 */
[----:B0-----:R-:W-:Y:S02]  /*1c640*/  @!P1 IMAD.MOV.U32 R4, RZ, RZ, R6 ;  /* 0x000000ffff049224 */ /* 0x001fe400078e0006 */
        /* <DEDUP_REMOVED lines=19> */
[----:B--2---:R-:W-:Y:S02]  /*1c780*/  @!P1 IMAD.MOV.U32 R5, RZ, RZ, R11 ;  /* 0x000000ffff059224 */ /* 0x004fe400078e000b */
        /* <DEDUP_REMOVED lines=37> */
[----:B------:R-:W2:Y:S04]  /*1c9e0*/  LDL R10, [R1+0x788] ;  /* 0x00078800010a7983 */ /* 0x000ea80000100800 */
        /* <DEDUP_REMOVED lines=10> */
[----:B------:R-:W3:Y:S04]  /*1ca90*/  @!P1 LDG.E.U16 R189, desc[UR18][R4.64] ;  /* 0x0000001204bd9981 */ /* 0x000ee8000c1e1500 */
[----:B------:R0:W3:Y:S02]  /*1caa0*/  @!P1 LDG.E.U16 R3, desc[UR18][R6.64] ;  /* 0x0000001206039981 */ /* 0x0000e4000c1e1500 */
[----:B0-----:R-:W-:-:S02]  /*1cab0*/  @!P1 IMAD.MOV.U32 R6, RZ, RZ, R14 ;  /* 0x000000ffff069224 */ /* 0x001fc400078e000e */
[----:B------:R-:W3:Y:S01]  /*1cac0*/  LDL R14, [R1+0x748] ;  /* 0x00074800010e7983 */ /* 0x000ee20000100800 */
[----:B------:R-:W-:-:S03]  /*1cad0*/  @!P1 IMAD.MOV.U32 R7, RZ, RZ, R15 ;  /* 0x000000ffff079224 */ /* 0x000fc600078e000f */
[----:B------:R-:W3:Y:S01]  /*1cae0*/  LDL R15, [R1+0x744] ;  /* 0x00074400010f7983 */ /* 0x000ee20000100800 */
[----:B------:R-:W-:Y:S02]  /*1caf0*/  PRMT R4, RZ, 0x7610, R4 ;  /* 0x00007610ff047816 */ /* 0x000fe40000000004 */
[----:B------:R-:W-:-:S04]  /*1cb00*/  PRMT R5, RZ, 0x7610, R5 ;  /* 0x00007610ff057816 */ /* 0x000fc80000000005 */
[----:B------:R0:W3:Y:S02]  /*1cb10*/  @!P1 LDG.E.U16 R4, desc[UR18][R6.64] ;  /* 0x0000001206049981 */ /* 0x0000e4000c1e1500 */
[----:B0-----:R-:W-:Y:S02]  /*1cb20*/  PRMT R6, RZ, 0x7610, R6 ;  /* 0x00007610ff067816 */ /* 0x001fe40000000006 */
[----:B------:R0:W3:Y:S01]  /*1cb30*/  @!P1 LDG.E.U16 R5, desc[UR18][R8.64] ;  /* 0x0000001208059981 */ /* 0x0000e2000c1e1500 */
[----:B------:R-:W-:Y:S01]  /*1cb40*/  PRMT R7, RZ, 0x7610, R7 ;  /* 0x00007610ff077816 */ /* 0x000fe20000000007 */
[----:B0-----:R-:W-:Y:S02]  /*1cb50*/  @!P1 IMAD.MOV.U32 R8, RZ, RZ, R16 ;  /* 0x000000ffff089224 */ /* 0x001fe400078e0010 */
[----:B------:R-:W3:Y:S01]  /*1cb60*/  LDL R16, [R1+0x718] ;  /* 0x0007180001107983 */ /* 0x000ee20000100800 */
[----:B------:R-:W-:-:S03]  /*1cb70*/  @!P1 IMAD.MOV.U32 R9, RZ, RZ, R17 ;  /* 0x000000ffff099224 */ /* 0x000fc600078e0011 */
[----:B------:R-:W3:Y:S04]  /*1cb80*/  LDL R17, [R1+0x714] ;  /* 0x0007140001117983 */ /* 0x000ee80000100800 */
[----:B------:R0:W3:Y:S02]  /*1cb90*/  @!P1 LDG.E.U16 R6, desc[UR18][R8.64] ;  /* 0x0000001208069981 */ /* 0x0000e4000c1e1500 */
[----:B0-----:R-:W-:Y:S02]  /*1cba0*/  PRMT R8, RZ, 0x7610, R8 ;  /* 0x00007610ff087816 */ /* 0x001fe40000000008 */
[----:B------:R-:W-:Y:S01]  /*1cbb0*/  PRMT R9, RZ, 0x7610, R9 ;  /* 0x00007610ff097816 */ /* 0x000fe20000000009 */
[----:B--2---:R4:W2:Y:S02]  /*1cbc0*/  @!P1 LDG.E.U16 R7, desc[UR18][R10.64] ;  /* 0x000000120a079981 */ /* 0x0048a4000c1e1500 */
[----:B----4-:R-:W-:-:S02]  /*1cbd0*/  @!P1 IMAD.MOV.U32 R11, RZ, RZ, R19 ;  /* 0x000000ffff0b9224 */ /* 0x010fc400078e0013 */
[----:B------:R-:W4:Y:S01]  /*1cbe0*/  LDL R19, [R1+0x704] ;  /* 0x0007040001137983 */ /* 0x000f220000100800 */
[----:B------:R-:W-:-:S03]  /*1cbf0*/  @!P1 IMAD.MOV.U32 R10, RZ, RZ, R18 ;  /* 0x000000ffff0a9224 */ /* 0x000fc600078e0012 */
[----:B------:R-:W4:Y:S04]  /*1cc00*/  LDL R18, [R1+0x708] ;  /* 0x0007080001127983 */ /* 0x000f280000100800 */
[----:B------:R0:W2:Y:S02]  /*1cc10*/  @!P1 LDG.E.U16 R8, desc[UR18][R10.64] ;  /* 0x000000120a089981 */ /* 0x0000a4000c1e1500 */
[----:B0-----:R-:W-:Y:S02]  /*1cc20*/  PRMT R11, RZ, 0x7610, R11 ;  /* 0x00007610ff0b7816 */ /* 0x001fe4000000000b */
[----:B---3--:R0:W3:Y:S02]  /*1cc30*/  @!P1 LDG.E.U16 R9, desc[UR18][R12.64] ;  /* 0x000000120c099981 */ /* 0x0080e4000c1e1500 */
[----:B0-----:R-:W-:-:S02]  /*1cc40*/  @!P1 IMAD.MOV.U32 R12, RZ, RZ, R20 ;  /* 0x000000ffff0c9224 */ /* 0x001fc400078e0014 */
[----:B------:R-:W-:Y:S01]  /*1cc50*/  @!P1 IMAD.MOV.U32 R13, RZ, RZ, R21 ;  /* 0x000000ffff0d9224 */ /* 0x000fe200078e0015 */
[----:B------:R-:W2:Y:S04]  /*1cc60*/  LDL R20, [R1+0x6d8] ;  /* 0x0006d80001147983 */ /* 0x000ea80000100800 */
[----:B------:R-:W2:Y:S04]  /*1cc70*/  LDL R21, [R1+0x6d4] ;  /* 0x0006d40001157983 */ /* 0x000ea80000100800 */
[----:B------:R0:W3:Y:S02]  /*1cc80*/  @!P1 LDG.E.U16 R11, desc[UR18][R14.64] ;  /* 0x000000120e0b9981 */ /* 0x0000e4000c1e1500 */
[----:B0-----:R-:W-:-:S02]  /*1cc90*/  @!P1 IMAD.MOV.U32 R14, RZ, RZ, R22 ;  /* 0x000000ffff0e9224 */ /* 0x001fc400078e0016 */
[----:B------:R-:W-:Y:S01]  /*1cca0*/  @!P1 IMAD.MOV.U32 R15, RZ, RZ, R23 ;  /* 0x000000ffff0f9224 */ /* 0x000fe200078e0017 */
[----:B------:R-:W3:Y:S04]  /*1ccb0*/  LDL R22, [R1+0x6c8] ;  /* 0x0006c80001167983 */ /* 0x000ee80000100800 */
[----:B------:R-:W3:Y:S01]  /*1ccc0*/  LDL R23, [R1+0x6c4] ;  /* 0x0006c40001177983 */ /* 0x000ee20000100800 */
[----:B------:R-:W-:-:S06]  /*1ccd0*/  PRMT R10, RZ, 0x7610, R10 ;  /* 0x00007610ff0a7816 */ /* 0x000fcc000000000a */
[----:B------:R0:W3:Y:S02]  /*1cce0*/  @!P1 LDG.E.U16 R10, desc[UR18][R12.64] ;  /* 0x000000120c0a9981 */ /* 0x0000e4000c1e1500 */
[----:B0-----:R-:W-:Y:S02]  /*1ccf0*/  PRMT R12, RZ, 0x7610, R12 ;  /* 0x00007610ff0c7816 */ /* 0x001fe4000000000c */
[----:B------:R-:W-:-:S04]  /*1cd00*/  PRMT R13, RZ, 0x7610, R13 ;  /* 0x00007610ff0d7816 */ /* 0x000fc8000000000d */
[----:B------:R0:W3:Y:S04]  /*1cd10*/  @!P1 LDG.E.U16 R12, desc[UR18][R14.64] ;  /* 0x000000120e0c9981 */ /* 0x0000e8000c1e1500 */
[----:B------:R1:W3:Y:S01]  /*1cd20*/  @!P1 LDG.E.U16 R13, desc[UR18][R16.64] ;  /* 0x00000012100d9981 */ /* 0x0002e2000c1e1500 */
[----:B0-----:R-:W-:Y:S02]  /*1cd30*/  PRMT R14, RZ, 0x7610, R14 ;  /* 0x00007610ff0e7816 */ /* 0x001fe4000000000e */
[----:B------:R-:W-:Y:S01]  /*1cd40*/  PRMT R15, RZ, 0x7610, R15 ;  /* 0x00007610ff0f7816 */ /* 0x000fe2000000000f */
[----:B-1----:R-:W-:Y:S02]  /*1cd50*/  @!P1 IMAD.MOV.U32 R16, RZ, RZ, R152 ;  /* 0x000000ffff109224 */ /* 0x002fe400078e0098 */
[----:B------:R-:W-:Y:S01]  /*1cd60*/  @!P1 IMAD.MOV.U32 R17, RZ, RZ, R153 ;  /* 0x000000ffff119224 */ /* 0x000fe200078e0099 */
[----:B------:R-:W3:Y:S04]  /*1cd70*/  LDL R152, [R1+0x698] ;  /* 0x0006980001987983 */ /* 0x000ee80000100800 */
[----:B------:R-:W3:Y:S04]  /*1cd80*/  LDL R153, [R1+0x694] ;  /* 0x0006940001997983 */ /* 0x000ee80000100800 */
[----:B------:R0:W3:Y:S02]  /*1cd90*/  @!P1 LDG.E.U16 R14, desc[UR18][R16.64] ;  /* 0x00000012100e9981 */ /* 0x0000e4000c1e1500 */
[----:B0-----:R-:W-:-:S02]  /*1cda0*/  PRMT R16, RZ, 0x7610, R16 ;  /* 0x00007610ff107816 */ /* 0x001fc40000000010 */
[----:B------:R-:W-:Y:S01]  /*1cdb0*/  PRMT R17, RZ, 0x7610, R17 ;  /* 0x00007610ff117816 */ /* 0x000fe20000000011 */
[----:B----4-:R0:W4:Y:S02]  /*1cdc0*/  @!P1 LDG.E.U16 R15, desc[UR18][R18.64] ;  /* 0x00000012120f9981 */ /* 0x010124000c1e1500 */
[----:B0-----:R-:W-:Y:S02]  /*1cdd0*/  @!P1 IMAD.MOV.U32 R18, RZ, RZ, R154 ;  /* 0x000000ffff129224 */ /* 0x001fe400078e009a */
[----:B------:R-:W-:Y:S01]  /*1cde0*/  @!P1 IMAD.MOV.U32 R19, RZ, RZ, R155 ;  /* 0x000000ffff139224 */ /* 0x000fe200078e009b */
[----:B------:R-:W4:Y:S04]  /*1cdf0*/  LDL R154, [R1+0x688] ;  /* 0x00068800019a7983 */ /* 0x000f280000100800 */
[----:B------:R-:W4:Y:S04]  /*1ce00*/  LDL R155, [R1+0x684] ;  /* 0x00068400019b7983 */ /* 0x000f280000100800 */
[----:B------:R0:W4:Y:S02]  /*1ce10*/  @!P1 LDG.E.U16 R16, desc[UR18][R18.64] ;  /* 0x0000001212109981 */ /* 0x000124000c1e1500 */
[----:B0-----:R-:W-:-:S02]  /*1ce20*/  PRMT R19, RZ, 0x7610, R19 ;  /* 0x00007610ff137816 */ /* 0x001fc40000000013 */
[----:B--2---:R0:W2:Y:S02]  /*1ce30*/  @!P1 LDG.E.U16 R17, desc[UR18][R20.64] ;  /* 0x0000001214119981 */ /* 0x0040a4000c1e1500 */
[----:B0-----:R-:W-:Y:S02]  /*1ce40*/  @!P1 IMAD.MOV.U32 R20, RZ, RZ, R156 ;  /* 0x000000ffff149224 */ /* 0x001fe400078e009c */
[----:B------:R-:W-:Y:S01]  /*1ce50*/  @!P1 IMAD.MOV.U32 R21, RZ, RZ, R157 ;  /* 0x000000ffff159224 */ /* 0x000fe200078e009d */
[----:B------:R-:W2:Y:S04]  /*1ce60*/  LDL R156, [R1+0x658] ;  /* 0x00065800019c7983 */ /* 0x000ea80000100800 */
[----:B------:R-:W2:Y:S04]  /*1ce70*/  LDL R157, [R1+0x654] ;  /* 0x00065400019d7983 */ /* 0x000ea80000100800 */
[----:B---3--:R0:W3:Y:S02]  /*1ce80*/  @!P1 LDG.E.U16 R19, desc[UR18][R22.64] ;  /* 0x0000001216139981 */ /* 0x0080e4000c1e1500 */
        /* <DEDUP_REMOVED lines=15> */
[----:B------:R0:W3:Y:S04]  /*1cf80*/  @!P1 LDG.E.U16 R22, desc[UR18][R152.64] ;  /* 0x0000001298169981 */ /* 0x0000e8000c1e1500 */
[----:B------:R-:W3:Y:S01]  /*1cf90*/  LDL R161, [R1+0x3f4] ;  /* 0x0003f40001a17983 */ /* 0x000ee20000100800 */
[----:B0-----:R-:W-:-:S02]  /*1cfa0*/  PRMT R152, RZ, 0x7610, R152 ;  /* 0x00007610ff987816 */ /* 0x001fc40000000098 */
[----:B------:R-:W-:Y:S01]  /*1cfb0*/  PRMT R153, RZ, 0x7610, R153 ;  /* 0x00007610ff997816 */ /* 0x000fe20000000099 */
[----:B----4-:R0:W4:Y:S02]  /*1cfc0*/  @!P1 LDG.E.U16 R23, desc[UR18][R154.64] ;  /* 0x000000129a179981 */ /* 0x010124000c1e1500 */
[----:B0-----:R-:W-:Y:S02]  /*1cfd0*/  @!P1 IMAD.MOV.U32 R154, RZ, RZ, R162 ;  /* 0x000000ffff9a9224 */ /* 0x001fe400078e00a2 */
[----:B------:R-:W-:Y:S01]  /*1cfe0*/  @!P1 IMAD.MOV.U32 R155, RZ, RZ, R163 ;  /* 0x000000ffff9b9224 */ /* 0x000fe200078e00a3 */
[----:B------:R-:W4:Y:S04]  /*1cff0*/  LDL R162, [R1+0x3e8] ;  /* 0x0003e80001a27983 */ /* 0x000f280000100800 */
[----:B------:R0:W4:Y:S04]  /*1d000*/  @!P1 LDG.E.U16 R152, desc[UR18][R154.64] ;  /* 0x000000129a989981 */ /* 0x000128000c1e1500 */
[----:B------:R-:W4:Y:S01]  /*1d010*/  LDL R163, [R1+0x3e4] ;  /* 0x0003e40001a37983 */ /* 0x000f220000100800 */
[----:B0-----:R-:W-:-:S03]  /*1d020*/  PRMT R155, RZ, 0x7610, R155 ;  /* 0x00007610ff9b7816 */ /* 0x001fc6000000009b */
        /* <DEDUP_REMOVED lines=24> */
[----:B----4-:R2:W4:Y:S02]  /*1d1b0*/  @!P1 LDG.E.U16 R159, desc[UR18][R162.64] ;  /* 0x00000012a29f9981 */ /* 0x010524000c1e1500 */
[----:B--2---:R-:W-:Y:S02]  /*1d1c0*/  @!P1 IMAD.MOV.U32 R162, RZ, RZ, R168 ;  /* 0x000000ffffa29224 */ /* 0x004fe400078e00a8 */
[----:B------:R-:W2:Y:S01]  /*1d1d0*/  LDL R168, [R1+0x378] ;  /* 0x0003780001a87983 */ /* 0x000ea20000100800 */
[----:B------:R-:W-:-:S03]  /*1d1e0*/  @!P1 IMAD.MOV.U32 R163, RZ, RZ, R169 ;  /* 0x000000ffffa39224 */ /* 0x000fc600078e00a9 */
[----:B------:R-:W2:Y:S04]  /*1d1f0*/  LDL R169, [R1+0x374] ;  /* 0x0003740001a97983 */ /* 0x000ea80000100800 */
[----:B---3--:R0:W3:Y:S02]  /*1d200*/  @!P1 LDG.E.U16 R161, desc[UR18][R164.64] ;  /* 0x00000012a4a19981 */ /* 0x0080e4000c1e1500 */
[----:B0-----:R-:W-:Y:S02]  /*1d210*/  @!P1 IMAD.MOV.U32 R164, RZ, RZ, R172 ;  /* 0x000000ffffa49224 */ /* 0x001fe400078e00ac */
[----:B------:R-:W-:Y:S01]  /*1d220*/  @!P1 IMAD.MOV.U32 R165, RZ, RZ, R173 ;  /* 0x000000ffffa59224 */ /* 0x000fe200078e00ad */
[----:B------:R-:W4:Y:S04]  /*1d230*/  LDL R172, [R1+0x370] ;  /* 0x0003700001ac7983 */ /* 0x000f280000100800 */
[----:B------:R-:W3:Y:S01]  /*1d240*/  LDL R173, [R1+0x36c] ;  /* 0x00036c0001ad7983 */ /* 0x000ee20000100800 */
[----:B------:R-:W-:-:S06]  /*1d250*/  PRMT R160, RZ, 0x7610, R160 ;  /* 0x00007610ffa07816 */ /* 0x000fcc00000000a0 */
[----:B------:R0:W3:Y:S02]  /*1d260*/  @!P1 LDG.E.U16 R160, desc[UR18][R162.64] ;  /* 0x00000012a2a09981 */ /* 0x0000e4000c1e1500 */
[----:B0-----:R-:W-:Y:S02]  /*1d270*/  PRMT R163, RZ, 0x7610, R163 ;  /* 0x00007610ffa37816 */ /* 0x001fe400000000a3 */
[----:B------:R-:W-:-:S06]  /*1d280*/  PRMT R162, RZ, 0x7610, R162 ;  /* 0x00007610ffa27816 */ /* 0x000fcc00000000a2 */
[----:B------:R0:W3:Y:S04]  /*1d290*/  @!P1 LDG.E.U16 R162, desc[UR18][R164.64] ;  /* 0x00000012a4a29981 */ /* 0x0000e8000c1e1500 */
[----:B------:R1:W3:Y:S01]  /*1d2a0*/  @!P1 LDG.E.U16 R163, desc[UR18][R166.64] ;  /* 0x00000012a6a39981 */ /* 0x0002e2000c1e1500 */
[----:B0-----:R-:W-:Y:S01]  /*1d2b0*/  PRMT R165, RZ, 0x7610, R165 ;  /* 0x00007610ffa57816 */ /* 0x001fe200000000a5 */
[----:B-1----:R-:W-:Y:S02]  /*1d2c0*/  @!P1 IMAD.MOV.U32 R166, RZ, RZ, R170 ;  /* 0x000000ffffa69224 */ /* 0x002fe400078e00aa */
[----:B------:R-:W-:Y:S01]  /*1d2d0*/  @!P1 IMAD.MOV.U32 R167, RZ, RZ, R171 ;  /* 0x000000ffffa79224 */ /* 0x000fe200078e00ab */
[----:B------:R-:W3:Y:S04]  /*1d2e0*/  LDL R170, [R1+0x340] ;  /* 0x0003400001aa7983 */ /* 0x000ee80000100800 */
[----:B------:R-:W3:Y:S04]  /*1d2f0*/  LDL R171, [R1+0x33c] ;  /* 0x00033c0001ab7983 */ /* 0x000ee80000100800 */
[----:B--2---:R4:W2:Y:S02]  /*1d300*/  @!P1 LDG.E.U16 R165, desc[UR18][R168.64] ;  /* 0x00000012a8a59981 */ /* 0x0048a4000c1e1500 */
[----:B----4-:R-:W-:-:S02]  /*1d310*/  @!P1 IMAD.MOV.U32 R168, RZ, RZ, R172 ;  /* 0x000000ffffa89224 */ /* 0x010fc400078e00ac */
[----:B------:R-:W4:Y:S01]  /*1d320*/  LDL R172, [R1+0x330] ;  /* 0x0003300001ac7983 */ /* 0x000f220000100800 */
[----:B---3--:R-:W-:-:S03]  /*1d330*/  @!P1 IMAD.MOV.U32 R169, RZ, RZ, R173 ;  /* 0x000000ffffa99224 */ /* 0x008fc600078e00ad */
[----:B------:R-:W4:Y:S01]  /*1d340*/  LDL R173, [R1+0x32c] ;  /* 0x00032c0001ad7983 */ /* 0x000f220000100800 */
[----:B------:R-:W-:-:S06]  /*1d350*/  PRMT R164, RZ, 0x7610, R164 ;  /* 0x00007610ffa47816 */ /* 0x000fcc00000000a4 */
[----:B------:R0:W3:Y:S02]  /*1d360*/  @!P1 LDG.E.U16 R164, desc[UR18][R166.64] ;  /* 0x00000012a6a49981 */ /* 0x0000e4000c1e1500 */
[----:B0-----:R-:W-:Y:S02]  /*1d370*/  PRMT R166, RZ, 0x7610, R166 ;  /* 0x00007610ffa67816 */ /* 0x001fe400000000a6 */
[----:B------:R-:W-:-:S04]  /*1d380*/  PRMT R167, RZ, 0x7610, R167 ;  /* 0x00007610ffa77816 */ /* 0x000fc800000000a7 */
[----:B------:R0:W2:Y:S02]  /*1d390*/  @!P1 LDG.E.U16 R166, desc[UR18][R168.64] ;  /* 0x00000012a8a69981 */ /* 0x0000a4000c1e1500 */
[----:B0-----:R-:W-:Y:S02]  /*1d3a0*/  @!P1 IMAD.MOV.U32 R168, RZ, RZ, R174 ;  /* 0x000000ffffa89224 */ /* 0x001fe400078e00ae */
[----:B------:R-:W-:Y:S01]  /*1d3b0*/  @!P1 IMAD.MOV.U32 R169, RZ, RZ, R175 ;  /* 0x000000ffffa99224 */ /* 0x000fe200078e00af */
[----:B------:R-:W3:Y:S04]  /*1d3c0*/  LDL R174, [R1+0x300] ;  /* 0x0003000001ae7983 */ /* 0x000ee80000100800 */
[----:B------:R-:W3:Y:S04]  /*1d3d0*/  LDL R175, [R1+0x2fc] ;  /* 0x0002fc0001af7983 */ /* 0x000ee80000100800 */
[----:B------:R0:W2:Y:S02]  /*1d3e0*/  @!P1 LDG.E.U16 R167, desc[UR18][R168.64] ;  /* 0x00000012a8a79981 */ /* 0x0000a4000c1e1500 */
[----:B0-----:R-:W-:-:S02]  /*1d3f0*/  PRMT R168, RZ, 0x7610, R168 ;  /* 0x00007610ffa87816 */ /* 0x001fc400000000a8 */
[----:B------:R-:W-:-:S04]  /*1d400*/  PRMT R169, RZ, 0x7610, R169 ;  /* 0x00007610ffa97816 */ /* 0x000fc800000000a9 */
[----:B------:R0:W2:Y:S02]  /*1d410*/  @!P1 LDG.E.U16 R168, desc[UR18][R170.64] ;  /* 0x00000012aaa89981 */ /* 0x0000a4000c1e1500 */
[----:B0-----:R-:W-:Y:S02]  /*1d420*/  @!P1 IMAD.MOV.U32 R170, RZ, RZ, R176 ;  /* 0x000000ffffaa9224 */ /* 0x001fe400078e00b0 */
[----:B------:R-:W-:Y:S01]  /*1d430*/  @!P1 IMAD.MOV.U32 R171, RZ, RZ, R177 ;  /* 0x000000ffffab9224 */ /* 0x000fe200078e00b1 */
[----:B------:R-:W2:Y:S04]  /*1d440*/  LDL R176, [R1+0x2f0] ;  /* 0x0002f00001b07983 */ /* 0x000ea80000100800 */
[----:B------:R-:W2:Y:S04]  /*1d450*/  LDL R177, [R1+0x2ec] ;  /* 0x0002ec0001b17983 */ /* 0x000ea80000100800 */
[----:B------:R0:W2:Y:S02]  /*1d460*/  @!P1 LDG.E.U16 R169, desc[UR18][R170.64] ;  /* 0x00000012aaa99981 */ /* 0x0000a4000c1e1500 */
[----:B0-----:R-:W-:-:S06]  /*1d470*/  PRMT R170, RZ, 0x7610, R170 ;  /* 0x00007610ffaa7816 */ /* 0x001fcc00000000aa */
[----:B----4-:R0:W4:Y:S02]  /*1d480*/  @!P1 LDG.E.U16 R170, desc[UR18][R172.64] ;  /* 0x00000012acaa9981 */ /* 0x010124000c1e1500 */
[----:B0-----:R-:W-:Y:S02]  /*1d490*/  @!P1 IMAD.MOV.U32 R172, RZ, RZ, R178 ;  /* 0x000000ffffac9224 */ /* 0x001fe400078e00b2 */
[----:B------:R-:W-:Y:S01]  /*1d4a0*/  @!P1 IMAD.MOV.U32 R173, RZ, RZ, R179 ;  /* 0x000000ffffad9224 */ /* 0x000fe200078e00b3 */
[----:B------:R-:W4:Y:S04]  /*1d4b0*/  LDL R178, [R1+0x2c0] ;  /* 0x0002c00001b27983 */ /* 0x000f280000100800 */
[----:B------:R-:W4:Y:S01]  /*1d4c0*/  LDL R179, [R1+0x2bc] ;  /* 0x0002bc0001b37983 */ /* 0x000f220000100800 */
[----:B------:R-:W-:-:S06]  /*1d4d0*/  PRMT R171, RZ, 0x7610, R171 ;  /* 0x00007610ffab7816 */ /* 0x000fcc00000000ab */
[----:B------:R0:W4:Y:S02]  /*1d4e0*/  @!P1 LDG.E.U16 R171, desc[UR18][R172.64] ;  /* 0x00000012acab9981 */ /* 0x000124000c1e1500 */
[----:B0-----:R-:W-:Y:S02]  /*1d4f0*/  PRMT R172, RZ, 0x7610, R172 ;  /* 0x00007610ffac7816 */ /* 0x001fe400000000ac */
[----:B------:R-:W-:-:S04]  /*1d500*/  PRMT R173, RZ, 0x7610, R173 ;  /* 0x00007610ffad7816 */ /* 0x000fc800000000ad */
[----:B---3--:R0:W3:Y:S02]  /*1d510*/  @!P1 LDG.E.U16 R172, desc[UR18][R174.64] ;  /* 0x00000012aeac9981 */ /* 0x0080e4000c1e1500 */
[----:B0-----:R-:W-:Y:S02]  /*1d520*/  @!P1 IMAD.MOV.U32 R174, RZ, RZ, R180 ;  /* 0x000000ffffae9224 */ /* 0x001fe400078e00b4 */
[----:B------:R-:W-:Y:S01]  /*1d530*/  @!P1 IMAD.MOV.U32 R175, RZ, RZ, R181 ;  /* 0x000000ffffaf9224 */ /* 0x000fe200078e00b5 */
[----:B------:R-:W3:Y:S04]  /*1d540*/  LDL R180, [R1+0x2b0] ;  /* 0x0002b00001b47983 */ /* 0x000ee80000100800 */
[----:B------:R-:W3:Y:S04]  /*1d550*/  LDL R181, [R1+0x2ac] ;  /* 0x0002ac0001b57983 */ /* 0x000ee80000100800 */
[----:B------:R0:W3:Y:S02]  /*1d560*/  @!P1 LDG.E.U16 R173, desc[UR18][R174.64] ;  /* 0x00000012aead9981 */ /* 0x0000e4000c1e1500 */
[----:B0-----:R-:W-:-:S02]  /*1d570*/  PRMT R174, RZ, 0x7610, R174 ;  /* 0x00007610ffae7816 */ /* 0x001fc400000000ae */
[----:B------:R-:W-:-:S04]  /*1d580*/  PRMT R175, RZ, 0x7610, R175 ;  /* 0x00007610ffaf7816 */ /* 0x000fc800000000af */
[----:B--2---:R0:W2:Y:S02]  /*1d590*/  @!P1 LDG.E.U16 R174, desc[UR18][R176.64] ;  /* 0x00000012b0ae9981 */ /* 0x0040a4000c1e1500 */
        /* <DEDUP_REMOVED lines=19> */
[----:B------:R0:W3:Y:S04]  /*1d6d0*/  @!P1 LDG.E.U16 R179, desc[UR18][R180.64] ;  /* 0x00000012b4b39981 */ /* 0x0000e8000c1e1500 */
[----:B------:R-:W3:Y:S01]  /*1d6e0*/  LDL R187, [R1+0x23c] ;  /* 0x00023c0001bb7983 */ /* 0x000ee20000100800 */
[----:B0-----:R-:W-:-:S02]  /*1d6f0*/  PRMT R180, RZ, 0x7610, R180 ;  /* 0x00007610ffb47816 */ /* 0x001fc400000000b4 */
[----:B------:R-:W-:-:S04]  /*1d700*/  PRMT R181, RZ, 0x7610, R181 ;  /* 0x00007610ffb57816 */ /* 0x000fc800000000b5 */
[----:B--2---:R0:W2:Y:S02]  /*1d710*/  @!P1 LDG.E.U16 R180, desc[UR18][R182.64] ;  /* 0x00000012b6b49981 */ /* 0x0040a4000c1e1500 */
[----:B0-----:R-:W-:Y:S02]  /*1d720*/  @!P1 IMAD.MOV.U32 R182, RZ, RZ, R190 ;  /* 0x000000ffffb69224 */ /* 0x001fe400078e00be */
[----:B------:R-:W-:Y:S01]  /*1d730*/  @!P1 IMAD.MOV.U32 R183, RZ, RZ, R191 ;  /* 0x000000ffffb79224 */ /* 0x000fe200078e00bf */
[----:B------:R-:W2:Y:S04]  /*1d740*/  LDL R190, [R1+0x230] ;  /* 0x0002300001be7983 */ /* 0x000ea80000100800 */
[----:B------:R0:W2:Y:S04]  /*1d750*/  @!P1 LDG.E.U16 R181, desc[UR18][R182.64] ;  /* 0x00000012b6b59981 */ /* 0x0000a8000c1e1500 */
[----:B------:R-:W2:Y:S01]  /*1d760*/  LDL R191, [R1+0x22c] ;  /* 0x00022c0001bf7983 */ /* 0x000ea20000100800 */
[----:B0-----:R-:W-:-:S06]  /*1d770*/  PRMT R182, RZ, 0x7610, R182 ;  /* 0x00007610ffb67816 */ /* 0x001fcc00000000b6 */
[----:B----4-:R0:W4:Y:S04]  /*1d780*/  @!P1 LDG.E.U16 R182, desc[UR18][R184.64] ;  /* 0x00000012b8b69981 */ /* 0x010128000c1e1500 */
[----:B------:R-:W3:Y:S01]  /*1d790*/  LDL R185, [R1+0x264] ;  /* 0x0002640001b97983 */ /* 0x000ee20000100800 */
[----:B------:R-:W-:Y:S01]  /*1d7a0*/  PRMT R183, RZ, 0x7610, R183 ;  /* 0x00007610ffb77816 */ /* 0x000fe200000000b7 */
[----:B0-----:R-:W-:Y:S01]  /*1d7b0*/  @!P1 IMAD.MOV.U32 R184, RZ, RZ, R249 ;  /* 0x000000ffffb89224 */ /* 0x001fe200078e00f9 */
[----:B------:R-:W-:Y:S01]  /*1d7c0*/  PRMT R188, RZ, 0x7610, R188 ;  /* 0x00007610ffbc7816 */ /* 0x000fe200000000bc */
[----:B------:R-:W4:Y:S04]  /*1d7d0*/  LDL R249, [R1+0x1f8] ;  /* 0x0001f80001f97983 */ /* 0x000f280000100800 */
[----:B---3--:R0:W3:Y:S02]  /*1d7e0*/  @!P1 LDG.E.U16 R183, desc[UR18][R184.64] ;  /* 0x00000012b8b79981 */ /* 0x0080e4000c1e1500 */
[----:B0-----:R-:W-:-:S06]  /*1d7f0*/  PRMT R184, RZ, 0x7610, R184 ;  /* 0x00007610ffb87816 */ /* 0x001fcc00000000b8 */
[----:B------:R0:W3:Y:S04]  /*1d800*/  @!P1 LDG.E.U16 R184, desc[UR18][R186.64] ;  /* 0x00000012bab89981 */ /* 0x0000e8000c1e1500 */
[----:B------:R-:W0:Y:S04]  /*1d810*/  LDL R186, [R1+0x234] ;  /* 0x0002340001ba7983 */ /* 0x000e280000100800 */
[----:B------:R-:W0:Y:S01]  /*1d820*/  LDL R187, [R1+0x238] ;  /* 0x0002380001bb7983 */ /* 0x000e220000100800 */
[----:B------:R-:W-:Y:S02]  /*1d830*/  PRMT R185, RZ, 0x7610, R185 ;  /* 0x00007610ffb97816 */ /* 0x000fe400000000b9 */
[----:B0-----:R-:W-:-:S04]  /*1d840*/  @!P1 LOP3.LUT R187, R187, R186, RZ, 0x3c, !PT ;  /* 0x000000babbbb9212 */ /* 0x001fc800078e3cff */
[----:B------:R-:W-:-:S04]  /*1d850*/  @!P1 LOP3.LUT R186, R187, R186, RZ, 0x3c, !PT ;  /* 0x000000babbba9212 */ /* 0x000fc800078e3cff */
[----:B------:R-:W-:-:S05]  /*1d860*/  @!P1 LOP3.LUT R187, R187, R186, RZ, 0x3c, !PT ;  /* 0x000000babbbb9212 */ /* 0x000fca00078e3cff */
[----:B------:R0:W3:Y:S02]  /*1d870*/  @!P1 LDG.E.U16 R185, desc[UR18][R186.64] ;  /* 0x00000012bab99981 */ /* 0x0000e4000c1e1500 */
[----:B0-----:R-:W-:-:S06]  /*1d880*/  PRMT R186, RZ, 0x7610, R186 ;  /* 0x00007610ffba7816 */ /* 0x001fcc00000000ba */
[----:B--2---:R0:W2:Y:S04]  /*1d890*/  @!P1 LDG.E.U16 R186, desc[UR18][R190.64] ;  /* 0x00000012beba9981 */ /* 0x0040a8000c1e1500 */
[----:B------:R-:W0:Y:S04]  /*1d8a0*/  LDL R190, [R1+0x224] ;  /* 0x0002240001be7983 */ /* 0x000e280000100800 */
[----:B------:R-:W0:Y:S01]  /*1d8b0*/  LDL R191, [R1+0x228] ;  /* 0x0002280001bf7983 */ /* 0x000e220000100800 */
[----:B------:R-:W-:Y:S02]  /*1d8c0*/  PRMT R187, RZ, 0x7610, R187 ;  /* 0x00007610ffbb7816 */ /* 0x000fe400000000bb */
[----:B0-----:R-:W-:-:S04]  /*1d8d0*/  @!P1 LOP3.LUT R191, R191, R190, RZ, 0x3c, !PT ;  /* 0x000000bebfbf9212 */ /* 0x001fc800078e3cff */
[----:B------:R-:W-:-:S04]  /*1d8e0*/  @!P1 LOP3.LUT R190, R191, R190, RZ, 0x3c, !PT ;  /* 0x000000bebfbe9212 */ /* 0x000fc800078e3cff */
[----:B------:R-:W-:-:S05]  /*1d8f0*/  @!P1 LOP3.LUT R191, R191, R190, RZ, 0x3c, !PT ;  /* 0x000000bebfbf9212 */ /* 0x000fca00078e3cff */
[----:B------:R0:W2:Y:S04]  /*1d900*/  @!P1 LDG.E.U16 R187, desc[UR18][R190.64] ;  /* 0x00000012bebb9981 */ /* 0x0000a8000c1e1500 */
[----:B------:R-:W4:Y:S01]  /*1d910*/  LDL R191, [R1+0x1fc] ;  /* 0x0001fc0001bf7983 */ /* 0x000f220000100800 */
[----:B0-----:R-:W-:Y:S01]  /*1d920*/  @!P1 IMAD.MOV.U32 R190, RZ, RZ, R251 ;  /* 0x000000ffffbe9224 */ /* 0x001fe200078e00fb */
[----:B------:R-:W-:Y:S02]  /*1d930*/  PRMT R192, RZ, 0x7610, R192 ;  /* 0x00007610ffc07816 */ /* 0x000fe400000000c0 */
[----:B------:R-:W-:Y:S01]  /*1d940*/  PRMT R194, RZ, 0x7610, R194 ;  /* 0x00007610ffc27816 */ /* 0x000fe200000000c2 */
[----:B------:R-:W3:Y:S04]  /*1d950*/  LDL R251, [R1+0x1b0] ;  /* 0x0001b00001fb7983 */ /* 0x000ee80000100800 */
[----:B----4-:R0:W4:Y:S04]  /*1d960*/  @!P1 LDG.E.U16 R188, desc[UR18][R190.64] ;  /* 0x00000012bebc9981 */ /* 0x010128000c1e1500 */
[----:B------:R-:W2:Y:S01]  /*1d970*/  LDL R191, [R1+0x1f4] ;  /* 0x0001f40001bf7983 */ /* 0x000ea20000100800 */
[----:B0-----:R-:W-:Y:S01]  /*1d980*/  @!P1 IMAD.MOV.U32 R190, RZ, RZ, R249 ;  /* 0x000000ffffbe9224 */ /* 0x001fe200078e00f9 */
[----:B------:R-:W-:-:S02]  /*1d990*/  PRMT R196, RZ, 0x7610, R196 ;  /* 0x00007610ffc47816 */ /* 0x000fc400000000c4 */
[----:B------:R-:W-:Y:S01]  /*1d9a0*/  PRMT R198, RZ, 0x7610, R198 ;  /* 0x00007610ffc67816 */ /* 0x000fe200000000c6 */
[----:B------:R-:W4:Y:S04]  /*1d9b0*/  LDL R249, [R1+0x1a8] ;  /* 0x0001a80001f97983 */ /* 0x000f280000100800 */
[----:B--2---:R0:W2:Y:S04]  /*1d9c0*/  @!P1 LDG.E.U16 R192, desc[UR18][R190.64] ;  /* 0x00000012bec09981 */ /* 0x0040a8000c1e1500 */
[----:B------:R-:W0:Y:S04]  /*1d9d0*/  LDL R190, [R1+0x1ec] ;  /* 0x0001ec0001be7983 */ /* 0x000e280000100800 */
[----:B------:R-:W0:Y:S02]  /*1d9e0*/  LDL R191, [R1+0x1f0] ;  /* 0x0001f00001bf7983 */ /* 0x000e240000100800 */
[----:B0-----:R-:W-:-:S04]  /*1d9f0*/  @!P1 LOP3.LUT R191, R191, R190, RZ, 0x3c, !PT ;  /* 0x000000bebfbf9212 */ /* 0x001fc800078e3cff */
[----:B------:R-:W-:-:S04]  /*1da00*/  @!P1 LOP3.LUT R190, R191, R190, RZ, 0x3c, !PT ;  /* 0x000000bebfbe9212 */ /* 0x000fc800078e3cff */
[----:B------:R-:W-:-:S05]  /*1da10*/  @!P1 LOP3.LUT R191, R191, R190, RZ, 0x3c, !PT ;  /* 0x000000bebfbf9212 */ /* 0x000fca00078e3cff */
[----:B------:R0:W2:Y:S04]  /*1da20*/  @!P1 LDG.E.U16 R194, desc[UR18][R190.64] ;  /* 0x00000012bec29981 */ /* 0x0000a8000c1e1500 */
        /* <DEDUP_REMOVED lines=20> */
[----:B------:R-:W-:Y:S01]  /*1db70*/  PRMT R202, RZ, 0x7610, R202 ;  /* 0x00007610ffca7816 */ /* 0x000fe200000000ca */
[----:B---3--:R-:W-:Y:S01]  /*1db80*/  @!P1 IMAD.MOV.U32 R190, RZ, RZ, R251 ;  /* 0x000000ffffbe9224 */ /* 0x008fe200078e00fb */
        /* <DEDUP_REMOVED lines=116> */
[----:B----4-:R0:W4:Y:S02]  /*1e2d0*/  @!P1 LDG.E.U16 R238, desc[UR18][R190.64] ;  /* 0x00000012beee9981 */ /* 0x010124000c1e1500 */
[----:B0-----:R-:W-:-:S02]  /*1e2e0*/  @!P1 IMAD.MOV.U32 R190, RZ, RZ, R249 ;  /* 0x000000ffffbe9224 */ /* 0x001fc400078e00f9 */
[----:B------:R-:W-:Y:S01]  /*1e2f0*/  @!P1 IMAD.MOV.U32 R191, RZ, RZ, R2 ;  /* 0x000000ffffbf9224 */ /* 0x000fe200078e0002 */
[----:B------:R-:W2:Y:S04]  /*1e300*/  LDL R249, [R1+0x68] ;  /* 0x0000680001f97983 */ /* 0x000ea80000100800 */
[----:B------:R0:W-:Y:S04]  /*1e310*/  STL [R1+0xb40], R2 ;  /* 0x000b400201007387 */ /* 0x0001e80000100800 */
[----:B------:R1:W4:Y:S04]  /*1e320*/  @!P1 LDG.E.U16 R240, desc[UR18][R190.64] ;  /* 0x00000012bef09981 */ /* 0x000328000c1e1500 */
[----:B0-----:R-:W4:Y:S04]  /*1e330*/  LDL.LU R2, [R1+0x64] ;  /* 0x0000640001027983 */ /* 0x001f280000300800 */
[----:B------:R-:W1:Y:S04]  /*1e340*/  LDL R190, [R1+0x164] ;  /* 0x0001640001be7983 */ /* 0x000e680000100800 */
[----:B------:R-:W1:Y:S01]  /*1e350*/  LDL R191, [R1+0x168] ;  /* 0x0001680001bf7983 */ /* 0x000e620000100800 */
[----:B------:R-:W-:-:S02]  /*1e360*/  PRMT R242, RZ, 0x7610, R242 ;  /* 0x00007610fff27816 */ /* 0x000fc400000000f2 */
[----:B-1----:R-:W-:-:S04]  /*1e370*/  @!P1 LOP3.LUT R191, R191, R190, RZ, 0x3c, !PT ;  /* 0x000000bebfbf9212 */ /* 0x002fc800078e3cff */
        /* <DEDUP_REMOVED lines=21> */
[----:B------:R-:W0:Y:S03]  /*1e4d0*/  S2R R251, SR_TID.X ;  /* 0x0000000000fb7919 */ /* 0x000e260000002100 */
[----:B--2---:R1:W2:Y:S02]  /*1e4e0*/  @!P1 LDG.E.U16 R248, desc[UR18][R190.64] ;  /* 0x00000012bef89981 */ /* 0x0042a4000c1e1500 */
[----:B-1----:R-:W-:-:S02]  /*1e4f0*/  @!P1 IMAD.MOV.U32 R190, RZ, RZ, R249 ;  /* 0x000000ffffbe9224 */ /* 0x002fc400078e00f9 */
[----:B----4-:R-:W-:-:S05]  /*1e500*/  @!P1 IMAD.MOV.U32 R191, RZ, RZ, R2 ;  /* 0x000000ffffbf9224 */ /* 0x010fca00078e0002 */
[----:B------:R1:W3:Y:S04]  /*1e510*/  @!P1 LDG.E.U16 R250, desc[UR18][R190.64] ;  /* 0x00000012befa9981 */ /* 0x0002e8000c1e1500 */
[----:B------:R-:W1:Y:S01]  /*1e520*/  LDL R191, [R1+0x28] ;  /* 0x0000280001bf7983 */ /* 0x000e620000100800 */
[C---:B0-----:R-:W-:Y:S01]  /*1e530*/  LOP3.LUT R249, R251.reuse, 0x40, RZ, 0xc0, !PT ;  /* 0x00000040fbf97812 */ /* 0x041fe200078ec0ff */
[----:B------:R-:W-:-:S05]  /*1e540*/  IMAD.SHL.U32 R251, R251, 0x2, RZ ;  /* 0x00000002fbfb7824 */ /* 0x000fca00078e00ff */
[----:B------:R-:W-:-:S05]  /*1e550*/  LOP3.LUT R251, R251, 0x7e, RZ, 0xc0, !PT ;  /* 0x0000007efbfb7812 */ /* 0x000fca00078ec0ff */
[----:B------:R-:W-:Y:S01]  /*1e560*/  IMAD R251, R249, 0x200, R251 ;  /* 0x00000200f9fb7824 */ /* 0x000fe200078e02fb */
[----:B------:R-:W-:Y:S01]  /*1e570*/  PRMT R252, RZ, 0x7610, R252 ;  /* 0x00007610fffc7816 */ /* 0x000fe200000000fc */
[----:B------:R-:W4:Y:S03]  /*1e580*/  LDL.LU R249, [R1+0xb48] ;  /* 0x000b480001f97983 */ /* 0x000f260000300800 */
[----:B------:R-:W-:-:S05]  /*1e590*/  LOP3.LUT R251, R251, 0x40, RZ, 0x3c, !PT ;  /* 0x00000040fbfb7812 */ /* 0x000fca00078e3cff */
[----:B------:R0:W-:Y:S02]  /*1e5a0*/  STS.U16 [R251+UR7+0x1e00], R211 ;  /* 0x001e00d3fb007988 */ /* 0x0001e40008000407 */
[----:B0-----:R-:W0:Y:S02]  /*1e5b0*/  S2R R211, SR_TID.X ;  /* 0x0000000000d37919 */ /* 0x001e240000002100 */
[----:B------:R-:W2:Y:S01]  /*1e5c0*/  LDL.LU R251, [R1+0xb44] ;  /* 0x000b440001fb7983 */ /* 0x000ea20000300800 */
[----:B0-----:R-:W-:-:S05]  /*1e5d0*/  IMAD.SHL.U32 R211, R211, 0x2, RZ ;  /* 0x00000002d3d37824 */ /* 0x001fca00078e00ff */
[----:B------:R-:W-:Y:S01]  /*1e5e0*/  LOP3.LUT R211, R211, 0x7e, RZ, 0xc0, !PT ;  /* 0x0000007ed3d37812 */ /* 0x000fe200078ec0ff */
[----:B-1----:R-:W-:Y:S02]  /*1e5f0*/  @!P1 IMAD.MOV.U32 R190, RZ, RZ, R191 ;  /* 0x000000ffffbe9224 */ /* 0x002fe400078e00bf */
[----:B------:R-:W-:-:S05]  /*1e600*/  @!P1 IMAD.MOV.U32 R191, RZ, RZ, R0 ;  /* 0x000000ffffbf9224 */ /* 0x000fca00078e0000 */
[----:B------:R0:W3:Y:S02]  /*1e610*/  @!P1 LDG.E.U16 R252, desc[UR18][R190.64] ;  /* 0x00000012befc9981 */ /* 0x0000e4000c1e1500 */
[----:B0-----:R-:W0:Y:S02]  /*1e620*/  S2R R191, SR_TID.X ;  /* 0x0000000000bf7919 */ /* 0x001e240000002100 */
[----:B0-----:R-:W-:-:S05]  /*1e630*/  LOP3.LUT R191, R191, 0x40, RZ, 0xc0, !PT ;  /* 0x00000040bfbf7812 */ /* 0x001fca00078ec0ff */
[----:B------:R-:W-:-:S05]  /*1e640*/  IMAD R211, R191, 0x200, R211 ;  /* 0x00000200bfd37824 */ /* 0x000fca00078e02d3 */
[----:B------:R-:W-:-:S05]  /*1e650*/  LOP3.LUT R211, R211, 0x40, RZ, 0x3c, !PT ;  /* 0x00000040d3d37812 */ /* 0x000fca00078e3cff */
[----:B------:R0:W-:Y:S04]  /*1e660*/  STS.U16 [R211+UR7+0x2200], R203 ;  /* 0x002200cbd3007988 */ /* 0x0001e80008000407 */
[----:B0-----:R-:W4:Y:S01]  /*1e670*/  LDL.LU R203, [R1] ;  /* 0x0000000001cb7983 */ /* 0x001f220000300800 */
[----:B------:R-:W0:Y:S03]  /*1e680*/  S2R R190, SR_TID.X ;  /* 0x0000000000be7919 */ /* 0x000e260000002100 */
[----:B------:R1:W-:Y:S02]  /*1e690*/  STS.U16 [R211+UR7+0x2600], R195 ;  /* 0x002600c3d3007988 */ /* 0x0003e40008000407 */
[----:B-1----:R-:W1:Y:S01]  /*1e6a0*/  S2R R211, SR_TID.X ;  /* 0x0000000000d37919 */ /* 0x002e620000002100 */
[C---:B0-----:R-:W-:Y:S01]  /*1e6b0*/  IMAD.SHL.U32 R195, R190.reuse, 0x2, RZ ;  /* 0x00000002bec37824 */ /* 0x041fe200078e00ff */
[----:B------:R-:W-:-:S04]  /*1e6c0*/  LOP3.LUT R191, R190, 0x40, RZ, 0xc0, !PT ;  /* 0x00000040bebf7812 */ /* 0x000fc800078ec0ff */
[----:B------:R-:W-:-:S05]  /*1e6d0*/  LOP3.LUT R195, R195, 0x7e, RZ, 0xc0, !PT ;  /* 0x0000007ec3c37812 */ /* 0x000fca00078ec0ff */
[----:B------:R-:W-:-:S05]  /*1e6e0*/  IMAD R195, R191, 0x200, R195 ;  /* 0x00000200bfc37824 */ /* 0x000fca00078e02c3 */
[----:B------:R-:W-:Y:S01]  /*1e6f0*/  LOP3.LUT R195, R195, 0x40, RZ, 0x3c, !PT ;  /* 0x00000040c3c37812 */ /* 0x000fe200078e3cff */
[----:B-1----:R-:W-:-:S04]  /*1e700*/  IMAD.SHL.U32 R191, R211, 0x2, RZ ;  /* 0x00000002d3bf7824 */ /* 0x002fc800078e00ff */
[----:B------:R0:W-:Y:S04]  /*1e710*/  STS.U16 [R195+UR7+0x2a00], R4 ;  /* 0x002a0004c3007988 */ /* 0x0001e80008000407 */
[----:B------:R-:W-:Y:S04]  /*1e720*/  STS.U16 [R195+UR7+0x2e00], R8 ;  /* 0x002e0008c3007988 */ /* 0x000fe80008000407 */
[----:B------:R-:W-:Y:S04]  /*1e730*/  STS.U16 [R195+UR7+0x3200], R12 ;  /* 0x0032000cc3007988 */ /* 0x000fe80008000407 */
[----:B------:R-:W-:Y:S01]  /*1e740*/  STS.U16 [R195+UR7+0x3600], R16 ;  /* 0x00360010c3007988 */ /* 0x000fe20008000407 */
[----:B------:R-:W-:-:S03]  /*1e750*/  LOP3.LUT R190, R211, 0x40, RZ, 0xc0, !PT ;  /* 0x00000040d3be7812 */ /* 0x000fc600078ec0ff */
[----:B------:R-:W-:Y:S01]  /*1e760*/  STS.U16 [R195+UR7+0x3a00], R20 ;  /* 0x003a0014c3007988 */ /* 0x000fe20008000407 */
[----:B------:R-:W-:-:S03]  /*1e770*/  LOP3.LUT R191, R191, 0x7e, RZ, 0xc0, !PT ;  /* 0x0000007ebfbf7812 */ /* 0x000fc600078ec0ff */
        /* <DEDUP_REMOVED lines=31> */
[----:B0-----:R-:W4:Y:S04]  /*1e970*/  LDL R5, [R1+0xa40] ;  /* 0x000a400001057983 */ /* 0x001f280000100800 */
[----:B------:R-:W4:Y:S04]  /*1e980*/  LDL.LU R180, [R1+0x414] ;  /* 0x0004140001b47983 */ /* 0x000f280000300800 */
[----:B------:R-:W4:Y:S04]  /*1e990*/  LDL.LU R176, [R1+0x5fc] ;  /* 0x0005fc0001b07983 */ /* 0x000f280000300800 */
[----:B------:R-:W4:Y:S04]  /*1e9a0*/  LDL.LU R172, [R1+0x5f8] ;  /* 0x0005f80001ac7983 */ /* 0x000f280000300800 */
[----:B------:R-:W4:Y:S04]  /*1e9b0*/  LDL.LU R211, [R1+0x5f4] ;  /* 0x0005f40001d37983 */ /* 0x000f280000300800 */
        /* <DEDUP_REMOVED lines=24> */
[----:B--2---:R-:W-:Y:S01]  /*1eb40*/  STS.U16 [R4+UR7+0x300], R251 ;  /* 0x000300fb04007988 */ /* 0x004fe20008000407 */
        /* <DEDUP_REMOVED lines=31> */
[----:B------:R1:W-:Y:S01]  /*1ed40*/  STS.U16 [R4+UR7+0x7f00], R240 ;  /* 0x007f00f004007988 */ /* 0x0003e20008000407 */
[----:B0-----:R-:W-:-:S03]  /*1ed50*/  LOP3.LUT R191, R190, 0x40, RZ, 0xc0, !PT ;  /* 0x00000040bebf7812 */ /* 0x001fc600078ec0ff */
[----:B------:R-:W2:Y:S01]  /*1ed60*/  LDL.LU R195, [R1+0x5f0] ;  /* 0x0005f00001c37983 */ /* 0x000ea20000300800 */
[----:B-1----:R-:W-:-:S03]  /*1ed70*/  IMAD.SHL.U32 R4, R190, 0x2, RZ ;  /* 0x00000002be047824 */ /* 0x002fc600078e00ff */
[----:B------:R-:W2:Y:S02]  /*1ed80*/  LDL.LU R190, [R1+0x5e8] ;  /* 0x0005e80001be7983 */ /* 0x000ea40000300800 */
[----:B------:R-:W-:Y:S02]  /*1ed90*/  LOP3.LUT R4, R4, 0x7e, RZ, 0xc0, !PT ;  /* 0x0000007e04047812 */ /* 0x000fe400078ec0ff */
[----:B------:R-:W2:Y:S03]  /*1eda0*/  LDL.LU R168, [R1+0x408] ;  /* 0x0004080001a87983 */ /* 0x000ea60000300800 */
[----:B------:R-:W-:Y:S01]  /*1edb0*/  IMAD R4, R191, 0x200, R4 ;  /* 0x00000200bf047824 */ /* 0x000fe200078e0204 */
[----:B------:R-:W2:Y:S04]  /*1edc0*/  LDL.LU R164, [R1+0x5e0] ;  /* 0x0005e00001a47983 */ /* 0x000ea80000300800 */
[----:B------:R-:W-:Y:S01]  /*1edd0*/  LOP3.LUT R4, R4, 0x70, RZ, 0x3c, !PT ;  /* 0x0000007004047812 */ /* 0x000fe200078e3cff */
[----:B------:R-:W2:Y:S04]  /*1ede0*/  LDL.LU R160, [R1+0x410] ;  /* 0x0004100001a07983 */ /* 0x000ea80000300800 */
        /* <DEDUP_REMOVED lines=27> */
[----:B------:R-:W2:Y:S04]  /*1efa0*/  LDL.LU R156, [R1+0x5d8] ;  /* 0x0005d800019c7983 */ /* 0x000ea80000300800 */
[----:B------:R-:W-:Y:S04]  /*1efb0*/  STS.U16 [R4+UR7+0x6f80], R244 ;  /* 0x006f80f404007988 */ /* 0x000fe80008000407 */
[----:B------:R-:W2:Y:S04]  /*1efc0*/  LDL.LU R152, [R1+0x40c] ;  /* 0x00040c0001987983 */ /* 0x000ea80000300800 */
[----:B------:R-:W-:Y:S04]  /*1efd0*/  STS.U16 [R4+UR7+0x7380], R246 ;  /* 0x007380f604007988 */ /* 0x000fe80008000407 */
[----:B------:R-:W2:Y:S04]  /*1efe0*/  LDL.LU R20, [R1+0x5d0] ;  /* 0x0005d00001147983 */ /* 0x000ea80000300800 */
[----:B------:R-:W-:Y:S04]  /*1eff0*/  STS.U16 [R4+UR7+0x7780], R248 ;  /* 0x007780f804007988 */ /* 0x000fe80008000407 */
[----:B------:R-:W2:Y:S04]  /*1f000*/  LDL.LU R16, [R1+0x404] ;  /* 0x0004040001107983 */ /* 0x000ea80000300800 */
[----:B---3--:R-:W-:Y:S04]  /*1f010*/  STS.U16 [R4+UR7+0x7b80], R250 ;  /* 0x007b80fa04007988 */ /* 0x008fe80008000407 */
[----:B------:R-:W3:Y:S04]  /*1f020*/  LDL.LU R12, [R1+0x5c8] ;  /* 0x0005c800010c7983 */ /* 0x000ee80000300800 */
[----:B------:R0:W-:Y:S04]  /*1f030*/  STS.U16 [R4+UR7+0x7f80], R252 ;  /* 0x007f80fc04007988 */ /* 0x0001e80008000407 */
[----:B------:R-:W3:Y:S01]  /*1f040*/  LDL.LU R8, [R1+0x5ec] ;  /* 0x0005ec0001087983 */ /* 0x000ee20000300800 */
[----:B----4-:R-:W-:-:S02]  /*1f050*/  IADD3 R180, P2, R180, UR45, RZ ;  /* 0x0000002db4b47c10 */ /* 0x010fc4000ff5e0ff */
[----:B------:R-:W-:Y:S01]  /*1f060*/  IADD3 R211, P1, R211, UR45, RZ ;  /* 0x0000002dd3d37c10 */ /* 0x000fe2000ff3e0ff */
[----:B------:R1:W-:Y:S06]  /*1f070*/  MEMBAR.ALL.CTA ;  /* 0x0000000000007992 */ /* 0x0003ec0000008000 */
[----:B-1----:R-:W1:Y:S04]  /*1f080*/  FENCE.VIEW.ASYNC.S ;  /* 0x00000000000073c6 */ /* 0x002e680000000000 */
[----:B0-----:R-:W4:Y:S04]  /*1f090*/  LDL.LU R4, [R1+0x5c0] ;  /* 0x0005c00001047983 */ /* 0x001f280000300800 */
[----:B------:R-:W4:Y:S04]  /*1f0a0*/  LDL.LU R203, [R1+0x5e4] ;  /* 0x0005e40001cb7983 */ /* 0x000f280000300800 */
[----:B------:R-:W4:Y:S01]  /*1f0b0*/  LDL.LU R191, [R1+0x5b8] ;  /* 0x0005b80001bf7983 */ /* 0x000f220000300800 */
[----:B------:R-:W-:-:S03]  /*1f0c0*/  IADD3 R176, P6, R176, UR45, RZ ;  /* 0x0000002db0b07c10 */ /* 0x000fc6000ffde0ff */
[----:B------:R-:W-:Y:S04]  /*1f0d0*/  STL [R1+0x414], R180 ;  /* 0x000414b401007387 */ /* 0x000fe80000100800 */
[----:B------:R0:W-:Y:S04]  /*1f0e0*/  STL [R1+0x5f4], R211 ;  /* 0x0005f4d301007387 */ /* 0x0001e80000100800 */
[----:B------:R-:W-:Y:S01]  /*1f0f0*/  STL [R1+0x5fc], R176 ;  /* 0x0005fcb001007387 */ /* 0x000fe20000100800 */
[----:B------:R-:W-:Y:S01]  /*1f100*/  IADD3 R172, P5, R172, UR45, RZ ;  /* 0x0000002dacac7c10 */ /* 0x000fe2000ffbe0ff */
[----:B-1----:R-:W-:Y:S06]  /*1f110*/  BAR.SYNC.DEFER_BLOCKING 0x0 ;  /* 0x0000000000007b1d */ /* 0x002fec0000010000 */
[----:B0-----:R-:W4:Y:S04]  /*1f120*/  LDL.LU R211, [R1+0x5dc] ;  /* 0x0005dc0001d37983 */ /* 0x001f280000300800 */
[----:B------:R-:W-:Y:S01]  /*1f130*/  STL [R1+0x5f8], R172 ;  /* 0x0005f8ac01007387 */ /* 0x000fe20000100800 */
[----:B--2---:R-:W-:-:S05]  /*1f140*/  IADD3 R195, P4, R195, UR45, RZ ;  /* 0x0000002dc3c37c10 */ /* 0x004fca000ff9e0ff */
[----:B------:R0:W-:Y:S01]  /*1f150*/  STL [R1+0x5f0], R195 ;  /* 0x0005f0c301007387 */ /* 0x0001e20000100800 */
[----:B------:R-:W-:-:S03]  /*1f160*/  IADD3 R190, P3, R190, UR45, RZ ;  /* 0x0000002dbebe7c10 */ /* 0x000fc6000ff7e0ff */
[----:B0-----:R-:W2:Y:S01]  /*1f170*/  LDL.LU R195, [R1+0x5b0] ;  /* 0x0005b00001c37983 */ /* 0x001ea20000300800 */
[----:B------:R-:W-:-:S03]  /*1f180*/  IADD3.X R168, R168, UR17, RZ, P2, !PT ;  /* 0x00000011a8a87c10 */ /* 0x000fc600097fe4ff */
[----:B------:R0:W-:Y:S01]  /*1f190*/  STL [R1+0x5e8], R190 ;  /* 0x0005e8be01007387 */ /* 0x0001e20000100800 */
[----:B------:R-:W-:Y:S02]  /*1f1a0*/  IADD3 R164, P2, R164, UR45, RZ ;  /* 0x0000002da4a47c10 */ /* 0x000fe4000ff5e0ff */
[----:B------:R-:W-:Y:S01]  /*1f1b0*/  IADD3.X R160, R160, UR17, RZ, P6, !PT ;  /* 0x00000011a0a07c10 */ /* 0x000fe2000b7fe4ff */
[----:B0-----:R-:W2:Y:S04]  /*1f1c0*/  LDL.LU R190, [R1+0x5d4] ;  /* 0x0005d40001be7983 */ /* 0x001ea80000300800 */
[----:B------:R-:W-:Y:S04]  /*1f1d0*/  STL [R1+0x408], R168 ;  /* 0x000408a801007387 */ /* 0x000fe80000100800 */
[----:B------:R-:W-:Y:S04]  /*1f1e0*/  STL [R1+0x5e0], R164 ;  /* 0x0005e0a401007387 */ /* 0x000fe80000100800 */
[----:B------:R-:W-:Y:S01]  /*1f1f0*/  STL [R1+0x410], R160 ;  /* 0x000410a001007387 */ /* 0x000fe20000100800 */
[----:B------:R-:W-:-:S02]  /*1f200*/  IADD3 R156, P6, R156, UR45, RZ ;  /* 0x0000002d9c9c7c10 */ /* 0x000fc4000ffde0ff */
[----:B------:R-:W-:-:S03]  /*1f210*/  IADD3.X R152, R152, UR17, RZ, P5, !PT ;  /* 0x0000001198987c10 */ /* 0x000fc6000affe4ff */
[----:B------:R-:W-:Y:S01]  /*1f220*/  STL [R1+0x5d8], R156 ;  /* 0x0005d89c01007387 */ /* 0x000fe20000100800 */
[----:B------:R-:W-:-:S03]  /*1f230*/  IADD3 R20, P5, R20, UR45, RZ ;  /* 0x0000002d14147c10 */ /* 0x000fc6000ffbe0ff */
[----:B------:R-:W-:Y:S01]  /*1f240*/  STL [R1+0x40c], R152 ;  /* 0x00040c9801007387 */ /* 0x000fe20000100800 */
[----:B------:R-:W-:-:S03]  /*1f250*/  IADD3.X R16, R16, UR17, RZ, P1, !PT ;  /* 0x0000001110107c10 */ /* 0x000fc60008ffe4ff */
[----:B------:R-:W-:Y:S01]  /*1f260*/  STL [R1+0x5d0], R20 ;  /* 0x0005d01401007387 */ /* 0x000fe20000100800 */
[----:B---3--:R-:W-:-:S03]  /*1f270*/  IADD3 R12, P1, R12, UR45, RZ ;  /* 0x0000002d0c0c7c10 */ /* 0x008fc6000ff3e0ff */
[----:B------:R-:W-:Y:S04]  /*1f280*/  STL [R1+0x404], R16 ;  /* 0x0004041001007387 */ /* 0x000fe80000100800 */
[----:B------:R-:W-:Y:S01]  /*1f290*/  STL [R1+0x5c8], R12 ;  /* 0x0005c80c01007387 */ /* 0x000fe20000100800 */
[----:B------:R-:W-:Y:S02]  /*1f2a0*/  IADD3.X R8, R8, UR17, RZ, P4, !PT ;  /* 0x0000001108087c10 */ /* 0x000fe4000a7fe4ff */
[----:B----4-:R-:W-:Y:S02]  /*1f2b0*/  IADD3 R4, P4, R4, UR45, RZ ;  /* 0x0000002d04047c10 */ /* 0x010fe4000ff9e0ff */
[----:B------:R-:W-:-:S05]  /*1f2c0*/  IADD3.X R203, R203, UR17, RZ, P3, !PT ;  /* 0x00000011cbcb7c10 */ /* 0x000fca0009ffe4ff */
[----:B------:R0:W-:Y:S01]  /*1f2d0*/  STL [R1+0x5e4], R203 ;  /* 0x0005e4cb01007387 */ /* 0x0001e20000100800 */
[----:B------:R-:W-:-:S03]  /*1f2e0*/  IADD3 R191, P3, R191, UR45, RZ ;  /* 0x0000002dbfbf7c10 */ /* 0x000fc6000ff7e0ff */
[----:B------:R-:W-:Y:S04]  /*1f2f0*/  STL [R1+0x5ec], R8 ;  /* 0x0005ec0801007387 */ /* 0x000fe80000100800 */
[----:B0-----:R-:W3:Y:S04]  /*1f300*/  LDL.LU R203, [R1+0x5a8] ;  /* 0x0005a80001cb7983 */ /* 0x001ee80000300800 */
[----:B------:R-:W-:Y:S04]  /*1f310*/  STL [R1+0x5c0], R4 ;  /* 0x0005c00401007387 */ /* 0x000fe80000100800 */
[----:B------:R-:W4:Y:S04]  /*1f320*/  LDL.LU R220, [R1+0x5cc] ;  /* 0x0005cc0001dc7983 */ /* 0x000f280000300800 */
[----:B------:R-:W4:Y:S04]  /*1f330*/  LDL.LU R218, [R1+0x5a0] ;  /* 0x0005a00001da7983 */ /* 0x000f280000300800 */
[----:B------:R-:W4:Y:S04]  /*1f340*/  LDL.LU R216, [R1+0x5c4] ;  /* 0x0005c40001d87983 */ /* 0x000f280000300800 */
[----:B------:R0:W-:Y:S04]  /*1f350*/  STL [R1+0x5b8], R191 ;  /* 0x0005b8bf01007387 */ /* 0x0001e80000100800 */
[----:B------:R-:W4:Y:S04]  /*1f360*/  LDL.LU R214, [R1+0x598] ;  /* 0x0005980001d67983 */ /* 0x000f280000300800 */
[----:B------:R-:W4:Y:S04]  /*1f370*/  LDL.LU R212, [R1+0x5bc] ;  /* 0x0005bc0001d47983 */ /* 0x000f280000300800 */
[----:B------:R-:W4:Y:S04]  /*1f380*/  LDL.LU R206, [R1+0x590] ;  /* 0x0005900001ce7983 */ /* 0x000f280000300800 */
[----:B------:R-:W4:Y:S04]  /*1f390*/  LDL.LU R198, [R1+0x5b4] ;  /* 0x0005b40001c67983 */ /* 0x000f280000300800 */
[----:B------:R-:W4:Y:S04]  /*1f3a0*/  LDL.LU R188, [R1+0x588] ;  /* 0x0005880001bc7983 */ /* 0x000f280000300800 */
[----:B------:R-:W4:Y:S04]  /*1f3b0*/  LDL.LU R184, [R1+0x5ac] ;  /* 0x0005ac0001b87983 */ /* 0x000f280000300800 */
[----:B------:R-:W4:Y:S04]  /*1f3c0*/  LDL.LU R180, [R1+0x580] ;  /* 0x0005800001b47983 */ /* 0x000f280000300800 */
[----:B------:R-:W4:Y:S01]  /*1f3d0*/  LDL.LU R176, [R1+0x5a4] ;  /* 0x0005a40001b07983 */ /* 0x000f220000300800 */
[----:B------:R-:W-:-:S03]  /*1f3e0*/  IADD3.X R211, R211, UR17, RZ, P2, !PT ;  /* 0x00000011d3d37c10 */ /* 0x000fc600097fe4ff */
[----:B------:R-:W4:Y:S04]  /*1f3f0*/  LDL.LU R172, [R1+0x578] ;  /* 0x0005780001ac7983 */ /* 0x000f280000300800 */
[----:B0-----:R-:W4:Y:S04]  /*1f400*/  LDL.LU R191, [R1+0x59c] ;  /* 0x00059c0001bf7983 */ /* 0x001f280000300800 */
[----:B------:R0:W-:Y:S04]  /*1f410*/  STL [R1+0x5dc], R211 ;  /* 0x0005dcd301007387 */ /* 0x0001e80000100800 */
[----:B0-----:R-:W4:Y:S01]  /*1f420*/  LDL.LU R211, [R1+0x570] ;  /* 0x0005700001d37983 */ /* 0x001f220000300800 */
[----:B--2---:R-:W-:-:S05]  /*1f430*/  IADD3 R195, P2, R195, UR45, RZ ;  /* 0x0000002dc3c37c10 */ /* 0x004fca000ff5e0ff */
[----:B------:R0:W-:Y:S01]  /*1f440*/  STL [R1+0x5b0], R195 ;  /* 0x0005b0c301007387 */ /* 0x0001e20000100800 */
[----:B------:R-:W-:-:S03]  /*1f450*/  IADD3.X R190, R190, UR17, RZ, P6, !PT ;  /* 0x00000011bebe7c10 */ /* 0x000fc6000b7fe4ff */
[----:B0-----:R-:W2:Y:S04]  /*1f460*/  LDL.LU R195, [R1+0x594] ;  /* 0x0005940001c37983 */ /* 0x001ea80000300800 */
[----:B------:R-:W2:Y:S04]  /*1f470*/  LDL.LU R168, [R1+0x568] ;  /* 0x0005680001a87983 */ /* 0x000ea80000300800 */
[----:B------:R-:W2:Y:S04]  /*1f480*/  LDL.LU R164, [R1+0x58c] ;  /* 0x00058c0001a47983 */ /* 0x000ea80000300800 */
[----:B------:R-:W2:Y:S04]  /*1f490*/  LDL.LU R160, [R1+0x560] ;  /* 0x0005600001a07983 */ /* 0x000ea80000300800 */
[----:B------:R0:W-:Y:S04]  /*1f4a0*/  STL [R1+0x5d4], R190 ;  /* 0x0005d4be01007387 */ /* 0x0001e80000100800 */
[----:B------:R-:W2:Y:S04]  /*1f4b0*/  LDL.LU R156, [R1+0x584] ;  /* 0x00058400019c7983 */ /* 0x000ea80000300800 */
[----:B------:R-:W2:Y:S04]  /*1f4c0*/  LDL.LU R152, [R1+0x558] ;  /* 0x0005580001987983 */ /* 0x000ea80000300800 */
[----:B------:R-:W2:Y:S04]  /*1f4d0*/  LDL.LU R20, [R1+0x57c] ;  /* 0x00057c0001147983 */ /* 0x000ea80000300800 */
[----:B------:R-:W2:Y:S04]  /*1f4e0*/  LDL.LU R16, [R1+0x550] ;  /* 0x0005500001107983 */ /* 0x000ea80000300800 */
[----:B------:R-:W2:Y:S04]  /*1f4f0*/  LDL.LU R12, [R1+0x574] ;  /* 0x00057400010c7983 */ /* 0x000ea80000300800 */
[----:B------:R-:W2:Y:S04]  /*1f500*/  LDL.LU R8, [R1+0x548] ;  /* 0x0005480001087983 */ /* 0x000ea80000300800 */
[----:B------:R-:W2:Y:S04]  /*1f510*/  LDL.LU R4, [R1+0x56c] ;  /* 0x00056c0001047983 */ /* 0x000ea80000300800 */
[----:B0-----:R-:W2:Y:S01]  /*1f520*/  LDL.LU R190, [R1+0x540] ;  /* 0x0005400001be7983 */ /* 0x001ea20000300800 */
[----:B---3--:R-:W-:-:S05]  /*1f530*/  IADD3 R203, P6, R203, UR45, RZ ;  /* 0x0000002dcbcb7c10 */ /* 0x008fca000ffde0ff */
[----:B------:R0:W-:Y:S01]  /*1f540*/  STL [R1+0x5a8], R203 ;  /* 0x0005a8cb01007387 */ /* 0x0001e20000100800 */
[----:B----4-:R-:W-:Y:S02]  /*1f550*/  IADD3.X R220, R220, UR17, RZ, P5, !PT ;  /* 0x00000011dcdc7c10 */ /* 0x010fe4000affe4ff */
[----:B------:R-:W-:Y:S01]  /*1f560*/  IADD3 R218, P5, R218, UR45, RZ ;  /* 0x0000002ddada7c10 */ /* 0x000fe2000ffbe0ff */
[----:B0-----:R-:W3:Y:S01]  /*1f570*/  LDL.LU R203, [R1+0x564] ;  /* 0x0005640001cb7983 */ /* 0x001ee20000300800 */
[----:B------:R-:W-:-:S03]  /*1f580*/  IADD3.X R216, R216, UR17, RZ, P1, !PT ;  /* 0x00000011d8d87c10 */ /* 0x000fc60008ffe4ff */
[----:B------:R-:W-:Y:S01]  /*1f590*/  STL [R1+0x5cc], R220 ;  /* 0x0005ccdc01007387 */ /* 0x000fe20000100800 */
[----:B------:R-:W-:-:S03]  /*1f5a0*/  IADD3 R214, P1, R214, UR45, RZ ;  /* 0x0000002dd6d67c10 */ /* 0x000fc6000ff3e0ff */
[----:B------:R-:W-:Y:S01]  /*1f5b0*/  STL [R1+0x5a0], R218 ;  /* 0x0005a0da01007387 */ /* 0x000fe20000100800 */
        /* <DEDUP_REMOVED lines=14> */
[----:B------:R-:W-:-:S03]  /*1f6a0*/  IADD3.X R191, R191, UR17, RZ, P5, !PT ;  /* 0x00000011bfbf7c10 */ /* 0x000fc6000affe4ff */
[----:B------:R-:W-:Y:S01]  /*1f6b0*/  STL [R1+0x580], R180 ;  /* 0x000580b401007387 */ /* 0x000fe20000100800 */
[----:B------:R-:W-:-:S03]  /*1f6c0*/  IADD3 R172, P6, R172, UR45, RZ ;  /* 0x0000002dacac7c10 */ /* 0x000fc6000ffde0ff */
[----:B------:R0:W-:Y:S04]  /*1f6d0*/  STL [R1+0x59c], R191 ;  /* 0x00059cbf01007387 */ /* 0x0001e80000100800 */
[----:B------:R-:W-:Y:S01]  /*1f6e0*/  STL [R1+0x5a4], R176 ;  /* 0x0005a4b001007387 */ /* 0x000fe20000100800 */
[----:B------:R-:W-:-:S03]  /*1f6f0*/  IADD3 R211, P5, R211, UR45, RZ ;  /* 0x0000002dd3d37c10 */ /* 0x000fc6000ffbe0ff */
[----:B0-----:R-:W4:Y:S04]  /*1f700*/  LDL.LU R191, [R1+0x538] ;  /* 0x0005380001bf7983 */ /* 0x001f280000300800 */
[----:B------:R-:W-:Y:S04]  /*1f710*/  STL [R1+0x578], R172 ;  /* 0x000578ac01007387 */ /* 0x000fe80000100800 */
[----:B------:R0:W-:Y:S04]  /*1f720*/  STL [R1+0x570], R211 ;  /* 0x000570d301007387 */ /* 0x0001e80000100800 */
[----:B0-----:R-:W4:Y:S01]  /*1f730*/  LDL.LU R211, [R1+0x55c] ;  /* 0x00055c0001d37983 */ /* 0x001f220000300800 */
[----:B--2---:R-:W-:-:S02]  /*1f740*/  IADD3.X R195, R195, UR17, RZ, P1, !PT ;  /* 0x00000011c3c37c10 */ /* 0x004fc40008ffe4ff */
[----:B------:R-:W-:-:S03]  /*1f750*/  IADD3 R168, P1, R168, UR45, RZ ;  /* 0x0000002da8a87c10 */ /* 0x000fc6000ff3e0ff */
[----:B------:R0:W-:Y:S01]  /*1f760*/  STL [R1+0x594], R195 ;  /* 0x000594c301007387 */ /* 0x0001e20000100800 */
[----:B------:R-:W-:Y:S02]  /*1f770*/  IADD3.X R164, R164, UR17, RZ, P4, !PT ;  /* 0x00000011a4a47c10 */ /* 0x000fe4000a7fe4ff */
[----:B------:R-:W-:Y:S01]  /*1f780*/  IADD3 R160, P4, R160, UR45, RZ ;  /* 0x0000002da0a07c10 */ /* 0x000fe2000ff9e0ff */
[----:B0-----:R-:W2:Y:S01]  /*1f790*/  LDL.LU R195, [R1+0x530] ;  /* 0x0005300001c37983 */ /* 0x001ea20000300800 */
        /* <DEDUP_REMOVED lines=15> */
[----:B------:R-:W-:Y:S04]  /*1f890*/  STL [R1+0x574], R12 ;  /* 0x0005740c01007387 */ /* 0x000fe80000100800 */
[----:B------:R0:W-:Y:S04]  /*1f8a0*/  STL [R1+0x540], R190 ;  /* 0x000540be01007387 */ /* 0x0001e80000100800 */
[----:B------:R-:W-:Y:S04]  /*1f8b0*/  STL [R1+0x548], R8 ;  /* 0x0005480801007387 */ /* 0x000fe80000100800 */
[----:B0-----:R-:W2:Y:S04]  /*1f8c0*/  LDL.LU R190, [R1+0x554] ;  /* 0x0005540001be7983 */ /* 0x001ea80000300800 */
[----:B------:R-:W-:Y:S04]  /*1f8d0*/  STL [R1+0x56c], R4 ;  /* 0x00056c0401007387 */ /* 0x000fe80000100800 */
[----:B------:R-:W2:Y:S04]  /*1f8e0*/  LDL.LU R220, [R1+0x528] ;  /* 0x0005280001dc7983 */ /* 0x000ea80000300800 */
[----:B------:R-:W2:Y:S04]  /*1f8f0*/  LDL.LU R218, [R1+0x54c] ;  /* 0x00054c0001da7983 */ /* 0x000ea80000300800 */
[----:B------:R-:W2:Y:S01]  /*1f900*/  LDL.LU R216, [R1+0x520] ;  /* 0x0005200001d87983 */ /* 0x000ea20000300800 */
[----:B---3--:R-:W-:-:S05]  /*1f910*/  IADD3.X R203, R203, UR17, RZ, P1, !PT ;  /* 0x00000011cbcb7c10 */ /* 0x008fca0008ffe4ff */
[----:B------:R0:W-:Y:S04]  /*1f920*/  STL [R1+0x564], R203 ;  /* 0x000564cb01007387 */ /* 0x0001e80000100800 */
[----:B------:R-:W3:Y:S04]  /*1f930*/  LDL.LU R214, [R1+0x544] ;  /* 0x0005440001d67983 */ /* 0x000ee80000300800 */
        /* <DEDUP_REMOVED lines=8> */
[----:B0-----:R-:W3:Y:S01]  /*1f9c0*/  LDL.LU R203, [R1+0x4f8] ;  /* 0x0004f80001cb7983 */ /* 0x001ee20000300800 */
[----:B----4-:R-:W-:-:S05]  /*1f9d0*/  IADD3 R191, P1, R191, UR45, RZ ;  /* 0x0000002dbfbf7c10 */ /* 0x010fca000ff3e0ff */
[----:B------:R0:W-:Y:S04]  /*1f9e0*/  STL [R1+0x538], R191 ;  /* 0x000538bf01007387 */ /* 0x0001e80000100800 */
[----:B0-----:R-:W4:Y:S01]  /*1f9f0*/  LDL.LU R191, [R1+0x51c] ;  /* 0x00051c0001bf7983 */ /* 0x001f220000300800 */
[----:B------:R-:W-:-:S05]  /*1fa00*/  IADD3.X R211, R211, UR17, RZ, P4, !PT ;  /* 0x00000011d3d37c10 */ /* 0x000fca000a7fe4ff */
[----:B------:R0:W-:Y:S04]  /*1fa10*/  STL [R1+0x55c], R211 ;  /* 0x00055cd301007387 */ /* 0x0001e80000100800 */
[----:B0-----:R-:W4:Y:S04]  /*1fa20*/  LDL.LU R211, [R1+0x4f0] ;  /* 0x0004f00001d37983 */ /* 0x001f280000300800 */
[----:B------:R-:W4:Y:S04]  /*1fa30*/  LDL.LU R168, [R1+0x514] ;  /* 0x0005140001a87983 */ /* 0x000f280000300800 */
[----:B------:R-:W4:Y:S04]  /*1fa40*/  LDL.LU R164, [R1+0x4e8] ;  /* 0x0004e80001a47983 */ /* 0x000f280000300800 */
[----:B------:R-:W4:Y:S01]  /*1fa50*/  LDL.LU R160, [R1+0x50c] ;  /* 0x00050c0001a07983 */ /* 0x000f220000300800 */
[----:B--2---:R-:W-:-:S05]  /*1fa60*/  IADD3 R195, P4, R195, UR45, RZ ;  /* 0x0000002dc3c37c10 */ /* 0x004fca000ff9e0ff */
        /* <DEDUP_REMOVED lines=9> */
[----:B------:R-:W-:-:S05]  /*1fb00*/  IADD3.X R190, R190, UR17, RZ, P3, !PT ;  /* 0x00000011bebe7c10 */ /* 0x000fca0009ffe4ff */
[----:B------:R0:W-:Y:S01]  /*1fb10*/  STL [R1+0x554], R190 ;  /* 0x000554be01007387 */ /* 0x0001e20000100800 */
[----:B------:R-:W-:Y:S02]  /*1fb20*/  IADD3 R220, P3, R220, UR45, RZ ;  /* 0x0000002ddcdc7c10 */ /* 0x000fe4000ff7e0ff */
[----:B------:R-:W-:Y:S01]  /*1fb30*/  IADD3.X R218, R218, UR17, RZ, P2, !PT ;  /* 0x00000011dada7c10 */ /* 0x000fe200097fe4ff */
[----:B0-----:R-:W2:Y:S01]  /*1fb40*/  LDL.LU R190, [R1+0x4c0] ;  /* 0x0004c00001be7983 */ /* 0x001ea20000300800 */
[----:B------:R-:W-:-:S03]  /*1fb50*/  IADD3 R216, P2, R216, UR45, RZ ;  /* 0x0000002dd8d87c10 */ /* 0x000fc6000ff5e0ff */
[----:B------:R-:W-:Y:S04]  /*1fb60*/  STL [R1+0x528], R220 ;  /* 0x000528dc01007387 */ /* 0x000fe80000100800 */
[----:B------:R-:W-:Y:S04]  /*1fb70*/  STL [R1+0x54c], R218 ;  /* 0x00054cda01007387 */ /* 0x000fe80000100800 */
[----:B------:R-:W-:Y:S01]  /*1fb80*/  STL [R1+0x520], R216 ;  /* 0x000520d801007387 */ /* 0x000fe20000100800 */
[----:B---3--:R-:W-:Y:S02]  /*1fb90*/  IADD3.X R214, R214, UR17, RZ, P6, !PT ;  /* 0x00000011d6d67c10 */ /* 0x008fe4000b7fe4ff */
        /* <DEDUP_REMOVED lines=12> */
[----:B------:R-:W-:Y:S02]  /*1fc60*/  IADD3 R176, P4, R176, UR45, RZ ;  /* 0x0000002db0b07c10 */ /* 0x000fe4000ff9e0ff */
[----:B------:R-:W-:Y:S02]  /*1fc70*/  IADD3.X R172, R172, UR17, RZ, P3, !PT ;  /* 0x00000011acac7c10 */ /* 0x000fe40009ffe4ff */
[----:B------:R-:W-:Y:S01]  /*1fc80*/  IADD3 R203, P3, R203, UR45, RZ ;  /* 0x0000002dcbcb7c10 */ /* 0x000fe2000ff7e0ff */
[----:B------:R-:W-:Y:S04]  /*1fc90*/  STL [R1+0x52c], R180 ;  /* 0x00052cb401007387 */ /* 0x000fe80000100800 */
[----:B------:R0:W-:Y:S04]  /*1fca0*/  STL [R1+0x4f8], R203 ;  /* 0x0004f8cb01007387 */ /* 0x0001e80000100800 */
[----:B------:R-:W-:Y:S04]  /*1fcb0*/  STL [R1+0x500], R176 ;  /* 0x000500b001007387 */ /* 0x000fe80000100800 */
[----:B0-----:R-:W3:Y:S04]  /*1fcc0*/  LDL.LU R203, [R1+0x4e4] ;  /* 0x0004e40001cb7983 */ /* 0x001ee80000300800 */
[----:B------:R-:W-:Y:S01]  /*1fcd0*/  STL [R1+0x524], R172 ;  /* 0x000524ac01007387 */ /* 0x000fe20000100800 */
[----:B----4-:R-:W-:-:S05]  /*1fce0*/  IADD3.X R191, R191, UR17, RZ, P2, !PT ;  /* 0x00000011bfbf7c10 */ /* 0x010fca00097fe4ff */
[----:B------:R0:W-:Y:S04]  /*1fcf0*/  STL [R1+0x51c], R191 ;  /* 0x00051cbf01007387 */ /* 0x0001e80000100800 */
[----:B0-----:R-:W4:Y:S01]  /*1fd00*/  LDL.LU R191, [R1+0x4b8] ;  /* 0x0004b80001bf7983 */ /* 0x001f220000300800 */
[----:B------:R-:W-:-:S05]  /*1fd10*/  IADD3 R211, P2, R211, UR45, RZ ;  /* 0x0000002dd3d37c10 */ /* 0x000fca000ff5e0ff */
[----:B------:R0:W-:Y:S04]  /*1fd20*/  STL [R1+0x4f0], R211 ;  /* 0x0004f0d301007387 */ /* 0x0001e80000100800 */
[----:B0-----:R-:W4:Y:S01]  /*1fd30*/  LDL.LU R211, [R1+0x4dc] ;  /* 0x0004dc0001d37983 */ /* 0x001f220000300800 */
[----:B------:R-:W-:Y:S02]  /*1fd40*/  IADD3.X R168, R168, UR17, RZ, P6, !PT ;  /* 0x00000011a8a87c10 */ /* 0x000fe4000b7fe4ff */
[----:B------:R-:W-:Y:S02]  /*1fd50*/  IADD3 R164, P6, R164, UR45, RZ ;  /* 0x0000002da4a47c10 */ /* 0x000fe4000ffde0ff */
[----:B------:R-:W-:Y:S01]  /*1fd60*/  IADD3.X R160, R160, UR17, RZ, P5, !PT ;  /* 0x00000011a0a07c10 */ /* 0x000fe2000affe4ff */
[----:B------:R-:W-:Y:S04]  /*1fd70*/  STL [R1+0x514], R168 ;  /* 0x000514a801007387 */ /* 0x000fe80000100800 */
[----:B------:R-:W-:Y:S04]  /*1fd80*/  STL [R1+0x4e8], R164 ;  /* 0x0004e8a401007387 */ /* 0x000fe80000100800 */
[----:B------:R-:W-:Y:S01]  /*1fd90*/  STL [R1+0x50c], R160 ;  /* 0x00050ca001007387 */ /* 0x000fe20000100800 */
[----:B--2---:R-:W-:-:S02]  /*1fda0*/  IADD3 R156, P5, R156, UR45, RZ ;  /* 0x0000002d9c9c7c10 */ /* 0x004fc4000ffbe0ff */
        /* <DEDUP_REMOVED lines=11> */
[----:B------:R-:W-:-:S05]  /*1fe60*/  IADD3.X R195, R195, UR17, RZ, P2, !PT ;  /* 0x00000011c3c37c10 */ /* 0x000fca00097fe4ff */
[----:B------:R0:W-:Y:S04]  /*1fe70*/  STL [R1+0x4ec], R195 ;  /* 0x0004ecc301007387 */ /* 0x0001e80000100800 */
[----:B------:R-:W-:Y:S04]  /*1fe80*/  STL [R1+0x4f4], R8 ;  /* 0x0004f40801007387 */ /* 0x000fe80000100800 */
[----:B0-----:R-:W2:Y:S04]  /*1fe90*/  LDL.LU R195, [R1+0x4b0] ;  /* 0x0004b00001c37983 */ /* 0x001ea80000300800 */
[----:B------:R-:W-:Y:S04]  /*1fea0*/  STL [R1+0x4c8], R4 ;  /* 0x0004c80401007387 */ /* 0x000fe80000100800 */
[----:B------:R-:W2:Y:S01]  /*1feb0*/  LDL.LU R220, [R1+0x4d4] ;  /* 0x0004d40001dc7983 */ /* 0x000ea20000300800 */
[----:B------:R-:W-:-:S03]  /*1fec0*/  IADD3 R190, P2, R190, UR45, RZ ;  /* 0x0000002dbebe7c10 */ /* 0x000fc6000ff5e0ff */
        /* <DEDUP_REMOVED lines=13> */
[----:B---3--:R-:W-:-:S05]  /*1ffa0*/  IADD3.X R203, R203, UR17, RZ, P6, !PT ;  /* 0x00000011cbcb7c10 */ /* 0x008fca000b7fe4ff */
[----:B------:R0:W-:Y:S04]  /*1ffb0*/  STL [R1+0x4e4], R203 ;  /* 0x0004e4cb01007387 */ /* 0x0001e80000100800 */
[----:B0-----:R-:W3:Y:S01]  /*1ffc0*/  LDL.LU R203, [R1+0x478] ;  /* 0x0004780001cb7983 */ /* 0x001ee20000300800 */
[----:B----4-:R-:W-:-:S05]  /*1ffd0*/  IADD3 R191, P6, R191, UR45, RZ ;  /* 0x0000002dbfbf7c10 */ /* 0x010fca000ffde0ff */
[----:B------:R0:W-:Y:S04]  /*1ffe0*/  STL [R1+0x4b8], R191 ;  /* 0x0004b8bf01007387 */ /* 0x0001e80000100800 */
[----:B0-----:R-:W4:Y:S01]  /*1fff0*/  LDL.LU R191, [R1+0x49c] ;  /* 0x00049c0001bf7983 */ /* 0x001f220000300800 */
[----:B------:R-:W-:-:S03]  /*20000*/  IADD3.X R211, R211, UR17, RZ, P5, !PT ;  /* 0x00000011d3d37c10 */ /* 0x000fc6000affe4ff */
        /* <DEDUP_REMOVED lines=11> */
[----:B0-----:R-:W4:Y:S01]  /*200c0*/  LDL.LU R211, [R1+0x448] ;  /* 0x0004480001d37983 */ /* 0x001f220000300800 */
[----:B--2---:R-:W-:-:S05]  /*200d0*/  IADD3 R195, P5, R195, UR45, RZ ;  /* 0x0000002dc3c37c10 */ /* 0x004fca000ffbe0ff */
        /* <DEDUP_REMOVED lines=26> */
[----:B------:R-:W-:Y:S04]  /*20280*/  STL [R1+0x4ac], R176 ;  /* 0x0004acb001007387 */ /* 0x000fe80000100800 */
[----:B0-----:R-:W2:Y:S04]  /*20290*/  LDL.LU R190, [R1+0x440] ;  /* 0x0004400001be7983 */ /* 0x001ea80000300800 */
[----:B------:R-:W-:Y:S01]  /*202a0*/  STL [R1+0x480], R172 ;  /* 0x000480ac01007387 */ /* 0x000fe20000100800 */
[----:B---3--:R-:W-:-:S05]  /*202b0*/  IADD3 R203, P1, R203, UR45, RZ ;  /* 0x0000002dcbcb7c10 */ /* 0x008fca000ff3e0ff */
[----:B------:R0:W-:Y:S04]  /*202c0*/  STL [R1+0x478], R203 ;  /* 0x000478cb01007387 */ /* 0x0001e80000100800 */
[----:B0-----:R-:W3:Y:S01]  /*202d0*/  LDL.LU R203, [R1+0x464] ;  /* 0x0004640001cb7983 */ /* 0x001ee20000300800 */
[----:B----4-:R-:W-:Y:S02]  /*202e0*/  IADD3.X R191, R191, UR17, RZ, P4, !PT ;  /* 0x00000011bfbf7c10 */ /* 0x010fe4000a7fe4ff */
[----:B------:R-:W-:-:S03]  /*202f0*/  IADD3 R168, P4, R168, UR45, RZ ;  /* 0x0000002da8a87c10 */ /* 0x000fc6000ff9e0ff */
[----:B------:R0:W-:Y:S01]  /*20300*/  STL [R1+0x49c], R191 ;  /* 0x00049cbf01007387 */ /* 0x0001e20000100800 */
[----:B------:R-:W-:Y:S02]  /*20310*/  IADD3.X R164, R164, UR17, RZ, P3, !PT ;  /* 0x00000011a4a47c10 */ /* 0x000fe40009ffe4ff */
[----:B------:R-:W-:Y:S01]  /*20320*/  IADD3 R160, P3, R160, UR45, RZ ;  /* 0x0000002da0a07c10 */ /* 0x000fe2000ff7e0ff */
[----:B0-----:R-:W4:Y:S01]  /*20330*/  LDL.LU R191, [R1+0x438] ;  /* 0x0004380001bf7983 */ /* 0x001f220000300800 */
        /* <DEDUP_REMOVED lines=18> */
[----:B0-----:R-:W4:Y:S04]  /*20460*/  LDL.LU R211, [R1+0x45c] ;  /* 0x00045c0001d37983 */ /* 0x001f280000300800 */
[----:B------:R-:W-:Y:S04]  /*20470*/  STL [R1+0x474], R4 ;  /* 0x0004740401007387 */ /* 0x000fe80000100800 */
[----:B------:R-:W4:Y:S04]  /*20480*/  LDL.LU R220, [R1+0x430] ;  /* 0x0004300001dc7983 */ /* 0x000f280000300800 */
[----:B------:R-:W4:Y:S04]  /*20490*/  LDL.LU R218, [R1+0x454] ;  /* 0x0004540001da7983 */ /* 0x000f280000300800 */
[----:B------:R-:W4:Y:S01]  /*204a0*/  LDL.LU R216, [R1+0x428] ;  /* 0x0004280001d87983 */ /* 0x000f220000300800 */
[----:B--2---:R-:W-:-:S05]  /*204b0*/  IADD3.X R195, R195, UR17, RZ, P4, !PT ;  /* 0x00000011c3c37c10 */ /* 0x004fca000a7fe4ff */
[----:B------:R-:W-:Y:S04]  /*204c0*/  STL [R1+0x46c], R195 ;  /* 0x00046cc301007387 */ /* 0x000fe80000100800 */
        /* <DEDUP_REMOVED lines=9> */
[----:B------:R-:W2:Y:S01]  /*20560*/  LDL.LU R168, [R1+0xa14] ;  /* 0x000a140001a87983 */ /* 0x000ea20000300800 */
[----:B------:R-:W-:-:S05]  /*20570*/  IADD3 R190, P4, R190, UR45, RZ ;  /* 0x0000002dbebe7c10 */ /* 0x000fca000ff9e0ff */
[----:B------:R0:W-:Y:S04]  /*20580*/  STL [R1+0x440], R190 ;  /* 0x000440be01007387 */ /* 0x0001e80000100800 */
[----:B0-----:R-:W2:Y:S01]  /*20590*/  LDL.LU R190, [R1+0x424] ;  /* 0x0004240001be7983 */ /* 0x001ea20000300800 */
[----:B---3--:R-:W-:-:S05]  /*205a0*/  IADD3.X R203, R203, UR17, RZ, P3, !PT ;  /* 0x00000011cbcb7c10 */ /* 0x008fca0009ffe4ff */
[----:B------:R0:W-:Y:S04]  /*205b0*/  STL [R1+0x464], R203 ;  /* 0x000464cb01007387 */ /* 0x0001e80000100800 */
[----:B0-----:R-:W3:Y:S04]  /*205c0*/  LDL.LU R203, [R1+0xa10] ;  /* 0x000a100001cb7983 */ /* 0x001ee80000300800 */
[----:B------:R-:W3:Y:S04]  /*205d0*/  LDL.LU R164, [R1+0x41c] ;  /* 0x00041c0001a47983 */ /* 0x000ee80000300800 */
[----:B------:R-:W3:Y:S04]  /*205e0*/  LDL.LU R160, [R1+0xa0c] ;  /* 0x000a0c0001a07983 */ /* 0x000ee80000300800 */
[----:B------:R-:W3:Y:S01]  /*205f0*/  LDL.LU R156, [R1+0xa1c] ;  /* 0x000a1c00019c7983 */ /* 0x000ee20000300800 */
[----:B----4-:R-:W-:-:S05]  /*20600*/  IADD3 R191, P3, R191, UR45, RZ ;  /* 0x0000002dbfbf7c10 */ /* 0x010fca000ff7e0ff */
        /* <DEDUP_REMOVED lines=9> */
[----:B------:R-:W-:-:S05]  /*206a0*/  IADD3.X R211, R211, UR17, RZ, P2, !PT ;  /* 0x00000011d3d37c10 */ /* 0x000fca00097fe4ff */
[----:B------:R0:W-:Y:S04]  /*206b0*/  STL [R1+0x45c], R211 ;  /* 0x00045cd301007387 */ /* 0x0001e80000100800 */
[----:B0-----:R-:W4:Y:S01]  /*206c0*/  LDL.LU R211, [R1+0x9f0] ;  /* 0x0009f00001d37983 */ /* 0x001f220000300800 */
[----:B------:R-:W-:Y:S02]  /*206d0*/  IADD3 R220, P2, R220, UR45, RZ ;  /* 0x0000002ddcdc7c10 */ /* 0x000fe4000ff5e0ff */
[----:B------:R-:W-:Y:S02]  /*206e0*/  IADD3.X R218, R218, UR17, RZ, P6, !PT ;  /* 0x00000011dada7c10 */ /* 0x000fe4000b7fe4ff */
[----:B------:R-:W-:Y:S01]  /*206f0*/  IADD3 R216, P6, R216, UR45, RZ ;  /* 0x0000002dd8d87c10 */ /* 0x000fe2000ffde0ff */
[----:B------:R-:W-:Y:S04]  /*20700*/  STL [R1+0x430], R220 ;  /* 0x000430dc01007387 */ /* 0x000fe80000100800 */
[----:B------:R-:W-:Y:S04]  /*20710*/  STL [R1+0x454], R218 ;  /* 0x000454da01007387 */ /* 0x000fe80000100800 */
[----:B------:R-:W-:Y:S01]  /*20720*/  STL [R1+0x428], R216 ;  /* 0x000428d801007387 */ /* 0x000fe20000100800 */
[----:B--2---:R-:W-:-:S02]  /*20730*/  IADD3.X R214, R214, UR17, RZ, P5, !PT ;  /* 0x00000011d6d67c10 */ /* 0x004fc4000affe4ff */
        /* <DEDUP_REMOVED lines=18> */
[----:B------:R-:W-:-:S05]  /*20860*/  IADD3.X R190, R190, UR17, RZ, P6, !PT ;  /* 0x00000011bebe7c10 */ /* 0x000fca000b7fe4ff */
[----:B------:R0:W-:Y:S04]  /*20870*/  STL [R1+0x424], R190 ;  /* 0x000424be01007387 */ /* 0x0001e80000100800 */
[----:B------:R-:W-:Y:S04]  /*20880*/  STL [R1+0xa14], R168 ;  /* 0x000a14a801007387 */ /* 0x000fe80000100800 */
[----:B0-----:R-:W2:Y:S01]  /*20890*/  LDL.LU R190, [R1+0x610] ;  /* 0x0006100001be7983 */ /* 0x001ea20000300800 */
[----:B---3--:R-:W-:Y:S02]  /*208a0*/  IADD3 R203, P6, R203, UR44, RZ ;  /* 0x0000002ccbcb7c10 */ /* 0x008fe4000ffde0ff */
[----:B------:R-:W-:-:S03]  /*208b0*/  IADD3.X R164, R164, UR17, RZ, P5, !PT ;  /* 0x00000011a4a47c10 */ /* 0x000fc6000affe4ff */
[----:B------:R0:W-:Y:S01]  /*208c0*/  STL [R1+0xa10], R203 ;  /* 0x000a10cb01007387 */ /* 0x0001e20000100800 */
[----:B------:R-:W-:Y:S02]  /*208d0*/  IADD3 R160, P5, R160, UR44, RZ ;  /* 0x0000002ca0a07c10 */ /* 0x000fe4000ffbe0ff */
[----:B------:R-:W-:Y:S01]  /*208e0*/  IADD3.X R156, R156, UR6, RZ, P1, !PT ;  /* 0x000000069c9c7c10 */ /* 0x000fe20008ffe4ff */
[----:B0-----:R-:W3:Y:S04]  /*208f0*/  LDL.LU R203, [R1+0x9e8] ;  /* 0x0009e80001cb7983 */ /* 0x001ee80000300800 */
[----:B------:R-:W-:Y:S01]  /*20900*/  STL [R1+0x41c], R164 ;  /* 0x00041ca401007387 */ /* 0x000fe20000100800 */
[----:B----4-:R-:W-:-:S03]  /*20910*/  IADD3 R152, P1, R152, UR44, RZ ;  /* 0x0000002c98987c10 */ /* 0x010fc6000ff3e0ff */
        /* <DEDUP_REMOVED lines=12> */
[----:B------:R-:W-:Y:S01]  /*209e0*/  IADD3.X R191, R191, UR6, RZ, P6, !PT ;  /* 0x00000006bfbf7c10 */ /* 0x000fe2000b7fe4ff */
[----:B------:R-:W-:Y:S04]  /*209f0*/  STL [R1+0xa00], R8 ;  /* 0x000a000801007387 */ /* 0x000fe80000100800 */
[----:B------:R0:W-:Y:S04]  /*20a00*/  STL [R1+0x614], R191 ;  /* 0x000614bf01007387 */ /* 0x0001e80000100800 */
[----:B------:R-:W-:Y:S04]  /*20a10*/  STL [R1+0x618], R4 ;  /* 0x0006180401007387 */ /* 0x000fe80000100800 */
[----:B0-----:R-:W4:Y:S04]  /*20a20*/  LDL.LU R191, [R1+0x60c] ;  /* 0x00060c0001bf7983 */ /* 0x001f280000300800 */
[----:B------:R-:W-:Y:S04]  /*20a30*/  STL [R1+0x9f8], R195 ;  /* 0x0009f8c301007387 */ /* 0x000fe80000100800 */
[----:B------:R-:W4:Y:S01]  /*20a40*/  LDL.LU R247, [R1+0x9e0] ;  /* 0x0009e00001f77983 */ /* 0x000f220000300800 */
[----:B------:R-:W-:-:S03]  /*20a50*/  IADD3 R211, P6, R211, UR44, RZ ;  /* 0x0000002cd3d37c10 */ /* 0x000fc6000ffde0ff */
        /* <DEDUP_REMOVED lines=15> */
[----:B--2---:R-:W-:-:S05]  /*20b50*/  IADD3.X R190, R190, UR6, RZ, P5, !PT ;  /* 0x00000006bebe7c10 */ /* 0x004fca000affe4ff */
[----:B------:R0:W-:Y:S04]  /*20b60*/  STL [R1+0x610], R190 ;  /* 0x000610be01007387 */ /* 0x0001e80000100800 */
[----:B0-----:R-:W2:Y:S04]  /*20b70*/  LDL.LU R190, [R1+0x9cc] ;  /* 0x0009cc0001be7983 */ /* 0x001ea80000300800 */
[----:B------:R-:W2:Y:S04]  /*20b80*/  LDL.LU R164, [R1+0x9a0] ;  /* 0x0009a00001a47983 */ /* 0x000ea80000300800 */
[----:B------:R-:W2:Y:S04]  /*20b90*/  LDL.LU R160, [R1+0x9c4] ;  /* 0x0009c40001a07983 */ /* 0x000ea80000300800 */
[----:B------:R-:W2:Y:S01]  /*20ba0*/  LDL.LU R156, [R1+0x998] ;  /* 0x00099800019c7983 */ /* 0x000ea20000300800 */
[----:B---3--:R-:W-:-:S05]  /*20bb0*/  IADD3 R203, P5, R203, UR44, RZ ;  /* 0x0000002ccbcb7c10 */ /* 0x008fca000ffbe0ff */
        /* <DEDUP_REMOVED lines=9> */
[----:B----4-:R-:W-:-:S05]  /*20c50*/  IADD3.X R191, R191, UR6, RZ, P1, !PT ;  /* 0x00000006bfbf7c10 */ /* 0x010fca0008ffe4ff */
[----:B------:R0:W-:Y:S01]  /*20c60*/  STL [R1+0x60c], R191 ;  /* 0x00060cbf01007387 */ /* 0x0001e20000100800 */
[----:B------:R-:W-:Y:S02]  /*20c70*/  IADD3 R247, P1, R247, UR44, RZ ;  /* 0x0000002cf7f77c10 */ /* 0x000fe4000ff3e0ff */
[----:B------:R-:W-:Y:S01]  /*20c80*/  IADD3.X R220, R220, UR6, RZ, P4, !PT ;  /* 0x00000006dcdc7c10 */ /* 0x000fe2000a7fe4ff */
[----:B0-----:R-:W4:Y:S01]  /*20c90*/  LDL.LU R191, [R1+0x99c] ;  /* 0x00099c0001bf7983 */ /* 0x001f220000300800 */
        /* <DEDUP_REMOVED lines=22> */
[----:B------:R-:W-:Y:S01]  /*20e00*/  STL [R1+0x9b8], R180 ;  /* 0x0009b8b401007387 */ /* 0x000fe20000100800 */
[----:B------:R-:W-:-:S03]  /*20e10*/  IADD3 R211, P4, R211, UR44, RZ ;  /* 0x0000002cd3d37c10 */ /* 0x000fc6000ff9e0ff */
[----:B------:R-:W-:Y:S04]  /*20e20*/  STL [R1+0x9dc], R176 ;  /* 0x0009dcb001007387 */ /* 0x000fe80000100800 */
[----:B------:R0:W-:Y:S04]  /*20e30*/  STL [R1+0x9a8], R211 ;  /* 0x0009a8d301007387 */ /* 0x0001e80000100800 */
[----:B------:R-:W-:Y:S04]  /*20e40*/  STL [R1+0x9b0], R172 ;  /* 0x0009b0ac01007387 */ /* 0x000fe80000100800 */
[----:B0-----:R-:W4:Y:S04]  /*20e50*/  LDL.LU R211, [R1+0x970] ;  /* 0x0009700001d37983 */ /* 0x001f280000300800 */
[----:B------:R-:W-:Y:S01]  /*20e60*/  STL [R1+0x9d4], R168 ;  /* 0x0009d4a801007387 */ /* 0x000fe20000100800 */
[----:B--2---:R-:W-:-:S02]  /*20e70*/  IADD3.X R190, R190, UR6, RZ, P3, !PT ;  /* 0x00000006bebe7c10 */ /* 0x004fc40009ffe4ff */
[----:B------:R-:W-:-:S03]  /*20e80*/  IADD3 R164, P3, R164, UR44, RZ ;  /* 0x0000002ca4a47c10 */ /* 0x000fc6000ff7e0ff */
[----:B------:R0:W-:Y:S01]  /*20e90*/  STL [R1+0x9cc], R190 ;  /* 0x0009ccbe01007387 */ /* 0x0001e20000100800 */
[----:B------:R-:W-:Y:S02]  /*20ea0*/  IADD3.X R160, R160, UR6, RZ, P2, !PT ;  /* 0x00000006a0a07c10 */ /* 0x000fe400097fe4ff */
[----:B------:R-:W-:Y:S01]  /*20eb0*/  IADD3 R156, P2, R156, UR44, RZ ;  /* 0x0000002c9c9c7c10 */ /* 0x000fe2000ff5e0ff */
[----:B0-----:R-:W2:Y:S04]  /*20ec0*/  LDL.LU R190, [R1+0x994] ;  /* 0x0009940001be7983 */ /* 0x001ea80000300800 */
[----:B------:R-:W-:Y:S04]  /*20ed0*/  STL [R1+0x9a0], R164 ;  /* 0x0009a0a401007387 */ /* 0x000fe80000100800 */
[----:B------:R-:W-:Y:S04]  /*20ee0*/  STL [R1+0x9c4], R160 ;  /* 0x0009c4a001007387 */ /* 0x000fe80000100800 */
[----:B------:R-:W-:Y:S01]  /*20ef0*/  STL [R1+0x998], R156 ;  /* 0x0009989c01007387 */ /* 0x000fe20000100800 */
[----:B---3--:R-:W-:-:S02]  /*20f00*/  IADD3.X R152, R152, UR6, RZ, P6, !PT ;  /* 0x0000000698987c10 */ /* 0x008fc4000b7fe4ff */
        /* <DEDUP_REMOVED lines=15> */
[----:B------:R-:W-:Y:S04]  /*21000*/  STL [R1+0x9a4], R195 ;  /* 0x0009a4c301007387 */ /* 0x000fe80000100800 */
[----:B------:R-:W3:Y:S04]  /*21010*/  LDL.LU R247, [R1+0x98c] ;  /* 0x00098c0001f77983 */ /* 0x000ee80000300800 */
[----:B------:R-:W3:Y:S01]  /*21020*/  LDL.LU R220, [R1+0x960] ;  /* 0x0009600001dc7983 */ /* 0x000ee20000300800 */
[----:B----4-:R-:W-:-:S03]  /*21030*/  IADD3.X R191, R191, UR6, RZ, P3, !PT ;  /* 0x00000006bfbf7c10 */ /* 0x010fc60009ffe4ff */
        /* <DEDUP_REMOVED lines=14> */
[----:B------:R-:W-:-:S05]  /*21120*/  IADD3 R211, P3, R211, UR44, RZ ;  /* 0x0000002cd3d37c10 */ /* 0x000fca000ff7e0ff */
[----:B------:R0:W-:Y:S04]  /*21130*/  STL [R1+0x970], R211 ;  /* 0x000970d301007387 */ /* 0x0001e80000100800 */
[----:B0-----:R-:W4:Y:S04]  /*21140*/  LDL.LU R211, [R1+0x928] ;  /* 0x0009280001d37983 */ /* 0x001f280000300800 */
[----:B------:R-:W4:Y:S04]  /*21150*/  LDL.LU R164, [R1+0x94c] ;  /* 0x00094c0001a47983 */ /* 0x000f280000300800 */
[----:B------:R-:W4:Y:S04]  /*21160*/  LDL.LU R160, [R1+0x920] ;  /* 0x0009200001a07983 */ /* 0x000f280000300800 */
[----:B------:R-:W4:Y:S01]  /*21170*/  LDL.LU R156, [R1+0x944] ;  /* 0x00094400019c7983 */ /* 0x000f220000300800 */
[----:B--2---:R-:W-:-:S05]  /*21180*/  IADD3.X R190, R190, UR6, RZ, P2, !PT ;  /* 0x00000006bebe7c10 */ /* 0x004fca00097fe4ff */
        /* <DEDUP_REMOVED lines=11> */
[----:B------:R-:W-:Y:S02]  /*21240*/  IADD3.X R247, R247, UR6, RZ, P6, !PT ;  /* 0x00000006f7f77c10 */ /* 0x000fe4000b7fe4ff */
[----:B------:R-:W-:Y:S01]  /*21250*/  IADD3 R220, P6, R220, UR44, RZ ;  /* 0x0000002cdcdc7c10 */ /* 0x000fe2000ffde0ff */
[----:B0-----:R-:W3:Y:S01]  /*21260*/  LDL.LU R203, [R1+0x8f8] ;  /* 0x0008f80001cb7983 */ /* 0x001ee20000300800 */
[----:B----4-:R-:W-:-:S03]  /*21270*/  IADD3.X R218, R218, UR6, RZ, P5, !PT ;  /* 0x00000006dada7c10 */ /* 0x010fc6000affe4ff */
        /* <DEDUP_REMOVED lines=26> */
[----:B0-----:R-:W4:Y:S04]  /*21420*/  LDL.LU R191, [R1+0x91c] ;  /* 0x00091c0001bf7983 */ /* 0x001f280000300800 */
[----:B------:R-:W-:Y:S01]  /*21430*/  STL [R1+0x930], R168 ;  /* 0x000930a801007387 */ /* 0x000fe20000100800 */
        /* <DEDUP_REMOVED lines=44> */
[----:B------:R0:W-:Y:S04]  /*21700*/  STL [R1+0x91c], R191 ;  /* 0x00091cbf01007387 */ /* 0x0001e80000100800 */
[----:B0-----:R-:W4:Y:S04]  /*21710*/  LDL.LU R191, [R1+0x8d4] ;  /* 0x0008d40001bf7983 */ /* 0x001f280000300800 */
[----:B------:R-:W4:Y:S04]  /*21720*/  LDL.LU R164, [R1+0x8a8] ;  /* 0x0008a80001a47983 */ /* 0x000f280000300800 */
[----:B------:R-:W4:Y:S04]  /*21730*/  LDL.LU R160, [R1+0x8cc] ;  /* 0x0008cc0001a07983 */ /* 0x000f280000300800 */
[----:B------:R-:W4:Y:S01]  /*21740*/  LDL.LU R156, [R1+0x8a0] ;  /* 0x0008a000019c7983 */ /* 0x000f220000300800 */
[----:B------:R-:W-:-:S05]  /*21750*/  IADD3 R211, P1, R211, UR44, RZ ;  /* 0x0000002cd3d37c10 */ /* 0x000fca000ff3e0ff */
        /* <DEDUP_REMOVED lines=43> */
[----:B----4-:R-:W-:-:S02]  /*21a10*/  IADD3.X R191, R191, UR6, RZ, P2, !PT ;  /* 0x00000006bfbf7c10 */ /* 0x010fc400097fe4ff */
[----:B------:R-:W-:-:S03]  /*21a20*/  IADD3 R164, P2, R164, UR44, RZ ;  /* 0x0000002ca4a47c10 */ /* 0x000fc6000ff5e0ff */
[----:B------:R0:W-:Y:S01]  /*21a30*/  STL [R1+0x8d4], R191 ;  /* 0x0008d4bf01007387 */ /* 0x0001e20000100800 */
[----:B------:R-:W-:Y:S02]  /*21a40*/  IADD3.X R160, R160, UR6, RZ, P6, !PT ;  /* 0x00000006a0a07c10 */ /* 0x000fe4000b7fe4ff */
[----:B------:R-:W-:Y:S01]  /*21a50*/  IADD3 R156, P6, R156, UR44, RZ ;  /* 0x0000002c9c9c7c10 */ /* 0x000fe2000ffde0ff */
[----:B0-----:R-:W4:Y:S04]  /*21a60*/  LDL.LU R191, [R1+0x89c] ;  /* 0x00089c0001bf7983 */ /* 0x001f280000300800 */
        /* <DEDUP_REMOVED lines=38> */
[----:B------:R0:W-:Y:S04]  /*21cd0*/  STL [R1+0x878], R203 ;  /* 0x000878cb01007387 */ /* 0x0001e80000100800 */
[----:B0-----:R-:W3:Y:S04]  /*21ce0*/  LDL.LU R203, [R1+0x830] ;  /* 0x0008300001cb7983 */ /* 0x001ee80000300800 */
[----:B------:R-:W3:Y:S04]  /*21cf0*/  LDL.LU R164, [R1+0x854] ;  /* 0x0008540001a47983 */ /* 0x000ee80000300800 */
[----:B------:R-:W3:Y:S04]  /*21d00*/  LDL.LU R160, [R1+0x828] ;  /* 0x0008280001a07983 */ /* 0x000ee80000300800 */
[----:B------:R-:W3:Y:S01]  /*21d10*/  LDL.LU R156, [R1+0x84c] ;  /* 0x00084c00019c7983 */ /* 0x000ee20000300800 */
[----:B----4-:R-:W-:-:S05]  /*21d20*/  IADD3.X R191, R191, UR6, RZ, P6, !PT ;  /* 0x00000006bfbf7c10 */ /* 0x010fca000b7fe4ff */
        /* <DEDUP_REMOVED lines=37> */
[----:B------:R-:W-:Y:S02]  /*21f80*/  IADD3.X R190, R190, UR6, RZ, P1, !PT ;  /* 0x00000006bebe7c10 */ /* 0x000fe40008ffe4ff */
[----:B------:R-:W-:-:S03]  /*21f90*/  IADD3 R168, P5, R168, UR44, RZ ;  /* 0x0000002ca8a87c10 */ /* 0x000fc6000ffbe0ff */
[----:B------:R0:W-:Y:S04]  /*21fa0*/  STL [R1+0x85c], R190 ;  /* 0x00085cbe01007387 */ /* 0x0001e80000100800 */
[----:B------:R-:W-:Y:S04]  /*21fb0*/  STL [R1+0x864], R172 ;  /* 0x000864ac01007387 */ /* 0x000fe80000100800 */
[----:B0-----:R-:W2:Y:S04]  /*21fc0*/  LDL.LU R190, [R1+0x824] ;  /* 0x0008240001be7983 */ /* 0x001ea80000300800 */
[----:B------:R-:W-:Y:S01]  /*21fd0*/  STL [R1+0x838], R168 ;  /* 0x000838a801007387 */ /* 0x000fe20000100800 */
[----:B---3--:R-:W-:-:S02]  /*21fe0*/  IADD3 R203, P1, R203, UR44, RZ ;  /* 0x0000002ccbcb7c10 */ /* 0x008fc4000ff3e0ff */
        /* <DEDUP_REMOVED lines=25> */
[----:B------:R-:W4:Y:S04]  /*22180*/  LDL.LU R247, [R1+0x7f0] ;  /* 0x0007f00001f77983 */ /* 0x000f280000300800 */
[----:B------:R-:W4:Y:S01]  /*22190*/  LDL.LU R220, [R1+0x814] ;  /* 0x0008140001dc7983 */ /* 0x000f220000300800 */
[----:B------:R-:W-:-:S03]  /*221a0*/  IADD3 R211, P1, R211, UR44, RZ ;  /* 0x0000002cd3d37c10 */ /* 0x000fc6000ff3e0ff */
        /* <DEDUP_REMOVED lines=175> */
[----:B------:R-:W2:Y:S01]  /*22ca0*/  LDL.LU R247, [R1+0x700] ;  /* 0x0007000001f77983 */ /* 0x000ea20000300800 */
[----:B------:R-:W-:-:S03]  /*22cb0*/  IADD3 R190, P1, R190, UR44, RZ ;  /* 0x0000002cbebe7c10 */ /* 0x000fc6000ff3e0ff */
[----:B------:R-:W-:Y:S04]  /*22cc0*/  STL [R1+0x718], R4 ;  /* 0x0007180401007387 */ /* 0x000fe80000100800 */
[----:B------:R0:W-:Y:S04]  /*22cd0*/  STL [R1+0x710], R190 ;  /* 0x000710be01007387 */ /* 0x0001e80000100800 */
[----:B------:R-:W-:Y:S04]  /*22ce0*/  STL [R1+0x73c], R195 ;  /* 0x00073cc301007387 */ /* 0x000fe80000100800 */
[----:B0-----:R-:W2:Y:S04]  /*22cf0*/  LDL.LU R190, [R1+0x724] ;  /* 0x0007240001be7983 */ /* 0x001ea80000300800 */
        /* <DEDUP_REMOVED lines=19> */
[----:B0-----:R-:W4:Y:S04]  /*22e30*/  LDL.LU R191, [R1+0x6e4] ;  /* 0x0006e40001bf7983 */ /* 0x001f280000300800 */
[----:B------:R-:W4:Y:S04]  /*22e40*/  LDL.LU R160, [R1+0x6b8] ;  /* 0x0006b80001a07983 */ /* 0x000f280000300800 */
[----:B------:R-:W4:Y:S04]  /*22e50*/  LDL.LU R156, [R1+0x6dc] ;  /* 0x0006dc00019c7983 */ /* 0x000f280000300800 */
[----:B------:R-:W4:Y:S01]  /*22e60*/  LDL.LU R152, [R1+0x6b0] ;  /* 0x0006b00001987983 */ /* 0x000f220000300800 */
[----:B------:R-:W-:-:S05]  /*22e70*/  IADD3.X R211, R211, UR6, RZ, P3, !PT ;  /* 0x00000006d3d37c10 */ /* 0x000fca0009ffe4ff */
[----:B------:R0:W-:Y:S04]  /*22e80*/  STL [R1+0x72c], R211 ;  /* 0x00072cd301007387 */ /* 0x0001e80000100800 */
[----:B------:R-:W4:Y:S04]  /*22e90*/  LDL.LU R20, [R1+0x6d4] ;  /* 0x0006d40001147983 */ /* 0x000f280000300800 */
[----:B------:R-:W4:Y:S04]  /*22ea0*/  LDL.LU R16, [R1+0x6a8] ;  /* 0x0006a80001107983 */ /* 0x000f280000300800 */
[----:B------:R-:W4:Y:S04]  /*22eb0*/  LDL.LU R12, [R1+0x6cc] ;  /* 0x0006cc00010c7983 */ /* 0x000f280000300800 */
[----:B------:R-:W4:Y:S04]  /*22ec0*/  LDL.LU R8, [R1+0x6a0] ;  /* 0x0006a00001087983 */ /* 0x000f280000300800 */
[----:B------:R-:W4:Y:S04]  /*22ed0*/  LDL.LU R4, [R1+0x6c4] ;  /* 0x0006c40001047983 */ /* 0x000f280000300800 */
[----:B------:R-:W4:Y:S04]  /*22ee0*/  LDL.LU R195, [R1+0x698] ;  /* 0x0006980001c37983 */ /* 0x000f280000300800 */
[----:B0-----:R-:W4:Y:S01]  /*22ef0*/  LDL.LU R211, [R1+0x6bc] ;  /* 0x0006bc0001d37983 */ /* 0x001f220000300800 */
[----:B--2---:R-:W-:-:S02]  /*22f00*/  IADD3 R247, P3, R247, UR44, RZ ;  /* 0x0000002cf7f77c10 */ /* 0x004fc4000ff7e0ff */
[----:B------:R-:W-:Y:S02]  /*22f10*/  IADD3.X R190, R190, UR6, RZ, P2, !PT ;  /* 0x00000006bebe7c10 */ /* 0x000fe400097fe4ff */
[----:B------:R-:W-:-:S03]  /*22f20*/  IADD3 R220, P2, R220, UR44, RZ ;  /* 0x0000002cdcdc7c10 */ /* 0x000fc6000ff5e0ff */
[----:B------:R0:W-:Y:S01]  /*22f30*/  STL [R1+0x724], R190 ;  /* 0x000724be01007387 */ /* 0x0001e20000100800 */
[----:B------:R-:W-:Y:S02]  /*22f40*/  IADD3.X R218, R218, UR6, RZ, P6, !PT ;  /* 0x00000006dada7c10 */ /* 0x000fe4000b7fe4ff */
[----:B------:R-:W-:Y:S01]  /*22f50*/  IADD3 R216, P6, R216, UR44, RZ ;  /* 0x0000002cd8d87c10 */ /* 0x000fe2000ffde0ff */
[----:B0-----:R-:W2:Y:S04]  /*22f60*/  LDL.LU R190, [R1+0x690] ;  /* 0x0006900001be7983 */ /* 0x001ea80000300800 */
[----:B------:R-:W-:Y:S04]  /*22f70*/  STL [R1+0x700], R247 ;  /* 0x000700f701007387 */ /* 0x000fe80000100800 */
        /* <DEDUP_REMOVED lines=48> */
[----:B------:R-:W4:Y:S04]  /*23280*/  LDL.LU R247, [R1+0x6ac] ;  /* 0x0006ac0001f77983 */ /* 0x000f280000300800 */
[----:B------:R-:W-:Y:S04]  /*23290*/  STL [R1+0x6c4], R4 ;  /* 0x0006c40401007387 */ /* 0x000fe80000100800 */
[----:B------:R0:W-:Y:S04]  /*232a0*/  STL [R1+0x6bc], R211 ;  /* 0x0006bcd301007387 */ /* 0x0001e80000100800 */
[----:B------:R-:W-:Y:S04]  /*232b0*/  STL [R1+0x698], R195 ;  /* 0x000698c301007387 */ /* 0x000fe80000100800 */
        /* <DEDUP_REMOVED lines=33> */
[----:B------:R-:W-:-:S02]  /*234d0*/  IADD3.X R247, R247, UR6, RZ, P1, !PT ;  /* 0x00000006f7f77c10 */ /* 0x000fc40008ffe4ff */
        /* <DEDUP_REMOVED lines=78> */
[----:B------:R0:W-:Y:S04]  /*239c0*/  STL [R1+0x3f0], R190 ;  /* 0x0003f0be01007387 */ /* 0x0001e80000100800 */
        /* <DEDUP_REMOVED lines=12> */
[----:B0-----:R-:W3:Y:S01]  /*23a90*/  LDL.LU R203, [R1+0x3a4] ;  /* 0x0003a40001cb7983 */ /* 0x001ee20000300800 */
[----:B----4-:R-:W-:-:S02]  /*23aa0*/  IADD3 R247, P2, R247, UR44, RZ ;  /* 0x0000002cf7f77c10 */ /* 0x010fc4000ff5e0ff */
[----:B------:R-:W-:Y:S02]  /*23ab0*/  IADD3.X R191, R191, UR6, RZ, P6, !PT ;  /* 0x00000006bfbf7c10 */ /* 0x000fe4000b7fe4ff */
        /* <DEDUP_REMOVED lines=53> */
[----:B------:R-:W3:Y:S01]  /*23e10*/  LDL.LU R247, [R1+0x394] ;  /* 0x0003940001f77983 */ /* 0x000ee20000300800 */
[----:B------:R-:W-:-:S03]  /*23e20*/  IADD3.X R203, R203, UR6, RZ, P5, !PT ;  /* 0x00000006cbcb7c10 */ /* 0x000fc6000affe4ff */
[----:B------:R-:W-:Y:S04]  /*23e30*/  STL [R1+0x3ac], R4 ;  /* 0x0003ac0401007387 */ /* 0x000fe80000100800 */
[----:B------:R0:W-:Y:S04]  /*23e40*/  STL [R1+0x3a4], R203 ;  /* 0x0003a4cb01007387 */ /* 0x0001e80000100800 */
[----:B------:R-:W-:Y:S04]  /*23e50*/  STL [R1+0x380], R195 ;  /* 0x000380c301007387 */ /* 0x000fe80000100800 */
        /* <DEDUP_REMOVED lines=33> */
[----:B---3--:R-:W-:-:S02]  /*24070*/  IADD3.X R247, R247, UR6, RZ, P4, !PT ;  /* 0x00000006f7f77c10 */ /* 0x008fc4000a7fe4ff */
[----:B------:R-:W-:Y:S02]  /*24080*/  IADD3 R203, P4, R203, UR44, RZ ;  /* 0x0000002ccbcb7c10 */ /* 0x000fe4000ff9e0ff */
[----:B------:R-:W-:-:S03]  /*24090*/  IADD3.X R220, R220, UR6, RZ, P3, !PT ;  /* 0x00000006dcdc7c10 */ /* 0x000fc60009ffe4ff */
[----:B------:R0:W-:Y:S01]  /*240a0*/  STL [R1+0x368], R203 ;  /* 0x000368cb01007387 */ /* 0x0001e20000100800 */
[----:B------:R-:W-:Y:S02]  /*240b0*/  IADD3 R218, P3, R218, UR44, RZ ;  /* 0x0000002cdada7c10 */ /* 0x000fe4000ff7e0ff */
[----:B------:R-:W-:Y:S01]  /*240c0*/  IADD3.X R216, R216, UR6, RZ, P2, !PT ;  /* 0x00000006d8d87c10 */ /* 0x000fe200097fe4ff */
[----:B0-----:R-:W3:Y:S04]  /*240d0*/  LDL.LU R203, [R1+0x324] ;  /* 0x0003240001cb7983 */ /* 0x001ee80000300800 */
[----:B------:R-:W-:Y:S04]  /*240e0*/  STL [R1+0x394], R247 ;  /* 0x000394f701007387 */ /* 0x000fe80000100800 */
        /* <DEDUP_REMOVED lines=57> */
[----:B------:R-:W-:Y:S04]  /*24480*/  STL [R1+0x324], R203 ;  /* 0x000324cb01007387 */ /* 0x000fe80000100800 */
        /* <DEDUP_REMOVED lines=11> */
[----:B------:R-:W3:Y:S01]  /*24540*/  LDL.LU R160, [R1+0x2b0] ;  /* 0x0002b00001a07983 */ /* 0x000ee20000300800 */
        /* <DEDUP_REMOVED lines=49> */
[----:B----4-:R-:W-:Y:S02]  /*24860*/  IADD3.X R191, R191, UR6, RZ, P4, !PT ;  /* 0x00000006bfbf7c10 */ /* 0x010fe4000a7fe4ff */
[----:B------:R-:W-:-:S03]  /*24870*/  IADD3 R156, P4, R156, UR44, RZ ;  /* 0x0000002c9c9c7c10 */ /* 0x000fc6000ff9e0ff */
[----:B------:R0:W-:Y:S01]  /*24880*/  STL [R1+0x2d4], R191 ;  /* 0x0002d4bf01007387 */ /* 0x0001e20000100800 */
[----:B------:R-:W-:-:S03]  /*24890*/  IADD3.X R152, R152, UR6, RZ, P3, !PT ;  /* 0x0000000698987c10 */ /* 0x000fc60009ffe4ff */
[----:B------:R-:W-:Y:S01]  /*248a0*/  STL [R1+0x2b0], R160 ;  /* 0x0002b0a001007387 */ /* 0x000fe20000100800 */
[----:B------:R-:W-:-:S03]  /*248b0*/  IADD3 R20, P3, R20, UR44, RZ ;  /* 0x0000002c14147c10 */ /* 0x000fc6000ff7e0ff */
[----:B0-----:R-:W3:Y:S04]  /*248c0*/  LDL.LU R191, [R1+0x2a4] ;  /* 0x0002a40001bf7983 */ /* 0x001ee80000300800 */
        /* <DEDUP_REMOVED lines=52> */
[----:B0-----:R-:W4:Y:S01]  /*24c10*/  LDL.LU R211, [R1+0x22c] ;  /* 0x00022c0001d37983 */ /* 0x001f220000300800 */
[----:B------:R-:W-:Y:S02]  /*24c20*/  IADD3 R241, P4, R241, UR44, RZ ;  /* 0x0000002cf1f17c10 */ /* 0x000fe4000ff9e0ff */
[----:B------:R-:W-:Y:S02]  /*24c30*/  IADD3 R247, P3, R247, UR44, RZ ;  /* 0x0000002cf7f77c10 */ /* 0x000fe4000ff7e0ff */
[----:B------:R-:W-:Y:S02]  /*24c40*/  IADD3.X R220, R220, UR6, RZ, P2, !PT ;  /* 0x00000006dcdc7c10 */ /* 0x000fe400097fe4ff */
[----:B------:R-:W-:Y:S01]  /*24c50*/  IADD3 R218, P2, R218, UR44, RZ ;  /* 0x0000002cdada7c10 */ /* 0x000fe2000ff5e0ff */
[----:B------:R-:W-:Y:S04]  /*24c60*/  STL [R1+0x278], R241 ;  /* 0x000278f101007387 */ /* 0x000fe80000100800 */
        /* <DEDUP_REMOVED lines=27> */
[----:B------:R-:W-:Y:S01]  /*24e20*/  STL [R1+0x264], R168 ;  /* 0x000264a801007387 */ /* 0x000fe20000100800 */
[----:B------:R-:W-:-:S03]  /*24e30*/  IADD3.X R156, R156, UR6, RZ, P5, !PT ;  /* 0x000000069c9c7c10 */ /* 0x000fc6000affe4ff */
[----:B------:R0:W-:Y:S01]  /*24e40*/  STL [R1+0x230], R190 ;  /* 0x000230be01007387 */ /* 0x0001e20000100800 */
[----:B------:R-:W-:-:S03]  /*24e50*/  IADD3 R152, P5, R152, UR44, RZ ;  /* 0x0000002c98987c10 */ /* 0x000fc6000ffbe0ff */
[----:B------:R-:W-:Y:S01]  /*24e60*/  STL [R1+0x238], R164 ;  /* 0x000238a401007387 */ /* 0x000fe20000100800 */
[----:B------:R-:W-:-:S03]  /*24e70*/  IADD3.X R20, R20, UR6, RZ, P1, !PT ;  /* 0x0000000614147c10 */ /* 0x000fc60008ffe4ff */
[----:B0-----:R-:W2:Y:S04]  /*24e80*/  LDL.LU R190, [R1+0x200] ;  /* 0x0002000001be7983 */ /* 0x001ea80000300800 */
[----:B------:R-:W-:Y:S04]  /*24e90*/  STL [R1+0x25c], R160 ;  /* 0x00025ca001007387 */ /* 0x000fe80000100800 */
[----:B------:R-:W-:Y:S04]  /*24ea0*/  STL [R1+0x254], R156 ;  /* 0x0002549c01007387 */ /* 0x000fe80000100800 */
[----:B------:R-:W-:Y:S04]  /*24eb0*/  STL [R1+0x228], R152 ;  /* 0x0002289801007387 */ /* 0x000fe80000100800 */
[----:B------:R-:W-:Y:S01]  /*24ec0*/  STL [R1+0x24c], R20 ;  /* 0x00024c1401007387 */ /* 0x000fe20000100800 */
[----:B---3--:R-:W-:-:S02]  /*24ed0*/  IADD3 R16, P1, R16, UR44, RZ ;  /* 0x0000002c10107c10 */ /* 0x008fc4000ff3e0ff */
        /* <DEDUP_REMOVED lines=9> */
[----:B------:R-:W3:Y:S01]  /*24f70*/  LDL.LU R241, [R1+0x224] ;  /* 0x0002240001f17983 */ /* 0x000ee20000300800 */
[----:B------:R-:W-:-:S03]  /*24f80*/  IADD3 R191, P2, R191, UR44, RZ ;  /* 0x0000002cbfbf7c10 */ /* 0x000fc6000ff5e0ff */
[----:B------:R-:W-:Y:S04]  /*24f90*/  STL [R1+0x210], R195 ;  /* 0x000210c301007387 */ /* 0x000fe80000100800 */
[----:B------:R0:W-:Y:S04]  /*24fa0*/  STL [R1+0x208], R191 ;  /* 0x000208bf01007387 */ /* 0x0001e80000100800 */
[----:B------:R-:W-:Y:S04]  /*24fb0*/  STL [R1+0x234], R203 ;  /* 0x000234cb01007387 */ /* 0x000fe80000100800 */
        /* <DEDUP_REMOVED lines=66> */
[----:B------:R-:W-:Y:S04]  /*253e0*/  STL [R1+0x1c0], R168 ;  /* 0x0001c0a801007387 */ /* 0x000fe80000100800 */
[----:B------:R0:W-:Y:S04]  /*253f0*/  STL [R1+0x1dc], R211 ;  /* 0x0001dcd301007387 */ /* 0x0001e80000100800 */
[----:B------:R-:W-:Y:S04]  /*25400*/  STL [R1+0x1e4], R164 ;  /* 0x0001e4a401007387 */ /* 0x000fe80000100800 */
[----:B0-----:R-:W4:Y:S01]  /*25410*/  LDL.LU R211, [R1+0x1ac] ;  /* 0x0001ac0001d37983 */ /* 0x001f220000300800 */
[----:B------:R-:W-:-:S02]  /*25420*/  IADD3 R160, P4, R160, UR44, RZ ;  /* 0x0000002ca0a07c10 */ /* 0x000fc4000ff9e0ff */
        /* <DEDUP_REMOVED lines=17> */
[----:B------:R-:W2:Y:S01]  /*25540*/  LDL.LU R241, [R1+0x180] ;  /* 0x0001800001f17983 */ /* 0x000ea20000300800 */
[----:B------:R-:W-:-:S03]  /*25550*/  IADD3.X R190, R190, UR6, RZ, P4, !PT ;  /* 0x00000006bebe7c10 */ /* 0x000fc6000a7fe4ff */
[----:B------:R-:W-:Y:S04]  /*25560*/  STL [R1+0x1bc], R195 ;  /* 0x0001bcc301007387 */ /* 0x000fe80000100800 */
[----:B------:R0:W-:Y:S04]  /*25570*/  STL [R1+0x1b4], R190 ;  /* 0x0001b4be01007387 */ /* 0x0001e80000100800 */
[----:B------:R-:W-:Y:S04]  /*25580*/  STL [R1+0x190], R203 ;  /* 0x000190cb01007387 */ /* 0x000fe80000100800 */
        /* <DEDUP_REMOVED lines=32> */
[----:B------:R-:W-:Y:S01]  /*25790*/  WARPGROUP.ARRIVE ;  /* 0x00000000000079c5 */ /* 0x000fe20000000000 */
[----:B------:R-:W-:Y:S01]  /*257a0*/  UMOV UR13, 0x40000040 ;  /* 0x40000040000d7882 */ /* 0x000fe20000000000 */
[----:B------:R-:W-:-:S04]  /*257b0*/  UMOV UR15, 0x40000040 ;  /* 0x40000040000f7882 */ /* 0x000fc80000000000 */
[----:B------:R-:W-:Y:S01]  /*257c0*/  HGMMA.64x256x16.F32.BF16 R24, gdesc[UR12].tnspA, R24 ;  /* 0x23e000000c1879f0 */ /* 0x000fe20008701818 */
[----:B--2---:R-:W-:Y:S02]  /*257d0*/  IADD3 R241, P3, R241, UR44, RZ ;  /* 0x0000002cf1f17c10 */ /* 0x004fe4000ff7e0ff */
        /* <DEDUP_REMOVED lines=10> */
[----:B------:R-:W-:Y:S01]  /*25880*/  HGMMA.64x256x16.F32.BF16 R24, gdesc[UR8].tnspA, R24 ;  /* 0x23e00000081879f0 */ /* 0x000fe20008701818 */
        /* <DEDUP_REMOVED lines=54> */
[----:B------:R-:W-:Y:S01]  /*25bf0*/  HGMMA.64x256x16.F32.BF16 R24, gdesc[UR20].tnspA, R24 ;  /* 0x23e00000141879f0 */ /* 0x000fe20008701818 */
        /* <DEDUP_REMOVED lines=19> */
[----:B------:R-:W-:Y:S01]  /*25d30*/  HGMMA.64x256x16.F32.BF16 R24, gdesc[UR24].tnspA, R24 ;  /* 0x23e00000181879f0 */ /* 0x000fe20008701818 */
        /* <DEDUP_REMOVED lines=9> */
[----:B----4-:R-:W-:-:S02]  /*25dd0*/  IADD3.X R241, R241, UR6, RZ, P1, !PT ;  /* 0x00000006f1f17c10 */ /* 0x010fc40008ffe4ff */
        /* <DEDUP_REMOVED lines=19> */
[----:B------:R-:W-:Y:S01]  /*25f10*/  IADD3.X R188, R188, UR6, RZ, P5, !PT ;  /* 0x00000006bcbc7c10 */ /* 0x000fe2000affe4ff */
[----:B------:R-:W-:Y:S01]  /*25f20*/  HGMMA.64x256x16.F32.BF16 R24, gdesc[UR28].tnspA, R24 ;  /* 0x23e000001c1879f0 */ /* 0x000fe20008701818 */
[----:B------:R-:W-:Y:S02]  /*25f30*/  IADD3 R184, P5, R184, UR44, RZ ;  /* 0x0000002cb8b87c10 */ /* 0x000fe4000ffbe0ff */
[----:B------:R-:W-:Y:S01]  /*25f40*/  IADD3.X R180, R180, UR6, RZ, P1, !PT ;  /* 0x00000006b4b47c10 */ /* 0x000fe20008ffe4ff */
[----:B------:R-:W-:Y:S01]  /*25f50*/  STL [R1+0xe0], R198 ;  /* 0x0000e0c601007387 */ /* 0x000fe20000100800 */
[----:B------:R-:W-:Y:S02]  /*25f60*/  IADD3 R176, P1, R176, UR44, RZ ;  /* 0x0000002cb0b07c10 */ /* 0x000fe4000ff3e0ff */
[----:B------:R-:W-:Y:S01]  /*25f70*/  IADD3.X R172, R172, UR6, RZ, P4, !PT ;  /* 0x00000006acac7c10 */ /* 0x000fe2000a7fe4ff */
[----:B------:R-:W-:Y:S01]  /*25f80*/  STL [R1+0x104], R188 ;  /* 0x000104bc01007387 */ /* 0x000fe20000100800 */
[----:B------:R-:W-:-:S02]  /*25f90*/  IADD3 R168, P4, R168, UR44, RZ ;  /* 0x0000002ca8a87c10 */ /* 0x000fc4000ff9e0ff */
[----:B------:R-:W-:Y:S01]  /*25fa0*/  IADD3.X R164, R164, UR6, RZ, P3, !PT ;  /* 0x00000006a4a47c10 */ /* 0x000fe20009ffe4ff */
[----:B------:R-:W-:Y:S04]  /*25fb0*/  STL [R1+0xd8], R184 ;  /* 0x0000d8b801007387 */ /* 0x000fe80000100800 */
[----:B------:R-:W-:Y:S01]  /*25fc0*/  STL [R1+0xfc], R180 ;  /* 0x0000fcb401007387 */ /* 0x000fe20000100800 */
[----:B------:R-:W-:-:S03]  /*25fd0*/  IADD3.X R190, R190, UR6, RZ, P2, !PT ;  /* 0x00000006bebe7c10 */ /* 0x000fc600097fe4ff */
[----:B------:R-:W-:Y:S01]  /*25fe0*/  STL [R1+0xd0], R176 ;  /* 0x0000d0b001007387 */ /* 0x000fe20000100800 */
[----:B------:R-:W-:Y:S02]  /*25ff0*/  IADD3 R160, P3, R160, UR44, RZ ;  /* 0x0000002ca0a07c10 */ /* 0x000fe4000ff7e0ff */
[----:B------:R-:W-:Y:S01]  /*26000*/  IADD3 R156, P2, R156, UR44, RZ ;  /* 0x0000002c9c9c7c10 */ /* 0x000fe2000ff5e0ff */
[----:B------:R-:W-:Y:S01]  /*26010*/  STL [R1+0xf4], R172 ;  /* 0x0000f4ac01007387 */ /* 0x000fe20000100800 */
[----:B------:R-:W-:-:S03]  /*26020*/  IADD3.X R152, R152, UR6, RZ, P6, !PT ;  /* 0x0000000698987c10 */ /* 0x000fc6000b7fe4ff */
[----:B------:R-:W-:Y:S01]  /*26030*/  STL [R1+0xc8], R168 ;  /* 0x0000c8a801007387 */ /* 0x000fe20000100800 */
[----:B------:R-:W-:-:S03]  /*26040*/  IADD3 R20, P6, R20, UR44, RZ ;  /* 0x0000002c14147c10 */ /* 0x000fc6000ffde0ff */
[----:B------:R0:W-:Y:S04]  /*26050*/  STL [R1+0xe4], R190 ;  /* 0x0000e4be01007387 */ /* 0x0001e80000100800 */
[----:B------:R-:W-:Y:S04]  /*26060*/  STL [R1+0xec], R164 ;  /* 0x0000eca401007387 */ /* 0x000fe80000100800 */
        /* <DEDUP_REMOVED lines=44> */
[----:B--2---:R-:W-:Y:S01]  /*26330*/  IADD3.X R190, R190, UR6, RZ, P2, !PT ;  /* 0x00000006bebe7c10 */ /* 0x004fe200097fe4ff */
[----:B------:R-:W-:Y:S04]  /*26340*/  HGMMA.64x256x16.F32.BF16 R24, gdesc[UR36].tnspA, R24 ;  /* 0x23e00000241879f0 */ /* 0x000fe80008701818 */
[----:B------:R2:W-:Y:S04]  /*26350*/  STL [R1+0xb4], R190 ;  /* 0x0000b4be01007387 */ /* 0x0005e80000100800 */
[----:B------:R-:W4:Y:S04]  /*26360*/  LDL.LU R12, [R1+0x54] ;  /* 0x00005400010c7983 */ /* 0x000f280000300800 */
[----:B------:R-:W4:Y:S04]  /*26370*/  LDL.LU R8, [R1+0x28] ;  /* 0x0000280001087983 */ /* 0x000f280000300800 */
[----:B------:R-:W4:Y:S04]  /*26380*/  LDL.LU R4, [R1+0x4c] ;  /* 0x00004c0001047983 */ /* 0x000f280000300800 */
[----:B------:R-:W4:Y:S04]  /*26390*/  LDL.LU R195, [R1+0x604] ;  /* 0x0006040001c37983 */ /* 0x000f280000300800 */
[----:B-1----:R-:W4:Y:S04]  /*263a0*/  LDL.LU R203, [R1+0x44] ;  /* 0x0000440001cb7983 */ /* 0x002f280000300800 */
[----:B0-----:R-:W4:Y:S04]  /*263b0*/  LDL.LU R211, [R1+0x3c] ;  /* 0x00003c0001d37983 */ /* 0x001f280000300800 */
[----:B--2---:R-:W2:Y:S01]  /*263c0*/  LDL.LU R190, [R1+0x34] ;  /* 0x0000340001be7983 */ /* 0x004ea20000300800 */
[----:B---3--:R-:W-:-:S02]  /*263d0*/  IADD3 R241, P2, R241, UR44, RZ ;  /* 0x0000002cf1f17c10 */ /* 0x008fc4000ff5e0ff */
[----:B------:R-:W-:Y:S01]  /*263e0*/  IADD3.X R191, R191, UR6, RZ, P6, !PT ;  /* 0x00000006bfbf7c10 */ /* 0x000fe2000b7fe4ff */
[----:B------:R-:W-:Y:S01]  /*263f0*/  HGMMA.64x256x16.F32.BF16 R24, gdesc[UR40].tnspA, R24, gsb0 ;  /* 0x23e00000281879f0 */ /* 0x000fe20008001818 */
[----:B------:R-:W-:-:S03]  /*26400*/  IADD3 R247, P6, R247, UR44, RZ ;  /* 0x0000002cf7f77c10 */ /* 0x000fc6000ffde0ff */
[----:B------:R0:W-:Y:S01]  /*26410*/  STL [R1+0xac], R191 ;  /* 0x0000acbf01007387 */ /* 0x0001e20000100800 */
[----:B------:R-:W-:Y:S02]  /*26420*/  IADD3.X R220, R220, UR6, RZ, P5, !PT ;  /* 0x00000006dcdc7c10 */ /* 0x000fe4000affe4ff */
[----:B------:R-:W-:Y:S01]  /*26430*/  IADD3 R218, P5, R218, UR44, RZ ;  /* 0x0000002cdada7c10 */ /* 0x000fe2000ffbe0ff */
[----:B0-----:R-:W3:Y:S04]  /*26440*/  LDL.LU R191, [R1+0x600] ;  /* 0x0006000001bf7983 */ /* 0x001ee80000300800 */
[----:B------:R-:W-:Y:S04]  /*26450*/  STL [R1+0x88], R241 ;  /* 0x000088f101007387 */ /* 0x000fe80000100800 */
[----:B------:R-:W-:Y:S04]  /*26460*/  STL [R1+0x80], R247 ;  /* 0x000080f701007387 */ /* 0x000fe80000100800 */
[----:B------:R-:W-:Y:S01]  /*26470*/  STL [R1+0xa4], R220 ;  /* 0x0000a4dc01007387 */ /* 0x000fe20000100800 */
        /* <DEDUP_REMOVED lines=20> */
[----:B------:R-:W-:Y:S02]  /*265c0*/  IADD3.X R2, R2, UR6, RZ, P4, !PT ;  /* 0x0000000602027c10 */ /* 0x000fe4000a7fe4ff */
[----:B------:R-:W-:Y:S01]  /*265d0*/  IADD3.X R168, R168, UR6, RZ, P5, !PT ;  /* 0x00000006a8a87c10 */ /* 0x000fe2000affe4ff */
[----:B------:R-:W-:Y:S01]  /*265e0*/  STL [R1+0x50], R172 ;  /* 0x000050ac01007387 */ /* 0x000fe20000100800 */
[----:B------:R-:W-:-:S03]  /*265f0*/  IADD3 R164, P5, R164, UR44, RZ ;  /* 0x0000002ca4a47c10 */ /* 0x000fc6000ffbe0ff */
        /* <DEDUP_REMOVED lines=14> */
[----:B------:R-:W-:Y:S01]  /*266e0*/  UIADD3 UR4, UR4, 0x1, URZ ;  /* 0x0000000104047890 */ /* 0x000fe2000fffe03f */
[----:B------:R-:W-:-:S02]  /*266f0*/  IADD3.X R12, R12, UR6, RZ, P2, !PT ;  /* 0x000000060c0c7c10 */ /* 0x000fc400097fe4ff */
        /* <DEDUP_REMOVED lines=10> */
[----:B------:R-:W-:Y:S02]  /*267a0*/  IADD3.X R0, R0, UR6, RZ, P2, !PT ;  /* 0x0000000600007c10 */ /* 0x000fe400097fe4ff */
[----:B--2---:R-:W-:Y:S02]  /*267b0*/  IADD3.X R190, R190, UR6, RZ, P4, !PT ;  /* 0x00000006bebe7c10 */ /* 0x004fe4000a7fe4ff */
[----:B------:R-:W-:Y:S01]  /*267c0*/  ISETP.NE.U32.AND P0, PT, R5, UR4, PT ;  /* 0x0000000405007c0c */ /* 0x000fe2000bf05070 */
[----:B------:R-:W-:Y:S02]  /*267d0*/  WARPGROUP.DEPBAR.LE gsb0, 0x0 ;  /* 0x00008000000079c5 */ /* 0x000fe40000010000 */
[----:B---3--:R-:W-:Y:S02]  /*267e0*/  IADD3.X R191, R191, UR17, RZ, P6, !PT ;  /* 0x00000011bfbf7c10 */ /* 0x008fe4000b7fe4ff */
[----:B----4-:R-:W-:-:S05]  /*267f0*/  IADD3.X R2, R2, UR6, RZ, P3, !PT ;  /* 0x0000000602027c10 */ /* 0x010fca0009ffe4ff */
[----:B------:R0:W-:Y:S04]  /*26800*/  STL [R1+0x2c], R2 ;  /* 0x00002c0201007387 */ /* 0x0001e80000100800 */
[----:B------:R-:W-:Y:S04]  /*26810*/  STL [R1+0x3c], R211 ;  /* 0x00003cd301007387 */ /* 0x000fe80000100800 */
[----:B0-----:R0:W5:Y:S04]  /*26820*/  LDL.LU R2, [R1+0xb3c] ;  /* 0x000b3c0001027983 */ /* 0x0011680000300800 */
[----:B------:R-:W-:Y:S04]  /*26830*/  STL [R1+0x34], R190 ;  /* 0x000034be01007387 */ /* 0x000fe80000100800 */
[----:B------:R1:W-:Y:S04]  /*26840*/  STL [R1+0x24], R0 ;  /* 0x0000240001007387 */ /* 0x0003e80000100800 */
[----:B-1----:R0:W5:Y:S04]  /*26850*/  LDL.LU R0, [R1+0xb38] ;  /* 0x000b380001007983 */ /* 0x0021680000300800 */
[----:B------:R0:W-:Y:S01]  /*26860*/  STL [R1+0x600], R191 ;  /* 0x000600bf01007387 */ /* 0x0001e20000100800 */
[----:B------:R-:W-:Y:S05]  /*26870*/  @P0 BRA `(.L_x_1) ;  /* 0xfffffee000a40947 */ /* 0x000fea000383ffff */
[----:B------:R-:W-:Y:S02]  /*26880*/  F2FP.BF16.F32.PACK_AB R147, R151, R147 ;  /* 0x000000939793723e */ /* 0x000fe400000010ff */
[----:B------:R-:W-:Y:S02]  /*26890*/  F2FP.BF16.F32.PACK_AB R146, R150, R146 ;  /* 0x000000929692723e */ /* 0x000fe400000010ff */
[----:B------:R-:W-:Y:S02]  /*268a0*/  F2FP.BF16.F32.PACK_AB R145, R149, R145 ;  /* 0x000000919591723e */ /* 0x000fe400000010ff */
[----:B------:R-:W-:Y:S02]  /*268b0*/  F2FP.BF16.F32.PACK_AB R144, R148, R144 ;  /* 0x000000909490723e */ /* 0x000fe400000010ff */
[----:B------:R-:W-:Y:S02]  /*268c0*/  F2FP.BF16.F32.PACK_AB R139, R143, R139 ;  /* 0x0000008b8f8b723e */ /* 0x000fe400000010ff */
[----:B------:R-:W-:-:S02]  /*268d0*/  F2FP.BF16.F32.PACK_AB R138, R142, R138 ;  /* 0x0000008a8e8a723e */ /* 0x000fc400000010ff */
        /* <DEDUP_REMOVED lines=57> */
[----:B------:R-:W-:-:S07]  /*26c70*/  F2FP.BF16.F32.PACK_AB R24, R28, R24 ;  /* 0x000000181c18723e */ /* 0x000fce00000010ff */
.L_x_0:
[----:B------:R-:W2:Y:S01]  /*26c80*/  LDL.LU R6, [R1+0xb34] ;  /* 0x000b340001067983 */ /* 0x000ea20000300800 */
[----:B------:R-:W1:Y:S01]  /*26c90*/  S2R R4, SR_TID.X ;  /* 0x0000000000047919 */ /* 0x000e620000002100 */
[----:B------:R-:W-:Y:S01]  /*26ca0*/  USHF.L.U32 UR16, UR16, 0x8, URZ ;  /* 0x0000000810107899 */ /* 0x000fe2000800063f */
[----:B------:R-:W-:Y:S01]  /*26cb0*/  ULDC.64 UR4, c[0x0][0x228] ;  /* 0x00008a0000047ab9 */ /* 0x000fe20000000a00 */
[----:B------:R-:W3:Y:S02]  /*26cc0*/  LDL.LU R152, [R1+0xb2c] ;  /* 0x000b2c0001987983 */ /* 0x000ee40000300800 */
[----:B------:R-:W-:Y:S01]  /*26cd0*/  ULOP3.LUT UR16, UR16, 0x100, URZ, 0xc0, !UPT ;  /* 0x0000010010107892 */ /* 0x000fe2000f8ec03f */
[----:B------:R-:W-:Y:S01]  /*26ce0*/  ULDC UR6, c[0x0][0x22c] ;  /* 0x00008b0000067ab9 */ /* 0x000fe20000000800 */
[C---:B-1---5:R-:W-:Y:S01]  /*26cf0*/  IMAD.SHL.U32 R0, R4.reuse, 0x10, RZ ;  /* 0x0000001004007824 */ /* 0x062fe200078e00ff */
[----:B------:R-:W-:Y:S01]  /*26d00*/  SHF.R.U32.HI R5, RZ, 0x6, R4 ;  /* 0x00000006ff057819 */ /* 0x000fe20000011604 */
[----:B------:R-:W-:-:S03]  /*26d10*/  IMAD.SHL.U32 R2, R4, 0x80, RZ ;  /* 0x0000008004027824 */ /* 0x000fc600078e00ff */
[----:B------:R-:W-:Y:S02]  /*26d20*/  LOP3.LUT R0, R0, 0x70, RZ, 0xc0, !PT ;  /* 0x0000007000007812 */ /* 0x000fe400078ec0ff */
[----:B------:R-:W-:Y:S01]  /*26d30*/  LOP3.LUT R3, R2, 0x400, RZ, 0xc0, !PT ;  /* 0x0000040002037812 */ /* 0x000fe200078ec0ff */
[----:B------:R-:W-:-:S03]  /*26d40*/  IMAD.SHL.U32 R2, R4, 0x8, RZ ;  /* 0x0000000804027824 */ /* 0x000fc600078e00ff */
[----:B------:R-:W-:Y:S02]  /*26d50*/  IADD3 R3, R3, UR7, R0 ;  /* 0x0000000703037c10 */ /* 0x000fe4000fffe000 */
[----:B------:R-:W-:Y:S02]  /*26d60*/  SGXT.U32 R0, R5, 0x1 ;  /* 0x000000010500781a */ /* 0x000fe40000000000 */
[----:B------:R-:W-:-:S05]  /*26d70*/  LOP3.LUT R2, R2, 0x380, RZ, 0xc0, !PT ;  /* 0x0000038002027812 */ /* 0x000fca00078ec0ff */
[----:B------:R-:W-:Y:S01]  /*26d80*/  IMAD.IADD R68, R2, 0x1, R3 ;  /* 0x0000000102447824 */ /* 0x000fe200078e0203 */
[----:B------:R-:W-:Y:S06]  /*26d90*/  BAR.SYNC.DEFER_BLOCKING 0x0 ;  /* 0x0000000000007b1d */ /* 0x000fec0000010000 */
[----:B------:R-:W-:Y:S02]  /*26da0*/  STSM.16.M88.4 [R68], R24 ;  /* 0x0000001844007844 */ /* 0x000fe40000000200 */
[----:B------:R-:W-:Y:S01]  /*26db0*/  BAR.SYNC.DEFER_BLOCKING 0x0 ;  /* 0x0000000000007b1d */ /* 0x000fe20000010000 */
[----:B--2---:R-:W-:-:S05]  /*26dc0*/  LOP3.LUT R0, R6, UR16, R0, 0xfe, !PT ;  /* 0x0000001006007c12 */ /* 0x004fca000f8efe00 */
[----:B------:R-:W1:Y:S01]  /*26dd0*/  S2R R6, SR_TID.X ;  /* 0x0000000000067919 */ /* 0x000e620000002100 */
[C---:B------:R-:W-:Y:S02]  /*26de0*/  LOP3.LUT R2, R0.reuse, 0x2, RZ, 0xfc, !PT ;  /* 0x0000000200027812 */ /* 0x040fe400078efcff */
[----:B------:R-:W-:Y:S02]  /*26df0*/  LOP3.LUT R4, R0, 0x4, RZ, 0xfc, !PT ;  /* 0x0000000400047812 */ /* 0x000fe400078efcff */
[----:B---3--:R-:W-:Y:S01]  /*26e00*/  ISETP.GE.AND P0, PT, R152, UR4, PT ;  /* 0x0000000498007c0c */ /* 0x008fe2000bf06270 */
[----:B------:R-:W-:Y:S01]  /*26e10*/  ULDC UR4, c[0x0][0x22c] ;  /* 0x00008b0000047ab9 */ /* 0x000fe20000000800 */
[----:B------:R-:W-:Y:S02]  /*26e20*/  LOP3.LUT R3, R0, 0xfe, RZ, 0xfc, !PT ;  /* 0x000000fe00037812 */ /* 0x000fe400078efcff */
[----:B------:R-:W-:Y:S01]  /*26e30*/  ISETP.LT.AND P2, PT, R2, UR4, !P0 ;  /* 0x0000000402007c0c */ /* 0x000fe2000c741270 */
[----:B------:R-:W-:Y:S01]  /*26e40*/  ULDC UR4, c[0x0][0x22c] ;  /* 0x00008b0000047ab9 */ /* 0x000fe20000000800 */
[----:B------:R-:W-:Y:S01]  /*26e50*/  ISETP.LT.AND P1, PT, R3, UR6, !P0 ;  /* 0x0000000603007c0c */ /* 0x000fe2000c721270 */
[----:B------:R-:W-:Y:S01]  /*26e60*/  ULDC UR6, c[0x0][0x22c] ;  /* 0x00008b0000067ab9 */ /* 0x000fe20000000800 */
[----:B------:R-:W-:Y:S01]  /*26e70*/  ISETP.LT.AND P3, PT, R4, UR4, !P0 ;  /* 0x0000000404007c0c */ /* 0x000fe2000c761270 */
[----:B------:R-:W-:Y:S01]  /*26e80*/  ULDC UR4, c[0x0][0x244] ;  /* 0x0000910000047ab9 */ /* 0x000fe20000000800 */
[----:B------:R-:W-:-:S02]  /*26e90*/  LOP3.LUT R3, R0, 0x6, RZ, 0xfc, !PT ;  /* 0x0000000600037812 */ /* 0x000fc400078efcff */
[C---:B------:R-:W-:Y:S01]  /*26ea0*/  ISETP.LT.AND P5, PT, R0.reuse, UR5, !P0 ;  /* 0x0000000500007c0c */ /* 0x040fe2000c7a1270 */
[----:B------:R-:W-:Y:S01]  /*26eb0*/  ULDC UR5, c[0x0][0x22c] ;  /* 0x00008b0000057ab9 */ /* 0x000fe20000000800 */
[----:B------:R-:W-:Y:S02]  /*26ec0*/  ISETP.LT.AND P4, PT, R3, UR6, !P0 ;  /* 0x0000000603007c0c */ /* 0x000fe4000c781270 */
[----:B------:R-:W2:Y:S01]  /*26ed0*/  LDC R3, c[0x0][0x248] ;  /* 0x00009200ff037b82 */ /* 0x000ea20000000800 */
[----:B------:R-:W-:Y:S02]  /*26ee0*/  LOP3.LUT R69, R0, 0x18, RZ, 0xfc, !PT ;  /* 0x0000001800457812 */ /* 0x000fe400078efcff */
[----:B-1----:R-:W-:-:S04]  /*26ef0*/  LOP3.LUT R6, R6, 0x7f, RZ, 0xc0, !PT ;  /* 0x0000007f06067812 */ /* 0x002fc800078ec0ff */
[----:B------:R-:W-:Y:S01]  /*26f00*/  LEA R2, R6, UR7, 0x4 ;  /* 0x0000000706027c11 */ /* 0x000fe2000f8e20ff */
[----:B------:R-:W-:-:S04]  /*26f10*/  ULDC.64 UR6, c[0x0][0x220] ;  /* 0x0000880000067ab9 */ /* 0x000fc80000000a00 */
[----:B------:R-:W1:Y:S01]  /*26f20*/  LDS.128 R76, [R2] ;  /* 0x00000000024c7984 */ /* 0x000e620000000c00 */
[----:B------:R-:W-:Y:S06]  /*26f30*/  BAR.SYNC.DEFER_BLOCKING 0x0 ;  /* 0x0000000000007b1d */ /* 0x000fec0000010000 */
[----:B------:R-:W-:Y:S02]  /*26f40*/  STSM.16.M88.4 [R68], R32 ;  /* 0x0000002044007844 */ /* 0x000fe40000000200 */
[----:B------:R-:W-:Y:S06]  /*26f50*/  BAR.SYNC.DEFER_BLOCKING 0x0 ;  /* 0x0000000000007b1d */ /* 0x000fec0000010000 */
[----:B------:R-:W3:Y:S02]  /*26f60*/  LDS.128 R60, [R2] ;  /* 0x00000000023c7984 */ /* 0x000ee40000000c00 */
[----:B------:R-:W-:Y:S06]  /*26f70*/  BAR.SYNC.DEFER_BLOCKING 0x0 ;  /* 0x0000000000007b1d */ /* 0x000fec0000010000 */
[----:B------:R-:W-:Y:S02]  /*26f80*/  STSM.16.M88.4 [R68], R40 ;  /* 0x0000002844007844 */ /* 0x000fe40000000200 */
[----:B------:R-:W-:Y:S06]  /*26f90*/  BAR.SYNC.DEFER_BLOCKING 0x0 ;  /* 0x0000000000007b1d */ /* 0x000fec0000010000 */
[----:B------:R-:W4:Y:S02]  /*26fa0*/  LDS.128 R56, [R2] ;  /* 0x0000000002387984 */ /* 0x000f240000000c00 */
[----:B------:R-:W-:Y:S06]  /*26fb0*/  BAR.SYNC.DEFER_BLOCKING 0x0 ;  /* 0x0000000000007b1d */ /* 0x000fec0000010000 */
[----:B------:R0:W-:Y:S02]  /*26fc0*/  STSM.16.M88.4 [R68], R48 ;  /* 0x0000003044007844 */ /* 0x0001e40000000200 */
[----:B------:R-:W-:Y:S01]  /*26fd0*/  BAR.SYNC.DEFER_BLOCKING 0x0 ;  /* 0x0000000000007b1d */ /* 0x000fe20000010000 */
[----:B0-----:R-:W-:-:S05]  /*26fe0*/  IMAD R49, R152, UR4, RZ ;  /* 0x0000000498317c24 */ /* 0x001fca000f8e02ff */
[----:B------:R-:W-:Y:S01]  /*26ff0*/  ULDC UR4, c[0x0][0x22c] ;  /* 0x00008b0000047ab9 */ /* 0x000fe20000000800 */
[----:B------:R-:W-:-:S04]  /*27000*/  LEA R48, P6, R49, UR6, 0x1 ;  /* 0x0000000631307c11 */ /* 0x000fc8000f8c08ff */
[----:B------:R-:W-:Y:S01]  /*27010*/  LEA.HI.X.SX32 R49, R49, UR7, 0x1, P6 ;  /* 0x0000000731317c11 */ /* 0x000fe2000b0f0eff */
[----:B------:R-:W0:Y:S01]  /*27020*/  LDS.128 R52, [R2] ;  /* 0x0000000002347984 */ /* 0x000e220000000c00 */
[----:B------:R-:W-:Y:S06]  /*27030*/  BAR.SYNC.DEFER_BLOCKING 0x0 ;  /* 0x0000000000007b1d */ /* 0x000fec0000010000 */
[----:B------:R-:W-:Y:S02]  /*27040*/  STSM.16.M88.4 [R68], R16 ;  /* 0x0000001044007844 */ /* 0x000fe40000000200 */
[----:B------:R-:W-:Y:S06]  /*27050*/  BAR.SYNC.DEFER_BLOCKING 0x0 ;  /* 0x0000000000007b1d */ /* 0x000fec0000010000 */
[----:B------:R-:W0:Y:S02]  /*27060*/  LDS.128 R12, [R2] ;  /* 0x00000000020c7984 */ /* 0x000e240000000c00 */
[----:B------:R-:W-:Y:S06]  /*27070*/  BAR.SYNC.DEFER_BLOCKING 0x0 ;  /* 0x0000000000007b1d */ /* 0x000fec0000010000 */
[----:B------:R2:W-:Y:S02]  /*27080*/  STSM.16.M88.4 [R68], R64 ;  /* 0x0000004044007844 */ /* 0x0005e40000000200 */
[----:B------:R-:W-:Y:S01]  /*27090*/  BAR.SYNC.DEFER_BLOCKING 0x0 ;  /* 0x0000000000007b1d */ /* 0x000fe20000010000 */
[C---:B--2---:R-:W-:Y:S01]  /*270a0*/  IMAD R64, R0.reuse, R3, RZ ;  /* 0x0000000300407224 */ /* 0x044fe200078e02ff */
[----:B------:R-:W-:-:S03]  /*270b0*/  LOP3.LUT R67, R0, 0x8, RZ, 0xfc, !PT ;  /* 0x0000000800437812 */ /* 0x000fc600078efcff */
[----:B------:R-:W-:Y:S01]  /*270c0*/  IMAD R66, R3, 0x2, R64 ;  /* 0x0000000203427824 */ /* 0x000fe200078e0240 */
[----:B------:R-:W-:-:S03]  /*270d0*/  LEA R50, P6, R64, R48, 0x1 ;  /* 0x0000003040327211 */ /* 0x000fc600078c08ff */
[----:B------:R-:W-:Y:S01]  /*270e0*/  IMAD R70, R3, 0x2, R66 ;  /* 0x0000000203467824 */ /* 0x000fe200078e0242 */
[----:B------:R-:W-:Y:S01]  /*270f0*/  LEA.HI.X.SX32 R51, R64, R49, 0x1, P6 ;  /* 0x0000003140337211 */ /* 0x000fe200030f0eff */
[----:B------:R-:W2:Y:S01]  /*27100*/  LDS.128 R8, [R2] ;  /* 0x0000000002087984 */ /* 0x000ea20000000c00 */
[----:B------:R-:W-:Y:S06]  /*27110*/  BAR.SYNC.DEFER_BLOCKING 0x0 ;  /* 0x0000000000007b1d */ /* 0x000fec0000010000 */
[----:B------:R-:W-:Y:S02]  /*27120*/  STSM.16.M88.4 [R68], R72 ;  /* 0x0000004844007844 */ /* 0x000fe40000000200 */
[----:B------:R-:W-:Y:S06]  /*27130*/  BAR.SYNC.DEFER_BLOCKING 0x0 ;  /* 0x0000000000007b1d */ /* 0x000fec0000010000 */
[----:B------:R-:W2:Y:S02]  /*27140*/  LDS.128 R4, [R2] ;  /* 0x0000000002047984 */ /* 0x000ea40000000c00 */
        /* <DEDUP_REMOVED lines=33> */
[----:B------:R1:W-:Y:S02]  /*27360*/  STSM.16.M88.4 [R68], R144 ;  /* 0x0000009044007844 */ /* 0x0003e40000000200 */
[----:B------:R-:W-:Y:S01]  /*27370*/  BAR.SYNC.DEFER_BLOCKING 0x0 ;  /* 0x0000000000007b1d */ /* 0x000fe20000010000 */
[----:B-1----:R-:W-:-:S05]  /*27380*/  LOP3.LUT R68, R0, 0xa, RZ, 0xfc, !PT ;  /* 0x0000000a00447812 */ /* 0x002fca00078efcff */
[----:B------:R1:W-:Y:S01]  /*27390*/  @P5 STG.E.U16 desc[UR18][R50.64], R76 ;  /* 0x0000004c32005986 */ /* 0x0003e2000c101512 */
[----:B------:R-:W-:-:S04]  /*273a0*/  LEA R64, P5, R66, R48, 0x1 ;  /* 0x0000003042407211 */ /* 0x000fc800078a08ff */
[-C--:B------:R-:W-:Y:S02]  /*273b0*/  LEA.HI.X.SX32 R65, R66, R49.reuse, 0x1, P5 ;  /* 0x0000003142417211 */ /* 0x080fe400028f0eff */
[CC--:B------:R-:W-:Y:S02]  /*273c0*/  LEA R66, P6, R70.reuse, R48.reuse, 0x1 ;  /* 0x0000003046427211 */ /* 0x0c0fe400078c08ff */
[----:B------:R-:W-:Y:S01]  /*273d0*/  ISETP.LT.AND P5, PT, R67, UR4, !P0 ;  /* 0x0000000443007c0c */ /* 0x000fe2000c7a1270 */
[----:B------:R-:W-:Y:S01]  /*273e0*/  ULDC UR4, c[0x0][0x22c] ;  /* 0x00008b0000047ab9 */ /* 0x000fe20000000800 */
[-C--:B------:R-:W-:Y:S01]  /*273f0*/  LEA.HI.X.SX32 R67, R70, R49.reuse, 0x1, P6 ;  /* 0x0000003146437211 */ /* 0x080fe200030f0eff */
[C---:B------:R-:W-:Y:S01]  /*27400*/  IMAD R70, R3.reuse, 0x2, R70 ;  /* 0x0000000203467824 */ /* 0x040fe200078e0246 */
[----:B------:R3:W-:Y:S01]  /*27410*/  @P2 STG.E.U16 desc[UR18][R64.64], R77 ;  /* 0x0000004d40002986 */ /* 0x0007e2000c101512 */
[----:B-1----:R-:W-:Y:S02]  /*27420*/  LOP3.LUT R51, R0, 0xc, RZ, 0xfc, !PT ;  /* 0x0000000c00337812 */ /* 0x002fe400078efcff */
[----:B------:R-:W-:Y:S01]  /*27430*/  ISETP.LT.AND P2, PT, R68, UR4, !P0 ;  /* 0x0000000444007c0c */ /* 0x000fe2000c741270 */
[----:B------:R-:W-:Y:S01]  /*27440*/  IMAD R72, R3, 0x2, R70 ;  /* 0x0000000203487824 */ /* 0x000fe200078e0246 */
[CC--:B------:R-:W-:Y:S01]  /*27450*/  LEA R50, P6, R70.reuse, R48.reuse, 0x1 ;  /* 0x0000003046327211 */ /* 0x0c0fe200078c08ff */
[----:B------:R-:W-:Y:S01]  /*27460*/  ULDC UR4, c[0x0][0x22c] ;  /* 0x00008b0000047ab9 */ /* 0x000fe20000000800 */
[----:B------:R1:W-:Y:S01]  /*27470*/  @P3 STG.E.U16 desc[UR18][R66.64], R78 ;  /* 0x0000004e42003986 */ /* 0x0003e2000c101512 */
[----:B------:R-:W-:Y:S01]  /*27480*/  ISETP.LT.AND P3, PT, R51, UR4, !P0 ;  /* 0x0000000433007c0c */ /* 0x000fe2000c761270 */
[----:B------:R-:W-:Y:S01]  /*27490*/  ULDC UR4, c[0x0][0x22c] ;  /* 0x00008b0000047ab9 */ /* 0x000fe20000000800 */
[----:B------:R-:W-:Y:S01]  /*274a0*/  LEA.HI.X.SX32 R51, R70, R49, 0x1, P6 ;  /* 0x0000003146337211 */ /* 0x000fe200030f0eff */
[----:B------:R-:W-:Y:S01]  /*274b0*/  IMAD R70, R3, 0x2, R72 ;  /* 0x0000000203467824 */ /* 0x000fe200078e0248 */
[----:B---3--:R-:W-:-:S02]  /*274c0*/  LEA R64, P6, R72, R48, 0x1 ;  /* 0x0000003048407211 */ /* 0x008fc400078c08ff */
[----:B------:R-:W-:Y:S01]  /*274d0*/  PRMT R76, R76, 0x7632, R76 ;  /* 0x000076324c4c7816 */ /* 0x000fe2000000004c */
[----:B------:R3:W-:Y:S01]  /*274e0*/  @P4 STG.E.U16 desc[UR18][R50.64], R79 ;  /* 0x0000004f32004986 */ /* 0x0007e2000c101512 */
[-C--:B------:R-:W-:Y:S02]  /*274f0*/  LEA.HI.X.SX32 R65, R72, R49.reuse, 0x1, P6 ;  /* 0x0000003148417211 */ /* 0x080fe400030f0eff */
[----:B------:R-:W-:Y:S02]  /*27500*/  PRMT R77, R77, 0x7632, R77 ;  /* 0x000076324d4d7816 */ /* 0x000fe4000000004d */
[-C--:B-1----:R-:W-:Y:S01]  /*27510*/  LEA R66, P6, R70, R48.reuse, 0x1 ;  /* 0x0000003046427211 */ /* 0x082fe200078c08ff */
[----:B------:R1:W-:Y:S01]  /*27520*/  @P5 STG.E.U16 desc[UR18][R64.64], R76 ;  /* 0x0000004c40005986 */ /* 0x0003e2000c101512 */
[----:B------:R-:W-:Y:S02]  /*27530*/  LOP3.LUT R68, R0, 0xe, RZ, 0xfc, !PT ;  /* 0x0000000e00447812 */ /* 0x000fe400078efcff */
[-C--:B------:R-:W-:Y:S01]  /*27540*/  LEA.HI.X.SX32 R67, R70, R49.reuse, 0x1, P6 ;  /* 0x0000003146437211 */ /* 0x080fe200030f0eff */
[C---:B------:R-:W-:Y:S01]  /*27550*/  IMAD R70, R3.reuse, 0x2, R70 ;  /* 0x0000000203467824 */ /* 0x040fe200078e0246 */
[----:B------:R-:W-:Y:S01]  /*27560*/  ISETP.LT.AND P4, PT, R68, UR4, !P0 ;  /* 0x0000000444007c0c */ /* 0x000fe2000c781270 */
[----:B------:R-:W-:Y:S01]  /*27570*/  ULDC UR4, c[0x0][0x22c] ;  /* 0x00008b0000047ab9 */ /* 0x000fe20000000800 */
[----:B------:R-:W-:Y:S01]  /*27580*/  LOP3.LUT R68, R0, 0x10, RZ, 0xfc, !PT ;  /* 0x0000001000447812 */ /* 0x000fe200078efcff */
[----:B------:R4:W-:Y:S01]  /*27590*/  @P2 STG.E.U16 desc[UR18][R66.64], R77 ;  /* 0x0000004d42002986 */ /* 0x0009e2000c101512 */
[-C--:B---3--:R-:W-:Y:S01]  /*275a0*/  LEA R50, P2, R70, R48.reuse, 0x1 ;  /* 0x0000003046327211 */ /* 0x088fe200078408ff */
[C---:B------:R-:W-:Y:S01]  /*275b0*/  IMAD R72, R3.reuse, 0x2, R70 ;  /* 0x0000000203487824 */ /* 0x040fe200078e0246 */
[----:B------:R-:W-:Y:S01]  /*275c0*/  ISETP.LT.AND P5, PT, R68, UR4, !P0 ;  /* 0x0000000444007c0c */ /* 0x000fe2000c7a1270 */
[----:B------:R-:W-:Y:S01]  /*275d0*/  ULDC UR4, c[0x0][0x22c] ;  /* 0x00008b0000047ab9 */ /* 0x000fe20000000800 */
[----:B------:R-:W-:Y:S01]  /*275e0*/  LEA.HI.X.SX32 R51, R70, R49, 0x1, P2 ;  /* 0x0000003146337211 */ /* 0x000fe200010f0eff */
[----:B------:R-:W-:Y:S01]  /*275f0*/  IMAD R70, R3, 0x2, R72 ;  /* 0x0000000203467824 */ /* 0x000fe200078e0248 */
[----:B-1----:R-:W-:-:S02]  /*27600*/  LEA R64, P6, R72, R48, 0x1 ;  /* 0x0000003048407211 */ /* 0x002fc400078c08ff */
[----:B------:R-:W-:Y:S02]  /*27610*/  LOP3.LUT R68, R0, 0x12, RZ, 0xfc, !PT ;  /* 0x0000001200447812 */ /* 0x000fe400078efcff */
[----:B------:R-:W-:Y:S02]  /*27620*/  PRMT R78, R78, 0x7632, R78 ;  /* 0x000076324e4e7816 */ /* 0x000fe4000000004e */
[----:B----4-:R-:W-:Y:S02]  /*27630*/  LOP3.LUT R67, R0, 0x14, RZ, 0xfc, !PT ;  /* 0x0000001400437812 */ /* 0x010fe400078efcff */
[----:B------:R-:W-:Y:S01]  /*27640*/  LEA.HI.X.SX32 R65, R72, R49, 0x1, P6 ;  /* 0x0000003148417211 */ /* 0x000fe200030f0eff */
[----:B------:R1:W-:Y:S01]  /*27650*/  @P3 STG.E.U16 desc[UR18][R50.64], R78 ;  /* 0x0000004e32003986 */ /* 0x0003e2000c101512 */
[----:B------:R-:W-:Y:S01]  /*27660*/  ISETP.LT.AND P2, PT, R68, UR4, !P0 ;  /* 0x0000000444007c0c */ /* 0x000fe2000c741270 */
[----:B------:R-:W-:Y:S01]  /*27670*/  ULDC UR4, c[0x0][0x22c] ;  /* 0x00008b0000047ab9 */ /* 0x000fe20000000800 */
[----:B------:R-:W-:-:S02]  /*27680*/  LEA R66, P6, R70, R48, 0x1 ;  /* 0x0000003046427211 */ /* 0x000fc400078c08ff */
[----:B------:R-:W-:Y:S01]  /*27690*/  ISETP.LT.AND P3, PT, R67, UR4, !P0 ;  /* 0x0000000443007c0c */ /* 0x000fe2000c761270 */
[----:B------:R-:W-:Y:S01]  /*276a0*/  ULDC UR4, c[0x0][0x22c] ;  /* 0x00008b0000047ab9 */ /* 0x000fe20000000800 */
[----:B------:R-:W-:Y:S01]  /*276b0*/  LEA.HI.X.SX32 R67, R70, R49, 0x1, P6 ;  /* 0x0000003146437211 */ /* 0x000fe200030f0eff */
[----:B------:R-:W-:Y:S01]  /*276c0*/  IMAD R70, R3, 0x2, R70 ;  /* 0x0000000203467824 */ /* 0x000fe200078e0246 */
[----:B------:R-:W-:Y:S02]  /*276d0*/  PRMT R79, R79, 0x7632, R79 ;  /* 0x000076324f4f7816 */ /* 0x000fe4000000004f */
[----:B------:R-:W-:Y:S01]  /*276e0*/  LOP3.LUT R68, R0, 0x16, RZ, 0xfc, !PT ;  /* 0x0000001600447812 */ /* 0x000fe200078efcff */
[----:B------:R-:W-:Y:S02]  /*276f0*/  IMAD R72, R3, 0x2, R70 ;  /* 0x0000000203487824 */ /* 0x000fe400078e0246 */
[----:B------:R3:W-:Y:S01]  /*27700*/  @P4 STG.E.U16 desc[UR18][R64.64], R79 ;  /* 0x0000004f40004986 */ /* 0x0007e2000c101512 */
[----:B------:R-:W-:Y:S01]  /*27710*/  ISETP.LT.AND P4, PT, R68, UR4, !P0 ;  /* 0x0000000444007c0c */ /* 0x000fe2000c781270 */
[----:B------:R-:W-:Y:S01]  /*27720*/  ULDC UR4, c[0x0][0x22c] ;  /* 0x00008b0000047ab9 */ /* 0x000fe20000000800 */
[-C--:B------:R-:W-:Y:S01]  /*27730*/  LEA R68, P6, R72, R48.reuse, 0x1 ;  /* 0x0000003048447211 */ /* 0x080fe200078c08ff */
[----:B------:R4:W-:Y:S01]  /*27740*/  @P5 STG.E.U16 desc[UR18][R66.64], R60 ;  /* 0x0000003c42005986 */ /* 0x0009e2000c101512 */
[----:B-1----:R-:W-:-:S04]  /*27750*/  LEA R50, P5, R70, R48, 0x1 ;  /* 0x0000003046327211 */ /* 0x002fc800078a08ff */
[-C--:B------:R-:W-:Y:S02]  /*27760*/  LEA.HI.X.SX32 R51, R70, R49.reuse, 0x1, P5 ;  /* 0x0000003146337211 */ /* 0x080fe400028f0eff */
[----:B------:R-:W-:Y:S01]  /*27770*/  ISETP.LT.AND P5, PT, R69, UR4, !P0 ;  /* 0x0000000445007c0c */ /* 0x000fe2000c7a1270 */
[----:B------:R-:W-:Y:S01]  /*27780*/  ULDC UR4, c[0x0][0x22c] ;  /* 0x00008b0000047ab9 */ /* 0x000fe20000000800 */
[-C--:B------:R-:W-:Y:S01]  /*27790*/  LEA.HI.X.SX32 R69, R72, R49.reuse, 0x1, P6 ;  /* 0x0000003148457211 */ /* 0x080fe200030f0eff */
[C---:B------:R-:W-:Y:S01]  /*277a0*/  IMAD R72, R3.reuse, 0x2, R72 ;  /* 0x0000000203487824 */ /* 0x040fe200078e0248 */
[C---:B---3--:R-:W-:Y:S01]  /*277b0*/  LOP3.LUT R64, R0.reuse, 0x1a, RZ, 0xfc, !PT ;  /* 0x0000001a00407812 */ /* 0x048fe200078efcff */
[----:B------:R1:W-:Y:S01]  /*277c0*/  @P2 STG.E.U16 desc[UR18][R50.64], R61 ;  /* 0x0000003d32002986 */ /* 0x0003e2000c101512 */
[----:B------:R-:W-:Y:S01]  /*277d0*/  LOP3.LUT R65, R0, 0x1c, RZ, 0xfc, !PT ;  /* 0x0000001c00417812 */ /* 0x000fe200078efcff */
[----:B----4-:R-:W-:Y:S01]  /*277e0*/  IMAD R66, R3, 0x2, R72 ;  /* 0x0000000203427824 */ /* 0x010fe200078e0248 */
[----:B------:R-:W-:Y:S01]  /*277f0*/  ISETP.LT.AND P2, PT, R64, UR4, !P0 ;  /* 0x0000000440007c0c */ /* 0x000fe2000c741270 */
[----:B------:R-:W-:Y:S01]  /*27800*/  ULDC UR4, c[0x0][0x22c] ;  /* 0x00008b0000047ab9 */ /* 0x000fe20000000800 */
[C---:B------:R-:W-:Y:S01]  /*27810*/  LEA R64, P6, R72.reuse, R48, 0x1 ;  /* 0x0000003048407211 */ /* 0x040fe200078c08ff */
[----:B------:R3:W-:Y:S01]  /*27820*/  @P3 STG.E.U16 desc[UR18][R68.64], R62 ;  /* 0x0000003e44003986 */ /* 0x0007e2000c101512 */
[----:B------:R-:W-:Y:S01]  /*27830*/  ISETP.LT.AND P3, PT, R65, UR4, !P0 ;  /* 0x0000000441007c0c */ /* 0x000fe2000c761270 */
[----:B------:R-:W-:Y:S01]  /*27840*/  ULDC UR4, c[0x0][0x22c] ;  /* 0x00008b0000047ab9 */ /* 0x000fe20000000800 */
[----:B------:R-:W-:-:S02]  /*27850*/  LEA.HI.X.SX32 R65, R72, R49, 0x1, P6 ;  /* 0x0000003148417211 */ /* 0x000fc400030f0eff */
[----:B------:R-:W-:Y:S02]  /*27860*/  PRMT R67, R60, 0x7632, R67 ;  /* 0x000076323c437816 */ /* 0x000fe40000000043 */
[-C--:B-1----:R-:W-:Y:S01]  /*27870*/  LEA R50, P6, R66, R48.reuse, 0x1 ;  /* 0x0000003042327211 */ /* 0x082fe200078c08ff */
[----:B------:R1:W-:Y:S01]  /*27880*/  @P4 STG.E.U16 desc[UR18][R64.64], R63 ;  /* 0x0000003f40004986 */ /* 0x0003e2000c101512 */
[----:B------:R-:W-:Y:S02]  /*27890*/  LOP3.LUT R60, R0, 0x1e, RZ, 0xfc, !PT ;  /* 0x0000001e003c7812 */ /* 0x000fe400078efcff */
[----:B------:R-:W-:Y:S01]  /*278a0*/  LEA.HI.X.SX32 R51, R66, R49, 0x1, P6 ;  /* 0x0000003142337211 */ /* 0x000fe200030f0eff */
[----:B---3--:R-:W-:Y:S01]  /*278b0*/  IMAD R68, R3, 0x2, R66 ;  /* 0x0000000203447824 */ /* 0x008fe200078e0242 */
[----:B------:R-:W-:Y:S01]  /*278c0*/  ISETP.LT.AND P4, PT, R60, UR4, !P0 ;  /* 0x000000043c007c0c */ /* 0x000fe2000c781270 */
[----:B------:R-:W-:Y:S01]  /*278d0*/  ULDC UR4, c[0x0][0x22c] ;  /* 0x00008b0000047ab9 */ /* 0x000fe20000000800 */
[----:B------:R-:W-:Y:S01]  /*278e0*/  PRMT R61, R61, 0x7632, R61 ;  /* 0x000076323d3d7816 */ /* 0x000fe2000000003d */
[----:B------:R3:W-:Y:S01]  /*278f0*/  @P5 STG.E.U16 desc[UR18][R50.64], R67 ;  /* 0x0000004332005986 */ /* 0x0007e2000c101512 */
[----:B------:R-:W-:-:S02]  /*27900*/  LEA R66, P6, R68, R48, 0x1 ;  /* 0x0000003044427211 */ /* 0x000fc400078c08ff */
[C---:B------:R-:W-:Y:S02]  /*27910*/  LOP3.LUT R60, R0.reuse, 0x20, RZ, 0xfc, !PT ;  /* 0x00000020003c7812 */ /* 0x040fe400078efcff */
[----:B-1----:R-:W-:Y:S02]  /*27920*/  LOP3.LUT R64, R0, 0x22, RZ, 0xfc, !PT ;  /* 0x0000002200407812 */ /* 0x002fe400078efcff */
[----:B------:R-:W-:Y:S01]  /*27930*/  ISETP.LT.AND P5, PT, R60, UR4, !P0 ;  /* 0x000000043c007c0c */ /* 0x000fe2000c7a1270 */
[----:B------:R-:W-:Y:S01]  /*27940*/  ULDC UR4, c[0x0][0x22c] ;  /* 0x00008b0000047ab9 */ /* 0x000fe20000000800 */
[----:B------:R-:W-:Y:S02]  /*27950*/  LOP3.LUT R65, R0, 0x28, RZ, 0xfc, !PT ;  /* 0x0000002800417812 */ /* 0x000fe400078efcff */
[----:B---3--:R-:W-:Y:S01]  /*27960*/  LEA.HI.X.SX32 R67, R68, R49, 0x1, P6 ;  /* 0x0000003144437211 */ /* 0x008fe200030f0eff */
[----:B------:R-:W-:Y:S01]  /*27970*/  IMAD R68, R3, 0x2, R68 ;  /* 0x0000000203447824 */ /* 0x000fe200078e0244 */
[----:B------:R-:W-:-:S03]  /*27980*/  PRMT R51, R62, 0x7632, R51 ;  /* 0x000076323e337816 */ /* 0x000fc60000000033 */
[----:B------:R1:W-:Y:S01]  /*27990*/  @P2 STG.E.U16 desc[UR18][R66.64], R61 ;  /* 0x0000003d42002986 */ /* 0x0003e2000c101512 */
[----:B------:R-:W-:Y:S01]  /*279a0*/  LEA R60, P2, R68, R48, 0x1 ;  /* 0x00000030443c7211 */ /* 0x000fe200078408ff */
[----:B------:R-:W-:-:S05]  /*279b0*/  IMAD R70, R3, 0x2, R68 ;  /* 0x0000000203467824 */ /* 0x000fca00078e0244 */
[----:B------:R-:W-:Y:S02]  /*279c0*/  LEA R50, P6, R70, R48, 0x1 ;  /* 0x0000003046327211 */ /* 0x000fe400078c08ff */
[----:B-1----:R-:W-:Y:S01]  /*279d0*/  LEA.HI.X.SX32 R61, R68, R49, 0x1, P2 ;  /* 0x00000031443d7211 */ /* 0x002fe200010f0eff */
[----:B------:R-:W-:Y:S01]  /*279e0*/  IMAD R66, R3, 0x2, R70 ;  /* 0x0000000203427824 */ /* 0x000fe200078e0246 */
[----:B------:R-:W-:Y:S02]  /*279f0*/  PRMT R67, R63, 0x7632, R67 ;  /* 0x000076323f437816 */ /* 0x000fe40000000043 */
[----:B------:R-:W-:Y:S01]  /*27a00*/  LOP3.LUT R63, R0, 0x24, RZ, 0xfc, !PT ;  /* 0x00000024003f7812 */ /* 0x000fe200078efcff */
[----:B------:R1:W-:Y:S01]  /*27a10*/  @P3 STG.E.U16 desc[UR18][R60.64], R51 ;  /* 0x000000333c003986 */ /* 0x0003e2000c101512 */
[----:B------:R-:W-:Y:S01]  /*27a20*/  ISETP.LT.AND P2, PT, R64, UR4, !P0 ;  /* 0x0000000440007c0c */ /* 0x000fe2000c741270 */
[----:B------:R-:W-:Y:S01]  /*27a30*/  ULDC UR4, c[0x0][0x22c] ;  /* 0x00008b0000047ab9 */ /* 0x000fe20000000800 */
[----:B------:R-:W-:-:S02]  /*27a40*/  LOP3.LUT R64, R0, 0x26, RZ, 0xfc, !PT ;  /* 0x0000002600407812 */ /* 0x000fc400078efcff */
[----:B------:R-:W-:Y:S01]  /*27a50*/  ISETP.LT.AND P3, PT, R63, UR4, !P0 ;  /* 0x000000043f007c0c */ /* 0x000fe2000c761270 */
[----:B------:R-:W-:Y:S01]  /*27a60*/  ULDC UR4, c[0x0][0x22c] ;  /* 0x00008b0000047ab9 */ /* 0x000fe20000000800 */
[----:B-1----:R-:W-:Y:S02]  /*27a70*/  LEA.HI.X.SX32 R51, R70, R49, 0x1, P6 ;  /* 0x0000003146337211 */ /* 0x002fe400030f0eff */
[----:B------:R-:W-:-:S03]  /*27a80*/  LEA R62, P6, R66, R48, 0x1 ;  /* 0x00000030423e7211 */ /* 0x000fc600078c08ff */
[----:B------:R1:W-:Y:S01]  /*27a90*/  @P4 STG.E.U16 desc[UR18][R50.64], R67 ;  /* 0x0000004332004986 */ /* 0x0003e2000c101512 */
[----:B------:R-:W-:Y:S01]  /*27aa0*/  LEA.HI.X.SX32 R63, R66, R49, 0x1, P6 ;  /* 0x00000031423f7211 */ /* 0x000fe200030f0eff */
[C---:B------:R-:W-:Y:S01]  /*27ab0*/  IMAD R66, R3.reuse, 0x2, R66 ;  /* 0x0000000203427824 */ /* 0x040fe200078e0242 */
[----:B------:R-:W-:Y:S01]  /*27ac0*/  ISETP.LT.AND P4, PT, R64, UR4, !P0 ;  /* 0x0000000440007c0c */ /* 0x000fe2000c781270 */
[----:B------:R-:W-:Y:S02]  /*27ad0*/  ULDC UR4, c[0x0][0x22c] ;  /* 0x00008b0000047ab9 */ /* 0x000fe40000000800 */
[----:B------:R-:W-:Y:S01]  /*27ae0*/  IMAD R68, R3, 0x2, R66 ;  /* 0x0000000203447824 */ /* 0x000fe200078e0242 */
[----:B------:R3:W-:Y:S01]  /*27af0*/  @P5 STG.E.U16 desc[UR18][R62.64], R56 ;  /* 0x000000383e005986 */ /* 0x0007e2000c101512 */
[----:B------:R-:W-:-:S03]  /*27b00*/  LEA R60, P5, R66, R48, 0x1 ;  /* 0x00000030423c7211 */ /* 0x000fc600078a08ff */
[-C--:B------:R-:W-:Y:S02]  /*27b10*/  LEA R64, P6, R68, R48.reuse, 0x1 ;  /* 0x0000003044407211 */ /* 0x080fe400078c08ff */
[-C--:B------:R-:W-:Y:S02]  /*27b20*/  LEA.HI.X.SX32 R61, R66, R49.reuse, 0x1, P5 ;  /* 0x00000031423d7211 */ /* 0x080fe400028f0eff */
[----:B------:R-:W-:Y:S01]  /*27b30*/  ISETP.LT.AND P5, PT, R65, UR4, !P0 ;  /* 0x0000000441007c0c */ /* 0x000fe2000c7a1270 */
[----:B------:R-:W-:Y:S01]  /*27b40*/  ULDC UR4, c[0x0][0x22c] ;  /* 0x00008b0000047ab9 */ /* 0x000fe20000000800 */
[-C--:B------:R-:W-:Y:S01]  /*27b50*/  LEA.HI.X.SX32 R65, R68, R49.reuse, 0x1, P6 ;  /* 0x0000003144417211 */ /* 0x080fe200030f0eff */
[C---:B------:R-:W-:Y:S01]  /*27b60*/  IMAD R68, R3.reuse, 0x2, R68 ;  /* 0x0000000203447824 */ /* 0x040fe200078e0244 */
[C---:B-1----:R-:W-:Y:S01]  /*27b70*/  LOP3.LUT R50, R0.reuse, 0x2a, RZ, 0xfc, !PT ;  /* 0x0000002a00327812 */ /* 0x042fe200078efcff */
[----:B------:R1:W-:Y:S01]  /*27b80*/  @P2 STG.E.U16 desc[UR18][R60.64], R57 ;  /* 0x000000393c002986 */ /* 0x0003e2000c101512 */
[----:B------:R-:W-:Y:S01]  /*27b90*/  LOP3.LUT R51, R0, 0x2c, RZ, 0xfc, !PT ;  /* 0x0000002c00337812 */ /* 0x000fe200078efcff */
[----:B---3--:R-:W-:Y:S01]  /*27ba0*/  IMAD R62, R3, 0x2, R68 ;  /* 0x00000002033e7824 */ /* 0x008fe200078e0244 */
        /* <DEDUP_REMOVED lines=9> */
[----:B------:R-:W-:Y:S01]  /*27c40*/  @P4 STG.E.U16 desc[UR18][R50.64], R59 ;  /* 0x0000003b32004986 */ /* 0x000fe2000c101512 */
[----:B------:R-:W-:Y:S02]  /*27c50*/  LOP3.LUT R56, R0, 0x2e, RZ, 0xfc, !PT ;  /* 0x0000002e00387812 */ /* 0x000fe400078efcff */
[----:B------:R-:W-:Y:S01]  /*27c60*/  LEA.HI.X.SX32 R61, R62, R49, 0x1, P6 ;  /* 0x000000313e3d7211 */ /* 0x000fe200030f0eff */
[----:B---3--:R-:W-:Y:S01]  /*27c70*/  IMAD R64, R3, 0x2, R62 ;  /* 0x0000000203407824 */ /* 0x008fe200078e023e */
[----:B------:R-:W-:Y:S02]  /*27c80*/  PRMT R57, R57, 0x7632, R57 ;  /* 0x0000763239397816 */ /* 0x000fe40000000039 */
[----:B------:R-:W-:Y:S01]  /*27c90*/  ISETP.LT.AND P4, PT, R56, UR4, !P0 ;  /* 0x0000000438007c0c */ /* 0x000fe2000c781270 */
[----:B------:R1:W-:Y:S01]  /*27ca0*/  @P5 STG.E.U16 desc[UR18][R60.64], R63 ;  /* 0x0000003f3c005986 */ /* 0x0003e2000c101512 */
[----:B------:R-:W-:Y:S01]  /*27cb0*/  LEA R62, P6, R64, R48, 0x1 ;  /* 0x00000030403e7211 */ /* 0x000fe200078c08ff */
[----:B------:R-:W-:Y:S01]  /*27cc0*/  ULDC UR4, c[0x0][0x22c] ;  /* 0x00008b0000047ab9 */ /* 0x000fe20000000800 */
[----:B------:R-:W-:-:S04]  /*27cd0*/  LOP3.LUT R56, R0, 0x30, RZ, 0xfc, !PT ;  /* 0x0000003000387812 */ /* 0x000fc800078efcff */
[----:B------:R-:W-:Y:S01]  /*27ce0*/  ISETP.LT.AND P5, PT, R56, UR4, !P0 ;  /* 0x0000000438007c0c */ /* 0x000fe2000c7a1270 */
[----:B------:R-:W-:Y:S01]  /*27cf0*/  ULDC UR4, c[0x0][0x22c] ;  /* 0x00008b0000047ab9 */ /* 0x000fe20000000800 */
[----:B------:R-:W-:Y:S02]  /*27d00*/  LOP3.LUT R56, R0, 0x32, RZ, 0xfc, !PT ;  /* 0x0000003200387812 */ /* 0x000fe400078efcff */
[----:B-1----:R-:W-:Y:S01]  /*27d10*/  LEA.HI.X.SX32 R63, R64, R49, 0x1, P6 ;  /* 0x00000031403f7211 */ /* 0x002fe200030f0eff */
[----:B------:R-:W-:Y:S01]  /*27d20*/  IMAD R64, R3, 0x2, R64 ;  /* 0x0000000203407824 */ /* 0x000fe200078e0240 */
[----:B------:R-:W-:-:S03]  /*27d30*/  PRMT R61, R58, 0x7632, R61 ;  /* 0x000076323a3d7816 */ /* 0x000fc6000000003d */
[----:B------:R1:W-:Y:S01]  /*27d40*/  @P2 STG.E.U16 desc[UR18][R62.64], R57 ;  /* 0x000000393e002986 */ /* 0x0003e2000c101512 */
[----:B------:R-:W-:Y:S01]  /*27d50*/  LEA R50, P2, R64, R48, 0x1 ;  /* 0x0000003040327211 */ /* 0x000fe200078408ff */
[----:B------:R-:W-:-:S03]  /*27d60*/  IMAD R60, R3, 0x2, R64 ;  /* 0x00000002033c7824 */ /* 0x000fc600078e0240 */
[-C--:B------:R-:W-:Y:S02]  /*27d70*/  LEA.HI.X.SX32 R51, R64, R49.reuse, 0x1, P2 ;  /* 0x0000003140337211 */ /* 0x080fe400010f0eff */
[----:B------:R-:W-:Y:S01]  /*27d80*/  ISETP.LT.AND P2, PT, R56, UR4, !P0 ;  /* 0x0000000438007c0c */ /* 0x000fe2000c741270 */
[----:B------:R-:W-:Y:S01]  /*27d90*/  ULDC UR4, c[0x0][0x22c] ;  /* 0x00008b0000047ab9 */ /* 0x000fe20000000800 */
[----:B------:R-:W-:Y:S01]  /*27da0*/  LEA R56, P6, R60, R48, 0x1 ;  /* 0x000000303c387211 */ /* 0x000fe200078c08ff */
[----:B------:R3:W-:Y:S01]  /*27db0*/  @P3 STG.E.U16 desc[UR18][R50.64], R61 ;  /* 0x0000003d32003986 */ /* 0x0007e2000c101512 */
[----:B-1----:R-:W-:Y:S01]  /*27dc0*/  IMAD R62, R3, 0x2, R60 ;  /* 0x00000002033e7824 */ /* 0x002fe200078e023c */
[----:B------:R-:W-:Y:S02]  /*27dd0*/  PRMT R63, R59, 0x7632, R63 ;  /* 0x000076323b3f7816 */ /* 0x000fe4000000003f */
[----:B------:R-:W-:Y:S02]  /*27de0*/  LOP3.LUT R59, R0, 0x34, RZ, 0xfc, !PT ;  /* 0x00000034003b7812 */ /* 0x000fe400078efcff */
[----:B------:R-:W-:-:S02]  /*27df0*/  LEA.HI.X.SX32 R57, R60, R49, 0x1, P6 ;  /* 0x000000313c397211 */ /* 0x000fc400030f0eff */
[CC--:B------:R-:W-:Y:S02]  /*27e00*/  LEA R58, P6, R62.reuse, R48.reuse, 0x1 ;  /* 0x000000303e3a7211 */ /* 0x0c0fe400078c08ff */
[----:B------:R-:W-:Y:S01]  /*27e10*/  ISETP.LT.AND P3, PT, R59, UR4, !P0 ;  /* 0x000000043b007c0c */ /* 0x000fe2000c761270 */
[----:B------:R1:W-:Y:S01]  /*27e20*/  @P4 STG.E.U16 desc[UR18][R56.64], R63 ;  /* 0x0000003f38004986 */ /* 0x0003e2000c101512 */
[----:B------:R-:W-:Y:S01]  /*27e30*/  LEA.HI.X.SX32 R59, R62, R49, 0x1, P6 ;  /* 0x000000313e3b7211 */ /* 0x000fe200030f0eff */
[C---:B------:R-:W-:Y:S01]  /*27e40*/  IMAD R62, R3.reuse, 0x2, R62 ;  /* 0x00000002033e7824 */ /* 0x040fe200078e023e */
[C---:B------:R-:W-:Y:S01]  /*27e50*/  LOP3.LUT R60, R0.reuse, 0x36, RZ, 0xfc, !PT ;  /* 0x00000036003c7812 */ /* 0x040fe200078efcff */
[----:B------:R-:W-:Y:S01]  /*27e60*/  ULDC UR4, c[0x0][0x22c] ;  /* 0x00008b0000047ab9 */ /* 0x000fe20000000800 */
[----:B---3--:R-:W-:Y:S01]  /*27e70*/  LOP3.LUT R61, R0, 0x38, RZ, 0xfc, !PT ;  /* 0x00000038003d7812 */ /* 0x008fe200078efcff */
[----:B------:R-:W-:Y:S01]  /*27e80*/  IMAD R64, R3, 0x2, R62 ;  /* 0x0000000203407824 */ /* 0x000fe200078e023e */
[----:B0-----:R0:W-:Y:S01]  /*27e90*/  @P5 STG.E.U16 desc[UR18][R58.64], R52 ;  /* 0x000000343a005986 */ /* 0x0011e2000c101512 */
[----:B------:R-:W-:-:S02]  /*27ea0*/  LEA R50, P5, R62, R48, 0x1 ;  /* 0x000000303e327211 */ /* 0x000fc400078a08ff */
[----:B------:R-:W-:Y:S01]  /*27eb0*/  ISETP.LT.AND P4, PT, R60, UR4, !P0 ;  /* 0x000000043c007c0c */ /* 0x000fe2000c781270 */
[----:B------:R-:W-:Y:S01]  /*27ec0*/  ULDC UR4, c[0x0][0x22c] ;  /* 0x00008b0000047ab9 */ /* 0x000fe20000000800 */
        /* <DEDUP_REMOVED lines=9> */
[----:B0-----:R-:W-:Y:S01]  /*27f60*/  IMAD R58, R3, 0x2, R64 ;  /* 0x00000002033a7824 */ /* 0x001fe200078e0240 */
        /* <DEDUP_REMOVED lines=12> */
[----:B0-----:R-:W-:Y:S01]  /*28030*/  IMAD R60, R3, 0x2, R58 ;  /* 0x00000002033c7824 */ /* 0x001fe200078e023a */
        /* <DEDUP_REMOVED lines=10> */
[----:B0-----:R-:W-:Y:S01]  /*280e0*/  LEA.HI.X.SX32 R59, R60, R49, 0x1, P6 ;  /* 0x000000313c3b7211 */ /* 0x001fe200030f0eff */
[----:B------:R-:W-:Y:S01]  /*280f0*/  IMAD R60, R3, 0x2, R60 ;  /* 0x00000002033c7824 */ /* 0x000fe200078e023c */
[----:B------:R-:W-:-:S03]  /*28100*/  PRMT R51, R54, 0x7632, R51 ;  /* 0x0000763236337816 */ /* 0x000fc60000000033 */
[----:B------:R0:W-:Y:S01]  /*28110*/  @P2 STG.E.U16 desc[UR18][R58.64], R53 ;  /* 0x000000353a002986 */ /* 0x0001e2000c101512 */
[----:B------:R-:W-:Y:S01]  /*28120*/  LEA R52, P2, R60, R48, 0x1 ;  /* 0x000000303c347211 */ /* 0x000fe200078408ff */
[----:B------:R-:W-:-:S05]  /*28130*/  IMAD R62, R3, 0x2, R60 ;  /* 0x00000002033e7824 */ /* 0x000fca00078e023c */
[----:B------:R-:W-:Y:S02]  /*28140*/  LEA R50, P6, R62, R48, 0x1 ;  /* 0x000000303e327211 */ /* 0x000fe400078c08ff */
[----:B0-----:R-:W-:Y:S01]  /*28150*/  LEA.HI.X.SX32 R53, R60, R49, 0x1, P2 ;  /* 0x000000313c357211 */ /* 0x001fe200010f0eff */
        /* <DEDUP_REMOVED lines=9> */
[----:B0-----:R-:W-:Y:S02]  /*281f0*/  LEA.HI.X.SX32 R51, R62, R49, 0x1, P6 ;  /* 0x000000313e337211 */ /* 0x001fe400030f0eff */
        /* <DEDUP_REMOVED lines=15> */
[C---:B0-----:R-:W-:Y:S01]  /*282f0*/  LOP3.LUT R50, R0.reuse, 0x4a, RZ, 0xfc, !PT ;  /* 0x0000004a00327812 */ /* 0x041fe200078efcff */
[----:B------:R0:W-:Y:S01]  /*28300*/  @P2 STG.E.U16 desc[UR18][R52.64], R13 ;  /* 0x0000000d34002986 */ /* 0x0001e2000c101512 */
[----:B------:R-:W-:Y:S01]  /*28310*/  LOP3.LUT R51, R0, 0x4c, RZ, 0xfc, !PT ;  /* 0x0000004c00337812 */ /* 0x000fe200078efcff */
[----:B-1----:R-:W-:Y:S01]  /*28320*/  IMAD R54, R3, 0x2, R60 ;  /* 0x0000000203367824 */ /* 0x002fe200078e023c */
        /* <DEDUP_REMOVED lines=8> */
[-C--:B0-----:R-:W-:Y:S01]  /*283b0*/  LEA R52, P6, R54, R48.reuse, 0x1 ;  /* 0x0000003036347211 */ /* 0x081fe200078c08ff */
[----:B------:R0:W-:Y:S01]  /*283c0*/  @P4 STG.E.U16 desc[UR18][R50.64], R15 ;  /* 0x0000000f32004986 */ /* 0x0001e2000c101512 */
[----:B------:R-:W-:Y:S02]  /*283d0*/  LOP3.LUT R12, R0, 0x4e, RZ, 0xfc, !PT ;  /* 0x0000004e000c7812 */ /* 0x000fe400078efcff */
[----:B------:R-:W-:Y:S01]  /*283e0*/  LEA.HI.X.SX32 R53, R54, R49, 0x1, P6 ;  /* 0x0000003136357211 */ /* 0x000fe200030f0eff */
[----:B-1----:R-:W-:Y:S01]  /*283f0*/  IMAD R56, R3, 0x2, R54 ;  /* 0x0000000203387824 */ /* 0x002fe200078e0236 */
[----:B------:R-:W-:Y:S01]  /*28400*/  ISETP.LT.AND P4, PT, R12, UR4, !P0 ;  /* 0x000000040c007c0c */ /* 0x000fe2000c781270 */
[----:B------:R-:W-:Y:S01]  /*28410*/  ULDC UR4, c[0x0][0x22c] ;  /* 0x00008b0000047ab9 */ /* 0x000fe20000000800 */
[----:B------:R-:W-:Y:S01]  /*28420*/  PRMT R13, R13, 0x7632, R13 ;  /* 0x000076320d0d7816 */ /* 0x000fe2000000000d */
[----:B------:R1:W-:Y:S01]  /*28430*/  @P5 STG.E.U16 desc[UR18][R52.64], R55 ;  /* 0x0000003734005986 */ /* 0x0003e2000c101512 */
[----:B------:R-:W-:-:S02]  /*28440*/  LEA R54, P6, R56, R48, 0x1 ;  /* 0x0000003038367211 */ /* 0x000fc400078c08ff */
[----:B------:R-:W-:Y:S02]  /*28450*/  LOP3.LUT R12, R0, 0x50, RZ, 0xfc, !PT ;  /* 0x00000050000c7812 */ /* 0x000fe400078efcff */
[----:B0-----:R-:W-:Y:S02]  /*28460*/  PRMT R15, R14, 0x7632, R15 ;  /* 0x000076320e0f7816 */ /* 0x001fe4000000000f */
[----:B------:R-:W-:Y:S01]  /*28470*/  ISETP.LT.AND P5, PT, R12, UR4, !P0 ;  /* 0x000000040c007c0c */ /* 0x000fe2000c7a1270 */
[----:B------:R-:W-:Y:S01]  /*28480*/  ULDC UR4, c[0x0][0x22c] ;  /* 0x00008b0000047ab9 */ /* 0x000fe20000000800 */
[C---:B------:R-:W-:Y:S02]  /*28490*/  LOP3.LUT R50, R0.reuse, 0x52, RZ, 0xfc, !PT ;  /* 0x0000005200327812 */ /* 0x040fe400078efcff */
[----:B------:R-:W-:Y:S02]  /*284a0*/  LOP3.LUT R51, R0, 0x54, RZ, 0xfc, !PT ;  /* 0x0000005400337812 */ /* 0x000fe400078efcff */
[----:B-1----:R-:W-:Y:S01]  /*284b0*/  LEA.HI.X.SX32 R55, R56, R49, 0x1, P6 ;  /* 0x0000003138377211 */ /* 0x002fe200030f0eff */
[----:B------:R-:W-:Y:S01]  /*284c0*/  IMAD R56, R3, 0x2, R56 ;  /* 0x0000000203387824 */ /* 0x000fe200078e0238 */
[----:B------:R-:W-:-:S03]  /*284d0*/  LOP3.LUT R53, R0, 0x58, RZ, 0xfc, !PT ;  /* 0x0000005800357812 */ /* 0x000fc600078efcff */
[----:B------:R0:W-:Y:S01]  /*284e0*/  @P2 STG.E.U16 desc[UR18][R54.64], R13 ;  /* 0x0000000d36002986 */ /* 0x0001e2000c101512 */
[----:B------:R-:W-:Y:S01]  /*284f0*/  LEA R12, P2, R56, R48, 0x1 ;  /* 0x00000030380c7211 */ /* 0x000fe200078408ff */
[----:B------:R-:W-:-:S05]  /*28500*/  IMAD R52, R3, 0x2, R56 ;  /* 0x0000000203347824 */ /* 0x000fca00078e0238 */
[----:B------:R-:W-:Y:S02]  /*28510*/  LEA R14, P6, R52, R48, 0x1 ;  /* 0x00000030340e7211 */ /* 0x000fe400078c08ff */
[-C--:B0-----:R-:W-:Y:S01]  /*28520*/  LEA.HI.X.SX32 R13, R56, R49.reuse, 0x1, P2 ;  /* 0x00000031380d7211 */ /* 0x081fe200010f0eff */
[----:B------:R-:W-:Y:S01]  /*28530*/  IMAD R54, R3, 0x2, R52 ;  /* 0x0000000203367824 */ /* 0x000fe200078e0234 */
[----:B------:R-:W-:Y:S02]  /*28540*/  PRMT R55, R15, 0x7632, R55 ;  /* 0x000076320f377816 */ /* 0x000fe40000000037 */
[----:B------:R-:W-:Y:S01]  /*28550*/  ISETP.LT.AND P2, PT, R50, UR4, !P0 ;  /* 0x0000000432007c0c */ /* 0x000fe2000c741270 */
[----:B------:R0:W-:Y:S01]  /*28560*/  @P3 STG.E.U16 desc[UR18][R12.64], R15 ;  /* 0x0000000f0c003986 */ /* 0x0001e2000c101512 */
[----:B------:R-:W-:Y:S02]  /*28570*/  ULDC UR4, c[0x0][0x22c] ;  /* 0x00008b0000047ab9 */ /* 0x000fe40000000800 */
[----:B------:R-:W-:Y:S01]  /*28580*/  ISETP.LT.AND P3, PT, R51, UR4, !P0 ;  /* 0x0000000433007c0c */ /* 0x000fe2000c761270 */
[----:B------:R-:W-:Y:S01]  /*28590*/  ULDC UR4, c[0x0][0x22c] ;  /* 0x00008b0000047ab9 */ /* 0x000fe20000000800 */
[----:B0-----:R-:W-:-:S02]  /*285a0*/  LEA.HI.X.SX32 R15, R52, R49, 0x1, P6 ;  /* 0x00000031340f7211 */ /* 0x001fc400030f0eff */
[-C--:B------:R-:W-:Y:S02]  /*285b0*/  LEA R50, P6, R54, R48.reuse, 0x1 ;  /* 0x0000003036327211 */ /* 0x080fe400078c08ff */
[----:B------:R-:W-:Y:S01]  /*285c0*/  LOP3.LUT R52, R0, 0x56, RZ, 0xfc, !PT ;  /* 0x0000005600347812 */ /* 0x000fe200078efcff */
[----:B------:R0:W-:Y:S01]  /*285d0*/  @P4 STG.E.U16 desc[UR18][R14.64], R55 ;  /* 0x000000370e004986 */ /* 0x0001e2000c101512 */
[----:B------:R-:W-:Y:S01]  /*285e0*/  LEA.HI.X.SX32 R51, R54, R49, 0x1, P6 ;  /* 0x0000003136337211 */ /* 0x000fe200030f0eff */
[C---:B------:R-:W-:Y:S01]  /*285f0*/  IMAD R54, R3.reuse, 0x2, R54 ;  /* 0x0000000203367824 */ /* 0x040fe200078e0236 */
[----:B------:R-:W-:Y:S01]  /*28600*/  ISETP.LT.AND P4, PT, R52, UR4, !P0 ;  /* 0x0000000434007c0c */ /* 0x000fe2000c781270 */
[----:B------:R-:W-:Y:S02]  /*28610*/  ULDC UR4, c[0x0][0x22c] ;  /* 0x00008b0000047ab9 */ /* 0x000fe40000000800 */
[----:B------:R-:W-:Y:S01]  /*28620*/  IMAD R56, R3, 0x2, R54 ;  /* 0x0000000203387824 */ /* 0x000fe200078e0236 */
[----:B--2---:R1:W-:Y:S01]  /*28630*/  @P5 STG.E.U16 desc[UR18][R50.64], R8 ;  /* 0x0000000832005986 */ /* 0x0043e2000c101512 */
        /* <DEDUP_REMOVED lines=47> */
[----:B------:R-:W-:Y:S01]  /*28930*/  ULDC UR4, c[0x0][0x22c] ;  /* 0x00008b0000047ab9 */ /* 0x000fe20000000800 */
[----:B------:R-:W-:Y:S02]  /*28940*/  LOP3.LUT R14, R0, 0x66, RZ, 0xfc, !PT ;  /* 0x00000066000e7812 */ /* 0x000fe400078efcff */
[----:B------:R-:W-:Y:S01]  /*28950*/  ISETP.LT.AND P3, PT, R13, UR4, !P0 ;  /* 0x000000040d007c0c */ /* 0x000fe2000c761270 */
[----:B------:R-:W-:Y:S01]  /*28960*/  ULDC UR4, c[0x0][0x22c] ;  /* 0x00008b0000047ab9 */ /* 0x000fe20000000800 */
[----:B0-----:R-:W-:-:S02]  /*28970*/  LEA.HI.X.SX32 R11, R12, R49, 0x1, P6 ;  /* 0x000000310c0b7211 */ /* 0x001fc400030f0eff */
        /* <DEDUP_REMOVED lines=36> */
[----:B------:R-:W-:Y:S01]  /*28bc0*/  LEA R12, P6, R14, R48, 0x1 ;  /* 0x000000300e0c7211 */ /* 0x000fe200078c08ff */
[----:B------:R-:W2:Y:S01]  /*28bd0*/  LDC R15, c[0x0][0x248] ;  /* 0x00009200ff0f7b82 */ /* 0x000ea20000000800 */
[----:B------:R-:W-:-:S02]  /*28be0*/  LOP3.LUT R4, R0, 0x70, RZ, 0xfc, !PT ;  /* 0x0000007000047812 */ /* 0x000fc400078efcff */
[----:B0-----:R-:W-:Y:S02]  /*28bf0*/  PRMT R7, R6, 0x7632, R7 ;  /* 0x0000763206077816 */ /* 0x001fe40000000007 */
[----:B------:R-:W-:Y:S01]  /*28c00*/  ISETP.LT.AND P5, PT, R4, UR4, !P0 ;  /* 0x0000000404007c0c */ /* 0x000fe2000c7a1270 */
[----:B------:R-:W-:Y:S01]  /*28c10*/  ULDC UR4, c[0x0][0x22c] ;  /* 0x00008b0000047ab9 */ /* 0x000fe20000000800 */
[----:B------:R-:W-:Y:S02]  /*28c20*/  LOP3.LUT R10, R0, 0x72, RZ, 0xfc, !PT ;  /* 0x00000072000a7812 */ /* 0x000fe400078efcff */
[----:B------:R-:W-:Y:S02]  /*28c30*/  PRMT R11, R7, 0x7632, R11 ;  /* 0x00007632070b7816 */ /* 0x000fe4000000000b */
        /* <DEDUP_REMOVED lines=9> */
[----:B------:R-:W-:Y:S01]  /*28cd0*/  ISETP.LT.AND P2, PT, R10, UR4, !P0 ;  /* 0x000000040a007c0c */ /* 0x000fe2000c741270 */
[----:B------:R-:W-:Y:S01]  /*28ce0*/  ULDC UR4, c[0x0][0x22c] ;  /* 0x00008b0000047ab9 */ /* 0x000fe20000000800 */
[----:B------:R-:W-:Y:S01]  /*28cf0*/  LOP3.LUT R10, R0, 0x76, RZ, 0xfc, !PT ;  /* 0x00000076000a7812 */ /* 0x000fe200078efcff */
[----:B------:R0:W-:Y:S01]  /*28d00*/  @P3 STG.E.U16 desc[UR18][R4.64], R7 ;  /* 0x0000000704003986 */ /* 0x0001e2000c101512 */
[----:B------:R-:W-:Y:S01]  /*28d10*/  ISETP.LT.AND P3, PT, R9, UR4, !P0 ;  /* 0x0000000409007c0c */ /* 0x000fe2000c761270 */
[----:B------:R-:W-:Y:S01]  /*28d20*/  ULDC UR4, c[0x0][0x22c] ;  /* 0x00008b0000047ab9 */ /* 0x000fe20000000800 */
[----:B------:R-:W1:Y:S01]  /*28d30*/  LDC R13, c[0x0][0x248] ;  /* 0x00009200ff0d7b82 */ /* 0x000e620000000800 */
[----:B0-----:R-:W-:-:S02]  /*28d40*/  LEA.HI.X.SX32 R7, R8, R49, 0x1, P6 ;  /* 0x0000003108077211 */ /* 0x001fc400030f0eff */
[----:B------:R-:W-:-:S03]  /*28d50*/  LEA R8, P6, R12, R48, 0x1 ;  /* 0x000000300c087211 */ /* 0x000fc600078c08ff */
[----:B------:R0:W-:Y:S01]  /*28d60*/  @P4 STG.E.U16 desc[UR18][R6.64], R11 ;  /* 0x0000000b06004986 */ /* 0x0001e2000c101512 */
[----:B------:R-:W-:Y:S01]  /*28d70*/  LEA.HI.X.SX32 R9, R12, R49, 0x1, P6 ;  /* 0x000000310c097211 */ /* 0x000fe200030f0eff */
[C---:B------:R-:W-:Y:S01]  /*28d80*/  IMAD R12, R3.reuse, 0x2, R12 ;  /* 0x00000002030c7824 */ /* 0x040fe200078e020c */
[----:B------:R-:W-:Y:S01]  /*28d90*/  ISETP.LT.AND P4, PT, R10, UR4, !P0 ;  /* 0x000000040a007c0c */ /* 0x000fe2000c781270 */
[----:B------:R-:W-:Y:S01]  /*28da0*/  ULDC UR4, c[0x0][0x22c] ;  /* 0x00008b0000047ab9 */ /* 0x000fe20000000800 */
[----:B------:R-:W-:Y:S01]  /*28db0*/  LOP3.LUT R10, R0, 0x78, RZ, 0xfc, !PT ;  /* 0x00000078000a7812 */ /* 0x000fe200078efcff */
[----:B------:R3:W-:Y:S01]  /*28dc0*/  @P5 STG.E.U16 desc[UR18][R8.64], R16 ;  /* 0x0000001008005986 */ /* 0x0007e2000c101512 */
[----:B------:R-:W-:Y:S01]  /*28dd0*/  LEA R4, P5, R12, R48, 0x1 ;  /* 0x000000300c047211 */ /* 0x000fe200078a08ff */
[----:B------:R-:W-:-:S03]  /*28de0*/  IMAD R14, R3, 0x2, R12 ;  /* 0x00000002030e7824 */ /* 0x000fc600078e020c */
[-C--:B------:R-:W-:Y:S02]  /*28df0*/  LEA.HI.X.SX32 R5, R12, R49.reuse, 0x1, P5 ;  /* 0x000000310c057211 */ /* 0x080fe400028f0eff */
[----:B0-----:R-:W-:Y:S02]  /*28e00*/  LOP3.LUT R7, R0, 0x7a, RZ, 0xfc, !PT ;  /* 0x0000007a00077812 */ /* 0x001fe400078efcff */
[----:B------:R-:W-:Y:S01]  /*28e10*/  ISETP.LT.AND P5, PT, R10, UR4, !P0 ;  /* 0x000000040a007c0c */ /* 0x000fe2000c7a1270 */
[----:B------:R-:W-:Y:S01]  /*28e20*/  ULDC UR4, c[0x0][0x22c] ;  /* 0x00008b0000047ab9 */ /* 0x000fe20000000800 */
[C---:B------:R-:W-:Y:S01]  /*28e30*/  LEA R6, P6, R14.reuse, R48, 0x1 ;  /* 0x000000300e067211 */ /* 0x040fe200078c08ff */
[----:B------:R0:W-:Y:S01]  /*28e40*/  @P2 STG.E.U16 desc[UR18][R4.64], R17 ;  /* 0x0000001104002986 */ /* 0x0001e2000c101512 */
[----:B------:R-:W-:Y:S01]  /*28e50*/  IMAD R10, R3, 0x2, R14 ;  /* 0x00000002030a7824 */ /* 0x000fe200078e020e */
[----:B------:R-:W-:Y:S01]  /*28e60*/  ISETP.LT.AND P2, PT, R7, UR4, !P0 ;  /* 0x0000000407007c0c */ /* 0x000fe2000c741270 */
[----:B------:R-:W-:Y:S01]  /*28e70*/  ULDC UR4, c[0x0][0x22c] ;  /* 0x00008b0000047ab9 */ /* 0x000fe20000000800 */
[----:B------:R-:W-:Y:S01]  /*28e80*/  LEA.HI.X.SX32 R7, R14, R49, 0x1, P6 ;  /* 0x000000310e077211 */ /* 0x000fe200030f0eff */
[----:B------:R-:W-:Y:S01]  /*28e90*/  IMAD R12, R3, 0x2, R10 ;  /* 0x00000002030c7824 */ /* 0x000fe200078e020a */
[----:B---3--:R-:W-:-:S02]  /*28ea0*/  LOP3.LUT R9, R0, 0x7c, RZ, 0xfc, !PT ;  /* 0x0000007c00097812 */ /* 0x008fc400078efcff */
[CC--:B------:R-:W-:Y:S01]  /*28eb0*/  LEA R8, P6, R10.reuse, R48.reuse, 0x1 ;  /* 0x000000300a087211 */ /* 0x0c0fe200078c08ff */
[----:B------:R3:W-:Y:S01]  /*28ec0*/  @P3 STG.E.U16 desc[UR18][R6.64], R18 ;  /* 0x0000001206003986 */ /* 0x0007e2000c101512 */
[----:B------:R-:W-:Y:S01]  /*28ed0*/  ISETP.LT.AND P3, PT, R9, UR4, !P0 ;  /* 0x0000000409007c0c */ /* 0x000fe2000c761270 */
[----:B------:R-:W-:Y:S01]  /*28ee0*/  ULDC UR4, c[0x0][0x22c] ;  /* 0x00008b0000047ab9 */ /* 0x000fe20000000800 */
[-C--:B------:R-:W-:Y:S02]  /*28ef0*/  LEA.HI.X.SX32 R9, R10, R49.reuse, 0x1, P6 ;  /* 0x000000310a097211 */ /* 0x080fe400030f0eff */
[----:B0-----:R-:W-:Y:S02]  /*28f00*/  LEA R4, P6, R12, R48, 0x1 ;  /* 0x000000300c047211 */ /* 0x001fe400078c08ff */
[----:B------:R-:W-:Y:S01]  /*28f10*/  LOP3.LUT R10, R0, 0x7e, RZ, 0xfc, !PT ;  /* 0x0000007e000a7812 */ /* 0x000fe200078efcff */
[----:B------:R0:W-:Y:S01]  /*28f20*/  @P4 STG.E.U16 desc[UR18][R8.64], R19 ;  /* 0x0000001308004986 */ /* 0x0001e2000c101512 */
[----:B------:R-:W-:Y:S01]  /*28f30*/  LEA.HI.X.SX32 R5, R12, R49, 0x1, P6 ;  /* 0x000000310c057211 */ /* 0x000fe200030f0eff */
[----:B------:R-:W-:Y:S01]  /*28f40*/  IMAD R12, R3, 0x2, R12 ;  /* 0x00000002030c7824 */ /* 0x000fe200078e020c */
[----:B------:R-:W-:-:S02]  /*28f50*/  PRMT R16, R16, 0x7632, R16 ;  /* 0x0000763210107816 */ /* 0x000fc40000000010 */
[----:B------:R-:W-:Y:S01]  /*28f60*/  ISETP.LT.AND P4, PT, R10, UR4, !P0 ;  /* 0x000000040a007c0c */ /* 0x000fe2000c781270 */
[----:B------:R-:W-:Y:S01]  /*28f70*/  IMAD R10, R3, 0x2, R12 ;  /* 0x00000002030a7824 */ /* 0x000fe200078e020c */
[----:B---3--:R-:W-:Y:S01]  /*28f80*/  LOP3.LUT R7, R0, 0x80, RZ, 0xfc, !PT ;  /* 0x0000008000077812 */ /* 0x008fe200078efcff */
[----:B------:R-:W-:Y:S01]  /*28f90*/  ULDC UR4, c[0x0][0x22c] ;  /* 0x00008b0000047ab9 */ /* 0x000fe20000000800 */
[CC--:B------:R-:W-:Y:S01]  /*28fa0*/  LEA R6, P6, R12.reuse, R48.reuse, 0x1 ;  /* 0x000000300c067211 */ /* 0x0c0fe200078c08ff */
[----:B------:R3:W-:Y:S01]  /*28fb0*/  @P5 STG.E.U16 desc[UR18][R4.64], R16 ;  /* 0x0000001004005986 */ /* 0x0007e2000c101512 */
[----:B------:R-:W-:Y:S01]  /*28fc0*/  ISETP.LT.AND P5, PT, R7, UR4, !P0 ;  /* 0x0000000407007c0c */ /* 0x000fe2000c7a1270 */
[----:B------:R-:W-:Y:S01]  /*28fd0*/  ULDC UR4, c[0x0][0x22c] ;  /* 0x00008b0000047ab9 */ /* 0x000fe20000000800 */
[----:B------:R-:W-:Y:S02]  /*28fe0*/  LEA.HI.X.SX32 R7, R12, R49, 0x1, P6 ;  /* 0x000000310c077211 */ /* 0x000fe400030f0eff */
[----:B0-----:R-:W-:-:S02]  /*28ff0*/  LEA R8, P6, R10, R48, 0x1 ;  /* 0x000000300a087211 */ /* 0x001fc400078c08ff */
[----:B------:R-:W-:Y:S02]  /*29000*/  PRMT R17, R17, 0x7632, R17 ;  /* 0x0000763211117816 */ /* 0x000fe40000000011 */
[-C--:B------:R-:W-:Y:S01]  /*29010*/  LEA.HI.X.SX32 R9, R10, R49.reuse, 0x1, P6 ;  /* 0x000000310a097211 */ /* 0x080fe200030f0eff */
[C---:B------:R-:W-:Y:S01]  /*29020*/  IMAD R10, R3.reuse, 0x2, R10 ;  /* 0x00000002030a7824 */ /* 0x040fe200078e020a */
[----:B------:R-:W-:Y:S01]  /*29030*/  PRMT R18, R18, 0x7632, R18 ;  /* 0x0000763212127816 */ /* 0x000fe20000000012 */
[----:B------:R0:W-:Y:S01]  /*29040*/  @P2 STG.E.U16 desc[UR18][R6.64], R17 ;  /* 0x0000001106002986 */ /* 0x0001e2000c101512 */
[C---:B---3--:R-:W-:Y:S01]  /*29050*/  LOP3.LUT R4, R0.reuse, 0x82, RZ, 0xfc, !PT ;  /* 0x0000008200047812 */ /* 0x048fe200078efcff */
[C---:B------:R-:W-:Y:S01]  /*29060*/  IMAD R12, R3.reuse, 0x2, R10 ;  /* 0x00000002030c7824 */ /* 0x040fe200078e020a */
[----:B------:R-:W-:Y:S01]  /*29070*/  LOP3.LUT R5, R0, 0x84, RZ, 0xfc, !PT ;  /* 0x0000008400057812 */ /* 0x000fe200078efcff */
[----:B------:R3:W-:Y:S01]  /*29080*/  @P3 STG.E.U16 desc[UR18][R8.64], R18 ;  /* 0x0000001208003986 */ /* 0x0007e2000c101512 */
[----:B------:R-:W-:Y:S01]  /*29090*/  ISETP.LT.AND P2, PT, R4, UR4, !P0 ;  /* 0x0000000404007c0c */ /* 0x000fe2000c741270 */
[----:B------:R-:W-:Y:S01]  /*290a0*/  ULDC UR4, c[0x0][0x22c] ;  /* 0x00008b0000047ab9 */ /* 0x000fe20000000800 */
[CC--:B------:R-:W-:Y:S01]  /*290b0*/  LEA R4, P6, R10.reuse, R48.reuse, 0x1 ;  /* 0x000000300a047211 */ /* 0x0c0fe200078c08ff */
[----:B------:R-:W-:Y:S01]  /*290c0*/  IMAD R14, R3, 0x2, R12 ;  /* 0x00000002030e7824 */ /* 0x000fe200078e020c */
[----:B------:R-:W-:Y:S01]  /*290d0*/  ISETP.LT.AND P3, PT, R5, UR4, !P0 ;  /* 0x0000000405007c0c */ /* 0x000fe2000c761270 */
[----:B------:R-:W-:Y:S01]  /*290e0*/  ULDC UR4, c[0x0][0x22c] ;  /* 0x00008b0000047ab9 */ /* 0x000fe20000000800 */
[----:B------:R-:W-:Y:S01]  /*290f0*/  LEA.HI.X.SX32 R5, R10, R49, 0x1, P6 ;  /* 0x000000310a057211 */ /* 0x000fe200030f0eff */
[----:B------:R-:W-:Y:S01]  /*29100*/  IMAD R16, R3, 0x2, R14 ;  /* 0x0000000203107824 */ /* 0x000fe200078e020e */
[----:B0-----:R-:W-:Y:S01]  /*29110*/  LEA R6, P6, R12, R48, 0x1 ;  /* 0x000000300c067211 */ /* 0x001fe200078c08ff */
[----:B------:R-:W0:Y:S01]  /*29120*/  LDC R17, c[0x0][0x248] ;  /* 0x00009200ff117b82 */ /* 0x000e220000000800 */
[----:B------:R-:W-:-:S02]  /*29130*/  PRMT R19, R19, 0x7632, R19 ;  /* 0x0000763213137816 */ /* 0x000fc40000000013 */
[----:B------:R-:W-:Y:S02]  /*29140*/  LEA.HI.X.SX32 R7, R12, R49, 0x1, P6 ;  /* 0x000000310c077211 */ /* 0x000fe400030f0eff */
[----:B------:R-:W-:Y:S01]  /*29150*/  LOP3.LUT R10, R0, 0x86, RZ, 0xfc, !PT ;  /* 0x00000086000a7812 */ /* 0x000fe200078efcff */
[----:B------:R-:W-:Y:S01]  /*29160*/  @P4 STG.E.U16 desc[UR18][R4.64], R19 ;  /* 0x0000001304004986 */ /* 0x000fe2000c101512 */
[-C--:B---3--:R-:W-:Y:S01]  /*29170*/  LEA R8, P6, R14, R48.reuse, 0x1 ;  /* 0x000000300e087211 */ /* 0x088fe200078c08ff */
[----:B------:R-:W3:Y:S01]  /*29180*/  LDC R18, c[0x0][0x248] ;  /* 0x00009200ff127b82 */ /* 0x000ee20000000800 */
[----:B------:R-:W-:Y:S01]  /*29190*/  ISETP.LT.AND P4, PT, R10, UR4, !P0 ;  /* 0x000000040a007c0c */ /* 0x000fe2000c781270 */
[----:B------:R4:W-:Y:S01]  /*291a0*/  @P5 STG.E.U16 desc[UR18][R6.64], R20 ;  /* 0x0000001406005986 */ /* 0x0009e2000c101512 */
[----:B------:R-:W-:Y:S01]  /*291b0*/  LOP3.LUT R11, R0, 0x88, RZ, 0xfc, !PT ;  /* 0x00000088000b7812 */ /* 0x000fe200078efcff */
[----:B------:R-:W-:Y:S01]  /*291c0*/  ULDC UR4, c[0x0][0x22c] ;  /* 0x00008b0000047ab9 */ /* 0x000fe20000000800 */
[----:B------:R-:W-:-:S02]  /*291d0*/  LEA R10, P5, R16, R48, 0x1 ;  /* 0x00000030100a7211 */ /* 0x000fc400078a08ff */
[-C--:B------:R-:W-:Y:S02]  /*291e0*/  LEA.HI.X.SX32 R9, R14, R49.reuse, 0x1, P6 ;  /* 0x000000310e097211 */ /* 0x080fe400030f0eff */
[----:B------:R-:W-:Y:S01]  /*291f0*/  ISETP.LT.AND P6, PT, R11, UR4, !P0 ;  /* 0x000000040b007c0c */ /* 0x000fe2000c7c1270 */
[----:B------:R-:W-:Y:S01]  /*29200*/  ULDC UR4, c[0x0][0x22c] ;  /* 0x00008b0000047ab9 */ /* 0x000fe20000000800 */
[----:B------:R-:W-:Y:S01]  /*29210*/  LEA.HI.X.SX32 R11, R16, R49, 0x1, P5 ;  /* 0x00000031100b7211 */ /* 0x000fe200028f0eff */
[C---:B------:R-:W-:Y:S01]  /*29220*/  IMAD R16, R3.reuse, 0x2, R16 ;  /* 0x0000000203107824 */ /* 0x040fe200078e0210 */
[C---:B------:R-:W-:Y:S01]  /*29230*/  LOP3.LUT R12, R0.reuse, 0x8a, RZ, 0xfc, !PT ;  /* 0x0000008a000c7812 */ /* 0x040fe200078efcff */
[----:B------:R2:W-:Y:S01]  /*29240*/  @P2 STG.E.U16 desc[UR18][R8.64], R21 ;  /* 0x0000001508002986 */ /* 0x0005e2000c101512 */
[----:B----4-:R-:W-:Y:S01]  /*29250*/  LOP3.LUT R6, R0, 0x8c, RZ, 0xfc, !PT ;  /* 0x0000008c00067812 */ /* 0x010fe200078efcff */
[----:B------:R-:W4:Y:S01]  /*29260*/  LDC R19, c[0x0][0x248] ;  /* 0x00009200ff137b82 */ /* 0x000f220000000800 */
[----:B------:R-:W-:Y:S01]  /*29270*/  ISETP.LT.AND P2, PT, R12, UR4, !P0 ;  /* 0x000000040c007c0c */ /* 0x000fe2000c741270 */
[----:B------:R1:W-:Y:S01]  /*29280*/  @P3 STG.E.U16 desc[UR18][R10.64], R22 ;  /* 0x000000160a003986 */ /* 0x0003e2000c101512 */
[----:B------:R-:W-:Y:S01]  /*29290*/  LEA R4, P3, R16, R48, 0x1 ;  /* 0x0000003010047211 */ /* 0x000fe200078608ff */
[----:B------:R-:W-:Y:S01]  /*292a0*/  IMAD R12, R3, 0x2, R16 ;  /* 0x00000002030c7824 */ /* 0x000fe200078e0210 */
[----:B------:R-:W-:Y:S01]  /*292b0*/  ULDC UR4, c[0x0][0x22c] ;  /* 0x00008b0000047ab9 */ /* 0x000fe20000000800 */
[----:B------:R-:W-:-:S02]  /*292c0*/  LOP3.LUT R7, R0, 0x8e, RZ, 0xfc, !PT ;  /* 0x0000008e00077812 */ /* 0x000fc400078efcff */
[-C--:B------:R-:W-:Y:S01]  /*292d0*/  LEA.HI.X.SX32 R5, R16, R49.reuse, 0x1, P3 ;  /* 0x0000003110057211 */ /* 0x080fe200018f0eff */
[----:B------:R-:W-:Y:S01]  /*292e0*/  IMAD R14, R3, 0x2, R12 ;  /* 0x00000002030e7824 */ /* 0x000fe200078e020c */
[----:B------:R-:W-:Y:S01]  /*292f0*/  ISETP.LT.AND P3, PT, R6, UR4, !P0 ;  /* 0x0000000406007c0c */ /* 0x000fe2000c761270 */
[----:B------:R-:W-:Y:S01]  /*29300*/  ULDC UR4, c[0x0][0x22c] ;  /* 0x00008b0000047ab9 */ /* 0x000fe20000000800 */
[C---:B------:R-:W-:Y:S01]  /*29310*/  LEA R6, P5, R12.reuse, R48, 0x1 ;  /* 0x000000300c067211 */ /* 0x040fe200078a08ff */
[----:B------:R0:W-:Y:S01]  /*29320*/  @P4 STG.E.U16 desc[UR18][R4.64], R23 ;  /* 0x0000001704004986 */ /* 0x0001e2000c101512 */
[----:B------:R-:W-:Y:S01]  /*29330*/  ISETP.LT.AND P4, PT, R7, UR4, !P0 ;  /* 0x0000000407007c0c */ /* 0x000fe2000c781270 */
[----:B------:R-:W-:Y:S01]  /*29340*/  ULDC UR4, c[0x0][0x22c] ;  /* 0x00008b0000047ab9 */ /* 0x000fe20000000800 */
[----:B------:R-:W-:Y:S02]  /*29350*/  LEA.HI.X.SX32 R7, R12, R49, 0x1, P5 ;  /* 0x000000310c077211 */ /* 0x000fe400028f0eff */
[----:B------:R-:W-:-:S02]  /*29360*/  PRMT R20, R20, 0x7632, R20 ;  /* 0x0000763214147816 */ /* 0x000fc40000000014 */
[----:B--2---:R-:W-:Y:S02]  /*29370*/  LOP3.LUT R9, R0, 0x90, RZ, 0xfc, !PT ;  /* 0x0000009000097812 */ /* 0x004fe400078efcff */
[CC--:B------:R-:W-:Y:S01]  /*29380*/  LEA R8, P5, R14.reuse, R48.reuse, 0x1 ;  /* 0x000000300e087211 */ /* 0x0c0fe200078a08ff */
[----:B------:R2:W-:Y:S01]  /*29390*/  @P6 STG.E.U16 desc[UR18][R6.64], R20 ;  /* 0x0000001406006986 */ /* 0x0005e2000c101512 */
[----:B------:R-:W-:Y:S01]  /*293a0*/  ISETP.LT.AND P6, PT, R9, UR4, !P0 ;  /* 0x0000000409007c0c */ /* 0x000fe2000c7c1270 */
[----:B------:R-:W-:Y:S01]  /*293b0*/  ULDC UR4, c[0x0][0x22c] ;  /* 0x00008b0000047ab9 */ /* 0x000fe20000000800 */
[----:B------:R-:W-:Y:S01]  /*293c0*/  LEA.HI.X.SX32 R9, R14, R49, 0x1, P5 ;  /* 0x000000310e097211 */ /* 0x000fe200028f0eff */
[----:B------:R-:W-:Y:S01]  /*293d0*/  IMAD R14, R3, 0x2, R14 ;  /* 0x00000002030e7824 */ /* 0x000fe200078e020e */
[----:B------:R-:W-:Y:S02]  /*293e0*/  PRMT R21, R21, 0x7632, R21 ;  /* 0x0000763215157816 */ /* 0x000fe40000000015 */
[----:B-1----:R-:W-:Y:S01]  /*293f0*/  LOP3.LUT R10, R0, 0x92, RZ, 0xfc, !PT ;  /* 0x00000092000a7812 */ /* 0x002fe200078efcff */
[----:B------:R-:W-:Y:S01]  /*29400*/  IMAD R12, R3, 0x2, R14 ;  /* 0x00000002030c7824 */ /* 0x000fe200078e020e */
[----:B------:R-:W-:Y:S01]  /*29410*/  PRMT R22, R22, 0x7632, R22 ;  /* 0x0000763216167816 */ /* 0x000fe20000000016 */
[----:B------:R1:W-:Y:S01]  /*29420*/  @P2 STG.E.U16 desc[UR18][R8.64], R21 ;  /* 0x0000001508002986 */ /* 0x0003e2000c101512 */
[----:B0-----:R-:W-:-:S02]  /*29430*/  LEA R4, P2, R14, R48, 0x1 ;  /* 0x000000300e047211 */ /* 0x001fc400078408ff */
[----:B------:R-:W-:Y:S01]  /*29440*/  ISETP.LT.AND P5, PT, R10, UR4, !P0 ;  /* 0x000000040a007c0c */ /* 0x000fe2000c7a1270 */
[----:B------:R-:W-:Y:S01]  /*29450*/  ULDC UR4, c[0x0][0x22c] ;  /* 0x00008b0000047ab9 */ /* 0x000fe20000000800 */
[-C--:B------:R-:W-:Y:S01]  /*29460*/  LEA.HI.X.SX32 R5, R14, R49.reuse, 0x1, P2 ;  /* 0x000000310e057211 */ /* 0x080fe200010f0eff */
[----:B------:R-:W-:Y:S01]  /*29470*/  IMAD R14, R3, 0x2, R12 ;  /* 0x00000002030e7824 */ /* 0x000fe200078e020c */
[C---:B--2---:R-:W-:Y:S02]  /*29480*/  LEA R6, P2, R12.reuse, R48, 0x1 ;  /* 0x000000300c067211 */ /* 0x044fe400078408ff */
[----:B------:R-:W-:Y:S01]  /*29490*/  PRMT R23, R23, 0x7632, R23 ;  /* 0x0000763217177816 */ /* 0x000fe20000000017 */
[----:B------:R-:W-:Y:S01]  /*294a0*/  IMAD R16, R3, 0x2, R14 ;  /* 0x0000000203107824 */ /* 0x000fe200078e020e */
[----:B------:R-:W-:Y:S01]  /*294b0*/  LEA.HI.X.SX32 R7, R12, R49, 0x1, P2 ;  /* 0x000000310c077211 */ /* 0x000fe200010f0eff */
[----:B------:R-:W-:Y:S01]  /*294c0*/  @P3 STG.E.U16 desc[UR18][R4.64], R22 ;  /* 0x0000001604003986 */ /* 0x000fe2000c101512 */
[----:B------:R-:W-:-:S02]  /*294d0*/  LOP3.LUT R10, R0, 0x94, RZ, 0xfc, !PT ;  /* 0x00000094000a7812 */ /* 0x000fc400078efcff */
[-C--:B-1----:R-:W-:Y:S01]  /*294e0*/  LEA R8, P3, R14, R48.reuse, 0x1 ;  /* 0x000000300e087211 */ /* 0x082fe200078608ff */
[----:B------:R0:W-:Y:S01]  /*294f0*/  @P4 STG.E.U16 desc[UR18][R6.64], R23 ;  /* 0x0000001706004986 */ /* 0x0001e2000c101512 */
[----:B------:R-:W-:Y:S01]  /*29500*/  ISETP.LT.AND P2, PT, R10, UR4, !P0 ;  /* 0x000000040a007c0c */ /* 0x000fe2000c741270 */
[----:B------:R-:W-:Y:S01]  /*29510*/  ULDC UR4, c[0x0][0x22c] ;  /* 0x00008b0000047ab9 */ /* 0x000fe20000000800 */
[----:B------:R-:W-:Y:S02]  /*29520*/  LOP3.LUT R11, R0, 0x96, RZ, 0xfc, !PT ;  /* 0x00000096000b7812 */ /* 0x000fe400078efcff */
[-C--:B------:R-:W-:Y:S02]  /*29530*/  LEA R10, P4, R16, R48.reuse, 0x1 ;  /* 0x00000030100a7211 */ /* 0x080fe400078808ff */
[-C--:B------:R-:W-:Y:S02]  /*29540*/  LEA.HI.X.SX32 R9, R14, R49.reuse, 0x1, P3 ;  /* 0x000000310e097211 */ /* 0x080fe400018f0eff */
[----:B------:R-:W-:Y:S01]  /*29550*/  ISETP.LT.AND P3, PT, R11, UR4, !P0 ;  /* 0x000000040b007c0c */ /* 0x000fe2000c761270 */
[----:B------:R-:W-:Y:S01]  /*29560*/  ULDC UR4, c[0x0][0x22c] ;  /* 0x00008b0000047ab9 */ /* 0x000fe20000000800 */
[----:B------:R-:W-:Y:S01]  /*29570*/  LEA.HI.X.SX32 R11, R16, R49, 0x1, P4 ;  /* 0x00000031100b7211 */ /* 0x000fe200020f0eff */
[C---:B------:R-:W-:Y:S01]  /*29580*/  IMAD R16, R3.reuse, 0x2, R16 ;  /* 0x0000000203107824 */ /* 0x040fe200078e0210 */
[C---:B------:R-:W-:Y:S01]  /*29590*/  LOP3.LUT R12, R0.reuse, 0x98, RZ, 0xfc, !PT ;  /* 0x00000098000c7812 */ /* 0x040fe200078efcff */
[----:B------:R-:W-:Y:S01]  /*295a0*/  @P6 STG.E.U16 desc[UR18][R8.64], R24 ;  /* 0x0000001808006986 */ /* 0x000fe2000c101512 */
[----:B0-----:R-:W-:Y:S01]  /*295b0*/  LOP3.LUT R6, R0, 0x9a, RZ, 0xfc, !PT ;  /* 0x0000009a00067812 */ /* 0x001fe200078efcff */
[----:B------:R-:W0:Y:S01]  /*295c0*/  LDC R14, c[0x0][0x248] ;  /* 0x00009200ff0e7b82 */ /* 0x000e220000000800 */
[----:B------:R-:W-:Y:S01]  /*295d0*/  ISETP.LT.AND P4, PT, R12, UR4, !P0 ;  /* 0x000000040c007c0c */ /* 0x000fe2000c781270 */
[----:B------:R1:W-:Y:S01]  /*295e0*/  @P5 STG.E.U16 desc[UR18][R10.64], R25 ;  /* 0x000000190a005986 */ /* 0x0003e2000c101512 */
[----:B------:R-:W-:Y:S01]  /*295f0*/  LEA R4, P5, R16, R48, 0x1 ;  /* 0x0000003010047211 */ /* 0x000fe200078a08ff */
[----:B------:R-:W-:Y:S01]  /*29600*/  IMAD R12, R3, 0x2, R16 ;  /* 0x00000002030c7824 */ /* 0x000fe200078e0210 */
[----:B------:R-:W-:Y:S01]  /*29610*/  ULDC UR4, c[0x0][0x22c] ;  /* 0x00008b0000047ab9 */ /* 0x000fe20000000800 */
[----:B------:R-:W-:-:S02]  /*29620*/  LOP3.LUT R7, R0, 0x9c, RZ, 0xfc, !PT ;  /* 0x0000009c00077812 */ /* 0x000fc400078efcff */
[-C--:B------:R-:W-:Y:S02]  /*29630*/  LEA.HI.X.SX32 R5, R16, R49.reuse, 0x1, P5 ;  /* 0x0000003110057211 */ /* 0x080fe400028f0eff */
[----:B------:R-:W-:Y:S01]  /*29640*/  ISETP.LT.AND P5, PT, R6, UR4, !P0 ;  /* 0x0000000406007c0c */ /* 0x000fe2000c7a1270 */
[----:B------:R-:W-:Y:S01]  /*29650*/  ULDC UR4, c[0x0][0x22c] ;  /* 0x00008b0000047ab9 */ /* 0x000fe20000000800 */
[CC--:B------:R-:W-:Y:S01]  /*29660*/  LEA R6, P6, R12.reuse, R48.reuse, 0x1 ;  /* 0x000000300c067211 */ /* 0x0c0fe200078c08ff */
[----:B------:R2:W-:Y:S01]  /*29670*/  @P2 STG.E.U16 desc[UR18][R4.64], R26 ;  /* 0x0000001a04002986 */ /* 0x0005e2000c101512 */
[----:B-1----:R-:W-:Y:S01]  /*29680*/  IMAD R10, R3, 0x2, R12 ;  /* 0x00000002030a7824 */ /* 0x002fe200078e020c */
[----:B------:R-:W-:Y:S01]  /*29690*/  ISETP.LT.AND P2, PT, R7, UR4, !P0 ;  /* 0x0000000407007c0c */ /* 0x000fe2000c741270 */
[----:B------:R-:W-:Y:S01]  /*296a0*/  ULDC UR4, c[0x0][0x22c] ;  /* 0x00008b0000047ab9 */ /* 0x000fe20000000800 */
[-C--:B------:R-:W-:Y:S01]  /*296b0*/  LEA.HI.X.SX32 R7, R12, R49.reuse, 0x1, P6 ;  /* 0x000000310c077211 */ /* 0x080fe200030f0eff */
[----:B------:R-:W-:Y:S01]  /*296c0*/  IMAD R12, R3, 0x2, R10 ;  /* 0x00000002030c7824 */ /* 0x000fe200078e020a */
[----:B------:R-:W-:Y:S01]  /*296d0*/  LOP3.LUT R9, R0, 0x9e, RZ, 0xfc, !PT ;  /* 0x0000009e00097812 */ /* 0x000fe200078efcff */
[----:B------:R-:W1:Y:S01]  /*296e0*/  LDC R11, c[0x0][0x248] ;  /* 0x00009200ff0b7b82 */ /* 0x000e620000000800 */
[C---:B------:R-:W-:Y:S01]  /*296f0*/  LEA R8, P6, R10.reuse, R48, 0x1 ;  /* 0x000000300a087211 */ /* 0x040fe200078c08ff */
[----:B------:R3:W-:Y:S01]  /*29700*/  @P3 STG.E.U16 desc[UR18][R6.64], R27 ;  /* 0x0000001b06003986 */ /* 0x0007e2000c101512 */
[----:B------:R-:W-:Y:S01]  /*29710*/  ISETP.LT.AND P3, PT, R9, UR4, !P0 ;  /* 0x0000000409007c0c */ /* 0x000fe2000c761270 */
[----:B------:R-:W-:Y:S01]  /*29720*/  ULDC UR4, c[0x0][0x22c] ;  /* 0x00008b0000047ab9 */ /* 0x000fe20000000800 */
[----:B------:R-:W-:-:S02]  /*29730*/  LEA.HI.X.SX32 R9, R10, R49, 0x1, P6 ;  /* 0x000000310a097211 */ /* 0x000fc400030f0eff */
[----:B--2---:R-:W-:Y:S01]  /*29740*/  LEA R4, P6, R12, R48, 0x1 ;  /* 0x000000300c047211 */ /* 0x004fe200078c08ff */
[----:B------:R-:W2:Y:S01]  /*29750*/  LDC R16, c[0x0][0x248] ;  /* 0x00009200ff107b82 */ /* 0x000ea20000000800 */
[----:B------:R-:W-:Y:S02]  /*29760*/  PRMT R24, R24, 0x7632, R24 ;  /* 0x0000763218187816 */ /* 0x000fe40000000018 */
[----:B------:R-:W-:Y:S01]  /*29770*/  LEA.HI.X.SX32 R5, R12, R49, 0x1, P6 ;  /* 0x000000310c057211 */ /* 0x000fe200030f0eff */
[----:B------:R-:W-:Y:S01]  /*29780*/  IMAD R12, R3, 0x2, R12 ;  /* 0x00000002030c7824 */ /* 0x000fe200078e020c */
[C---:B------:R-:W-:Y:S01]  /*29790*/  LOP3.LUT R10, R0.reuse, 0xa0, RZ, 0xfc, !PT ;  /* 0x000000a0000a7812 */ /* 0x040fe200078efcff */
[----:B------:R-:W-:Y:S01]  /*297a0*/  @P4 STG.E.U16 desc[UR18][R8.64], R24 ;  /* 0x0000001808004986 */ /* 0x000fe2000c101512 */
[----:B------:R-:W-:Y:S02]  /*297b0*/  PRMT R25, R25, 0x7632, R25 ;  /* 0x0000763219197816 */ /* 0x000fe40000000019 */
[----:B---3--:R-:W-:-:S02]  /*297c0*/  LOP3.LUT R7, R0, 0xa2, RZ, 0xfc, !PT ;  /* 0x000000a200077812 */ /* 0x008fc400078efcff */
[----:B------:R-:W-:Y:S01]  /*297d0*/  ISETP.LT.AND P4, PT, R10, UR4, !P0 ;  /* 0x000000040a007c0c */ /* 0x000fe2000c781270 */
[----:B------:R-:W-:Y:S01]  /*297e0*/  ULDC UR4, c[0x0][0x22c] ;  /* 0x00008b0000047ab9 */ /* 0x000fe20000000800 */
[C---:B------:R-:W-:Y:S01]  /*297f0*/  LEA R6, P6, R12.reuse, R48, 0x1 ;  /* 0x000000300c067211 */ /* 0x040fe200078c08ff */
[----:B------:R3:W-:Y:S01]  /*29800*/  @P5 STG.E.U16 desc[UR18][R4.64], R25 ;  /* 0x0000001904005986 */ /* 0x0007e2000c101512 */
[----:B------:R-:W-:Y:S01]  /*29810*/  IMAD R10, R3, 0x2, R12 ;  /* 0x00000002030a7824 */ /* 0x000fe200078e020c */
[----:B------:R-:W-:Y:S01]  /*29820*/  ISETP.LT.AND P5, PT, R7, UR4, !P0 ;  /* 0x0000000407007c0c */ /* 0x000fe2000c7a1270 */
[----:B------:R-:W-:Y:S01]  /*29830*/  ULDC UR4, c[0x0][0x22c] ;  /* 0x00008b0000047ab9 */ /* 0x000fe20000000800 */
[----:B------:R-:W-:Y:S02]  /*29840*/  LEA.HI.X.SX32 R7, R12, R49, 0x1, P6 ;  /* 0x000000310c077211 */ /* 0x000fe400030f0eff */
[----:B------:R-:W-:Y:S01]  /*29850*/  PRMT R26, R26, 0x7632, R26 ;  /* 0x000076321a1a7816 */ /* 0x000fe2000000001a */
[----:B------:R-:W4:Y:S01]  /*29860*/  LDC R12, c[0x0][0x248] ;  /* 0x00009200ff0c7b82 */ /* 0x000f220000000800 */
[----:B------:R-:W-:-:S03]  /*29870*/  PRMT R27, R27, 0x7632, R27 ;  /* 0x000076321b1b7816 */ /* 0x000fc6000000001b */
[----:B------:R1:W-:Y:S01]  /*29880*/  @P2 STG.E.U16 desc[UR18][R6.64], R26 ;  /* 0x0000001a06002986 */ /* 0x0003e2000c101512 */
[----:B---3--:R-:W-:Y:S02]  /*29890*/  LOP3.LUT R5, R0, 0xa4, RZ, 0xfc, !PT ;  /* 0x000000a400057812 */ /* 0x008fe400078efcff */
[C---:B------:R-:W-:Y:S02]  /*298a0*/  LEA R4, P6, R10.reuse, R48, 0x1 ;  /* 0x000000300a047211 */ /* 0x040fe400078c08ff */
[----:B------:R-:W-:Y:S01]  /*298b0*/  ISETP.LT.AND P2, PT, R5, UR4, !P0 ;  /* 0x0000000405007c0c */ /* 0x000fe2000c741270 */
[----:B------:R-:W-:Y:S01]  /*298c0*/  ULDC UR4, c[0x0][0x22c] ;  /* 0x00008b0000047ab9 */ /* 0x000fe20000000800 */
[----:B------:R-:W-:Y:S01]  /*298d0*/  LEA.HI.X.SX32 R5, R10, R49, 0x1, P6 ;  /* 0x000000310a057211 */ /* 0x000fe200030f0eff */
[----:B------:R-:W-:Y:S01]  /*298e0*/  IMAD R10, R3, 0x2, R10 ;  /* 0x00000002030a7824 */ /* 0x000fe200078e020a */
[----:B------:R-:W-:-:S03]  /*298f0*/  LOP3.LUT R3, R0, 0xa6, RZ, 0xfc, !PT ;  /* 0x000000a600037812 */ /* 0x000fc600078efcff */
[----:B-1----:R-:W-:Y:S01]  /*29900*/  IMAD R7, R11, 0x2, R10 ;  /* 0x000000020b077824 */ /* 0x002fe200078e020a */
[CC--:B------:R-:W-:Y:S01]  /*29910*/  LEA R8, P6, R10.reuse, R48.reuse, 0x1 ;  /* 0x000000300a087211 */ /* 0x0c0fe200078c08ff */
[----:B------:R1:W-:Y:S01]  /*29920*/  @P3 STG.E.U16 desc[UR18][R4.64], R27 ;  /* 0x0000001b04003986 */ /* 0x0003e2000c101512 */
[----:B------:R-:W-:Y:S01]  /*29930*/  ISETP.LT.AND P3, PT, R3, UR4, !P0 ;  /* 0x0000000403007c0c */ /* 0x000fe2000c761270 */
[----:B------:R-:W-:Y:S01]  /*29940*/  ULDC UR4, c[0x0][0x22c] ;  /* 0x00008b0000047ab9 */ /* 0x000fe20000000800 */
[-C--:B------:R-:W-:Y:S01]  /*29950*/  LEA.HI.X.SX32 R9, R10, R49.reuse, 0x1, P6 ;  /* 0x000000310a097211 */ /* 0x080fe200030f0eff */
[----:B0-----:R-:W-:Y:S01]  /*29960*/  IMAD R10, R14, 0x2, R7 ;  /* 0x000000020e0a7824 */ /* 0x001fe200078e0207 */
[-C--:B------:R-:W-:Y:S01]  /*29970*/  LEA R6, P6, R7, R48.reuse, 0x1 ;  /* 0x0000003007067211 */ /* 0x080fe200078c08ff */
[----:B------:R-:W0:Y:S01]  /*29980*/  LDC R14, c[0x0][0x248] ;  /* 0x00009200ff0e7b82 */ /* 0x000e220000000800 */
[----:B------:R-:W-:Y:S01]  /*29990*/  LOP3.LUT R3, R0, 0xa8, RZ, 0xfc, !PT ;  /* 0x000000a800037812 */ /* 0x000fe200078efcff */
[----:B------:R-:W-:Y:S01]  /*299a0*/  IMAD R11, R13, 0x2, R10 ;  /* 0x000000020d0b7824 */ /* 0x000fe200078e020a */
[----:B------:R-:W-:Y:S01]  /*299b0*/  LEA.HI.X.SX32 R7, R7, R49, 0x1, P6 ;  /* 0x0000003107077211 */ /* 0x000fe200030f0eff */
[----:B------:R3:W-:Y:S01]  /*299c0*/  @P4 STG.E.U16 desc[UR18][R8.64], R28 ;  /* 0x0000001c08004986 */ /* 0x0007e2000c101512 */
[----:B------:R-:W-:Y:S01]  /*299d0*/  ISETP.LT.AND P4, PT, R3, UR4, !P0 ;  /* 0x0000000403007c0c */ /* 0x000fe2000c781270 */
[----:B------:R-:W-:Y:S01]  /*299e0*/  ULDC UR4, c[0x0][0x22c] ;  /* 0x00008b0000047ab9 */ /* 0x000fe20000000800 */
[----:B-1----:R-:W-:Y:S01]  /*299f0*/  LEA R4, P6, R10, R48, 0x1 ;  /* 0x000000300a047211 */ /* 0x002fe200078c08ff */
[----:B------:R-:W1:Y:S01]  /*29a00*/  LDC R13, c[0x0][0x248] ;  /* 0x00009200ff0d7b82 */ /* 0x000e620000000800 */
[----:B------:R2:W-:Y:S01]  /*29a10*/  @P5 STG.E.U16 desc[UR18][R6.64], R29 ;  /* 0x0000001d06005986 */ /* 0x0005e2000c101512 */
[----:B------:R-:W-:-:S02]  /*29a20*/  LOP3.LUT R3, R0, 0xaa, RZ, 0xfc, !PT ;  /* 0x000000aa00037812 */ /* 0x000fc400078efcff */
[-C--:B------:R-:W-:Y:S02]  /*29a30*/  LEA.HI.X.SX32 R5, R10, R49.reuse, 0x1, P6 ;  /* 0x000000310a057211 */ /* 0x080fe400030f0eff */
[----:B------:R-:W-:Y:S02]  /*29a40*/  LOP3.LUT R10, R0, 0xac, RZ, 0xfc, !PT ;  /* 0x000000ac000a7812 */ /* 0x000fe400078efcff */
[----:B------:R-:W-:Y:S01]  /*29a50*/  ISETP.LT.AND P5, PT, R3, UR4, !P0 ;  /* 0x0000000403007c0c */ /* 0x000fe2000c7a1270 */
[----:B------:R0:W-:Y:S01]  /*29a60*/  @P2 STG.E.U16 desc[UR18][R4.64], R30 ;  /* 0x0000001e04002986 */ /* 0x0001e2000c101512 */
[CC--:B---3--:R-:W-:Y:S01]  /*29a70*/  LEA R8, P2, R11.reuse, R48.reuse, 0x1 ;  /* 0x000000300b087211 */ /* 0x0c8fe200078408ff */
[----:B------:R-:W-:Y:S01]  /*29a80*/  ULDC UR4, c[0x0][0x22c] ;  /* 0x00008b0000047ab9 */ /* 0x000fe20000000800 */
[----:B------:R-:W-:Y:S02]  /*29a90*/  PRMT R28, R28, 0x7632, R28 ;  /* 0x000076321c1c7816 */ /* 0x000fe4000000001c */
[----:B------:R-:W-:Y:S01]  /*29aa0*/  LEA.HI.X.SX32 R9, R11, R49, 0x1, P2 ;  /* 0x000000310b097211 */ /* 0x000fe200010f0eff */
[----:B----4-:R-:W-:Y:S01]  /*29ab0*/  IMAD R11, R12, 0x2, R11 ;  /* 0x000000020c0b7824 */ /* 0x010fe200078e020b */
[----:B------:R-:W-:Y:S01]  /*29ac0*/  ISETP.LT.AND P6, PT, R10, UR4, !P0 ;  /* 0x000000040a007c0c */ /* 0x000fe2000c7c1270 */
[----:B------:R-:W3:Y:S01]  /*29ad0*/  LDC R12, c[0x0][0x248] ;  /* 0x00009200ff0c7b82 */ /* 0x000ee20000000800 */
[----:B--2---:R-:W-:Y:S01]  /*29ae0*/  PRMT R29, R29, 0x7632, R29 ;  /* 0x000076321d1d7816 */ /* 0x004fe2000000001d */
[----:B------:R2:W-:Y:S01]  /*29af0*/  @P3 STG.E.U16 desc[UR18][R8.64], R31 ;  /* 0x0000001f08003986 */ /* 0x0005e2000c101512 */
[----:B0-----:R-:W-:Y:S01]  /*29b00*/  IMAD R10, R14, 0x2, R11 ;  /* 0x000000020e0a7824 */ /* 0x001fe200078e020b */
[----:B------:R-:W-:Y:S01]  /*29b10*/  LEA R4, P3, R11, R48, 0x1 ;  /* 0x000000300b047211 */ /* 0x000fe200078608ff */
[----:B------:R-:W-:Y:S01]  /*29b20*/  ULDC UR4, c[0x0][0x22c] ;  /* 0x00008b0000047ab9 */ /* 0x000fe20000000800 */
[----:B------:R-:W-:-:S02]  /*29b30*/  LOP3.LUT R3, R0, 0xae, RZ, 0xfc, !PT ;  /* 0x000000ae00037812 */ /* 0x000fc400078efcff */
[-C--:B------:R-:W-:Y:S01]  /*29b40*/  LEA.HI.X.SX32 R5, R11, R49.reuse, 0x1, P3 ;  /* 0x000000310b057211 */ /* 0x080fe200018f0eff */
[----:B------:R-:W0:Y:S01]  /*29b50*/  LDC R14, c[0x0][0x248] ;  /* 0x00009200ff0e7b82 */ /* 0x000e220000000800 */
[CC--:B------:R-:W-:Y:S02]  /*29b60*/  LEA R6, P3, R10.reuse, R48.reuse, 0x1 ;  /* 0x000000300a067211 */ /* 0x0c0fe400078608ff */
[----:B------:R-:W-:Y:S01]  /*29b70*/  ISETP.LT.AND P2, PT, R3, UR5, !P0 ;  /* 0x0000000503007c0c */ /* 0x000fe2000c741270 */
[----:B------:R4:W-:Y:S01]  /*29b80*/  @P4 STG.E.U16 desc[UR18][R4.64], R28 ;  /* 0x0000001c04004986 */ /* 0x0009e2000c101512 */
[-C--:B------:R-:W-:Y:S01]  /*29b90*/  LEA.HI.X.SX32 R7, R10, R49.reuse, 0x1, P3 ;  /* 0x000000310a077211 */ /* 0x080fe200018f0eff */
[----:B-1----:R-:W-:Y:S01]  /*29ba0*/  IMAD R10, R13, 0x2, R10 ;  /* 0x000000020d0a7824 */ /* 0x002fe200078e020a */
[----:B------:R-:W-:Y:S01]  /*29bb0*/  LOP3.LUT R3, R0, 0xb0, RZ, 0xfc, !PT ;  /* 0x000000b000037812 */ /* 0x000fe200078efcff */
[----:B------:R-:W1:Y:S01]  /*29bc0*/  LDC R13, c[0x0][0x248] ;  /* 0x00009200ff0d7b82 */ /* 0x000e620000000800 */
[----:B------:R-:W-:Y:S01]  /*29bd0*/  PRMT R30, R30, 0x7632, R30 ;  /* 0x000076321e1e7816 */ /* 0x000fe2000000001e */
[----:B------:R-:W-:Y:S01]  /*29be0*/  IMAD R11, R15, 0x2, R10 ;  /* 0x000000020f0b7824 */ /* 0x000fe200078e020a */
[CC--:B--2---:R-:W-:Y:S01]  /*29bf0*/  LEA R8, P4, R10.reuse, R48.reuse, 0x1 ;  /* 0x000000300a087211 */ /* 0x0c4fe200078808ff */
[----:B------:R2:W-:Y:S01]  /*29c00*/  @P5 STG.E.U16 desc[UR18][R6.64], R29 ;  /* 0x0000001d06005986 */ /* 0x0005e2000c101512 */
[----:B------:R-:W-:Y:S01]  /*29c10*/  ISETP.LT.AND P3, PT, R3, UR4, !P0 ;  /* 0x0000000403007c0c */ /* 0x000fe2000c761270 */
[----:B------:R-:W-:Y:S01]  /*29c20*/  ULDC UR4, c[0x0][0x22c] ;  /* 0x00008b0000047ab9 */ /* 0x000fe20000000800 */
[-C--:B------:R-:W-:Y:S01]  /*29c30*/  LEA.HI.X.SX32 R9, R10, R49.reuse, 0x1, P4 ;  /* 0x000000310a097211 */ /* 0x080fe200020f0eff */
[----:B------:R-:W1:Y:S01]  /*29c40*/  LDC R15, c[0x0][0x248] ;  /* 0x00009200ff0f7b82 */ /* 0x000e620000000800 */
[CC--:B----4-:R-:W-:Y:S01]  /*29c50*/  LEA R4, P5, R11.reuse, R48.reuse, 0x1 ;  /* 0x000000300b047211 */ /* 0x0d0fe200078a08ff */
[----:B------:R-:W-:Y:S01]  /*29c60*/  ULDC UR5, c[0x0][0x22c] ;  /* 0x00008b0000057ab9 */ /* 0x000fe20000000800 */
[----:B------:R-:W-:Y:S01]  /*29c70*/  LOP3.LUT R3, R0, 0xb2, RZ, 0xfc, !PT ;  /* 0x000000b200037812 */ /* 0x000fe200078efcff */
[----:B------:R0:W-:Y:S01]  /*29c80*/  @P6 STG.E.U16 desc[UR18][R8.64], R30 ;  /* 0x0000001e08006986 */ /* 0x0001e2000c101512 */
[----:B------:R-:W-:Y:S01]  /*29c90*/  LEA.HI.X.SX32 R5, R11, R49, 0x1, P5 ;  /* 0x000000310b057211 */ /* 0x000fe200028f0eff */
[----:B---3--:R-:W-:Y:S01]  /*29ca0*/  IMAD R11, R12, 0x2, R11 ;  /* 0x000000020c0b7824 */ /* 0x008fe200078e020b */
[----:B------:R-:W-:Y:S01]  /*29cb0*/  ISETP.LT.AND P4, PT, R3, UR4, !P0 ;  /* 0x0000000403007c0c */ /* 0x000fe2000c781270 */
[----:B------:R-:W3:Y:S01]  /*29cc0*/  LDC R10, c[0x0][0x248] ;  /* 0x00009200ff0a7b82 */ /* 0x000ee20000000800 */
[----:B------:R-:W-:Y:S01]  /*29cd0*/  LOP3.LUT R3, R0, 0xb4, RZ, 0xfc, !PT ;  /* 0x000000b400037812 */ /* 0x000fe200078efcff */
[----:B------:R-:W-:Y:S01]  /*29ce0*/  ULDC UR4, c[0x0][0x22c] ;  /* 0x00008b0000047ab9 */ /* 0x000fe20000000800 */
[----:B--2---:R-:W-:-:S02]  /*29cf0*/  LEA R6, P6, R11, R48, 0x1 ;  /* 0x000000300b067211 */ /* 0x004fc400078c08ff */
[----:B------:R-:W-:Y:S02]  /*29d00*/  PRMT R31, R31, 0x7632, R31 ;  /* 0x000076321f1f7816 */ /* 0x000fe4000000001f */
[-C--:B------:R-:W-:Y:S01]  /*29d10*/  LEA.HI.X.SX32 R7, R11, R49.reuse, 0x1, P6 ;  /* 0x000000310b077211 */ /* 0x080fe200030f0eff */
[----:B0-----:R-:W-:Y:S01]  /*29d20*/  IMAD R9, R14, 0x2, R11 ;  /* 0x000000020e097824 */ /* 0x001fe200078e020b */
[----:B------:R-:W-:Y:S01]  /*29d30*/  ISETP.LT.AND P5, PT, R3, UR4, !P0 ;  /* 0x0000000403007c0c */ /* 0x000fe2000c7a1270 */
[----:B------:R-:W-:Y:S01]  /*29d40*/  @P2 STG.E.U16 desc[UR18][R4.64], R31 ;  /* 0x0000001f04002986 */ /* 0x000fe2000c101512 */
[C---:B------:R-:W-:Y:S01]  /*29d50*/  LOP3.LUT R3, R0.reuse, 0xb6, RZ, 0xfc, !PT ;  /* 0x000000b600037812 */ /* 0x040fe200078efcff */
[----:B------:R-:W-:Y:S01]  /*29d60*/  ULDC UR4, c[0x0][0x22c] ;  /* 0x00008b0000047ab9 */ /* 0x000fe20000000800 */
[----:B------:R-:W-:Y:S01]  /*29d70*/  LEA R8, P6, R9, R48, 0x1 ;  /* 0x0000003009087211 */ /* 0x000fe200078c08ff */
[----:B------:R0:W-:Y:S01]  /*29d80*/  @P3 STG.E.U16 desc[UR18][R6.64], R32 ;  /* 0x0000002006003986 */ /* 0x0001e2000c101512 */
[----:B------:R-:W-:Y:S01]  /*29d90*/  ISETP.LT.AND P2, PT, R3, UR4, !P0 ;  /* 0x0000000403007c0c */ /* 0x000fe2000c741270 */
[----:B------:R-:W-:Y:S01]  /*29da0*/  ULDC UR4, c[0x0][0x22c] ;  /* 0x00008b0000047ab9 */ /* 0x000fe20000000800 */
[C---:B------:R-:W-:Y:S01]  /*29db0*/  LOP3.LUT R3, R0.reuse, 0xb8, RZ, 0xfc, !PT ;  /* 0x000000b800037812 */ /* 0x040fe200078efcff */
[----:B------:R-:W2:Y:S03]  /*29dc0*/  LDC R14, c[0x0][0x248] ;  /* 0x00009200ff0e7b82 */ /* 0x000ea60000000800 */
[----:B------:R-:W-:Y:S01]  /*29dd0*/  ISETP.LT.AND P3, PT, R3, UR4, !P0 ;  /* 0x0000000403007c0c */ /* 0x000fe2000c761270 */
[----:B------:R-:W-:Y:S01]  /*29de0*/  ULDC UR4, c[0x0][0x22c] ;  /* 0x00008b0000047ab9 */ /* 0x000fe20000000800 */
[----:B------:R-:W-:Y:S01]  /*29df0*/  LOP3.LUT R3, R0, 0xba, RZ, 0xfc, !PT ;  /* 0x000000ba00037812 */ /* 0x000fe200078efcff */
[----:B---3--:R-:W-:Y:S01]  /*29e00*/  IMAD R10, R10, 0x2, R9 ;  /* 0x000000020a0a7824 */ /* 0x008fe200078e0209 */
[----:B------:R-:W-:-:S02]  /*29e10*/  LEA.HI.X.SX32 R9, R9, R49, 0x1, P6 ;  /* 0x0000003109097211 */ /* 0x000fc400030f0eff */
[----:B0-----:R-:W-:Y:S01]  /*29e20*/  PRMT R32, R32, 0x7632, R32 ;  /* 0x0000763220207816 */ /* 0x001fe20000000020 */
[----:B-1----:R-:W-:Y:S01]  /*29e30*/  IMAD R12, R13, 0x2, R10 ;  /* 0x000000020d0c7824 */ /* 0x002fe200078e020a */
[CC--:B------:R-:W-:Y:S01]  /*29e40*/  LEA R4, P6, R10.reuse, R48.reuse, 0x1 ;  /* 0x000000300a047211 */ /* 0x0c0fe200078c08ff */
[----:B------:R0:W-:Y:S01]  /*29e50*/  @P4 STG.E.U16 desc[UR18][R8.64], R33 ;  /* 0x0000002108004986 */ /* 0x0001e2000c101512 */
[----:B------:R-:W-:Y:S01]  /*29e60*/  ISETP.LT.AND P4, PT, R3, UR4, !P0 ;  /* 0x0000000403007c0c */ /* 0x000fe2000c781270 */
[----:B------:R-:W-:Y:S01]  /*29e70*/  ULDC UR4, c[0x0][0x22c] ;  /* 0x00008b0000047ab9 */ /* 0x000fe20000000800 */
[-C--:B------:R-:W-:Y:S01]  /*29e80*/  LEA.HI.X.SX32 R5, R10, R49.reuse, 0x1, P6 ;  /* 0x000000310a057211 */ /* 0x080fe200030f0eff */
[----:B------:R-:W1:Y:S01]  /*29e90*/  LDC R13, c[0x0][0x248] ;  /* 0x00009200ff0d7b82 */ /* 0x000e620000000800 */
[-C--:B------:R-:W-:Y:S02]  /*29ea0*/  LEA R10, P6, R12, R48.reuse, 0x1 ;  /* 0x000000300c0a7211 */ /* 0x080fe400078c08ff */
[----:B------:R-:W-:Y:S01]  /*29eb0*/  LOP3.LUT R3, R0, 0xbc, RZ, 0xfc, !PT ;  /* 0x000000bc00037812 */ /* 0x000fe200078efcff */
[----:B------:R3:W-:Y:S01]  /*29ec0*/  @P5 STG.E.U16 desc[UR18][R4.64], R34 ;  /* 0x0000002204005986 */ /* 0x0007e2000c101512 */
[----:B------:R-:W-:Y:S01]  /*29ed0*/  LEA.HI.X.SX32 R11, R12, R49, 0x1, P6 ;  /* 0x000000310c0b7211 */ /* 0x000fe200030f0eff */
[----:B------:R-:W-:Y:S01]  /*29ee0*/  IMAD R12, R15, 0x2, R12 ;  /* 0x000000020f0c7824 */ /* 0x000fe200078e020c */
[----:B------:R-:W-:Y:S01]  /*29ef0*/  ISETP.LT.AND P5, PT, R3, UR4, !P0 ;  /* 0x0000000403007c0c */ /* 0x000fe2000c7a1270 */
[----:B0-----:R-:W0:Y:S01]  /*29f00*/  LDC R9, c[0x0][0x248] ;  /* 0x00009200ff097b82 */ /* 0x001e220000000800 */
[----:B------:R-:W-:Y:S01]  /*29f10*/  LOP3.LUT R3, R0, 0xbe, RZ, 0xfc, !PT ;  /* 0x000000be00037812 */ /* 0x000fe200078efcff */
[----:B------:R4:W-:Y:S01]  /*29f20*/  @P2 STG.E.U16 desc[UR18][R10.64], R35 ;  /* 0x000000230a002986 */ /* 0x0009e2000c101512 */
[----:B------:R-:W-:Y:S01]  /*29f30*/  LEA R6, P6, R12, R48, 0x1 ;  /* 0x000000300c067211 */ /* 0x000fe200078c08ff */
[----:B------:R-:W-:Y:S01]  /*29f40*/  IMAD R8, R17, 0x2, R12 ;  /* 0x0000000211087824 */ /* 0x000fe200078e020c */
[----:B------:R-:W-:Y:S01]  /*29f50*/  ULDC UR4, c[0x0][0x22c] ;  /* 0x00008b0000047ab9 */ /* 0x000fe20000000800 */
[----:B------:R-:W-:-:S02]  /*29f60*/  PRMT R33, R33, 0x7632, R33 ;  /* 0x0000763221217816 */ /* 0x000fc40000000021 */
[-C--:B------:R-:W-:Y:S01]  /*29f70*/  LEA.HI.X.SX32 R7, R12, R49.reuse, 0x1, P6 ;  /* 0x000000310c077211 */ /* 0x080fe200030f0eff */
[----:B------:R-:W1:Y:S01]  /*29f80*/  LDC R15, c[0x0][0x248] ;  /* 0x00009200ff0f7b82 */ /* 0x000e620000000800 */
[----:B------:R-:W-:Y:S01]  /*29f90*/  ISETP.LT.AND P2, PT, R3, UR4, !P0 ;  /* 0x0000000403007c0c */ /* 0x000fe2000c741270 */
[----:B------:R-:W-:Y:S01]  /*29fa0*/  ULDC UR4, c[0x0][0x22c] ;  /* 0x00008b0000047ab9 */ /* 0x000fe20000000800 */
[----:B---3--:R-:W-:Y:S01]  /*29fb0*/  LEA R4, P6, R8, R48, 0x1 ;  /* 0x0000003008047211 */ /* 0x008fe200078c08ff */
[----:B------:R-:W-:Y:S01]  /*29fc0*/  @P3 STG.E.U16 desc[UR18][R6.64], R32 ;  /* 0x0000002006003986 */ /* 0x000fe2000c101512 */
[----:B------:R-:W-:Y:S02]  /*29fd0*/  LOP3.LUT R3, R0, 0xc0, RZ, 0xfc, !PT ;  /* 0x000000c000037812 */ /* 0x000fe400078efcff */
[----:B------:R-:W-:Y:S01]  /*29fe0*/  LEA.HI.X.SX32 R5, R8, R49, 0x1, P6 ;  /* 0x0000003108057211 */ /* 0x000fe200030f0eff */
[----:B----4-:R-:W3:Y:S01]  /*29ff0*/  LDC R10, c[0x0][0x248] ;  /* 0x00009200ff0a7b82 */ /* 0x010ee20000000800 */
[----:B------:R-:W-:Y:S01]  /*2a000*/  ISETP.LT.AND P3, PT, R3, UR4, !P0 ;  /* 0x0000000403007c0c */ /* 0x000fe2000c761270 */
[----:B------:R-:W-:Y:S01]  /*2a010*/  ULDC UR4, c[0x0][0x22c] ;  /* 0x00008b0000047ab9 */ /* 0x000fe20000000800 */
[----:B------:R-:W-:Y:S01]  /*2a020*/  LOP3.LUT R3, R0, 0xc2, RZ, 0xfc, !PT ;  /* 0x000000c200037812 */ /* 0x000fe200078efcff */
[----:B------:R4:W-:Y:S01]  /*2a030*/  @P4 STG.E.U16 desc[UR18][R4.64], R33 ;  /* 0x0000002104004986 */ /* 0x0009e2000c101512 */
[----:B------:R-:W-:Y:S01]  /*2a040*/  PRMT R34, R34, 0x7632, R34 ;  /* 0x0000763222227816 */ /* 0x000fe20000000022 */
[----:B0-----:R-:W-:-:S02]  /*2a050*/  IMAD R9, R9, 0x2, R8 ;  /* 0x0000000209097824 */ /* 0x001fc400078e0208 */
[----:B------:R-:W0:Y:S01]  /*2a060*/  LDC R12, c[0x0][0x248] ;  /* 0x00009200ff0c7b82 */ /* 0x000e220000000800 */
[----:B------:R-:W-:Y:S01]  /*2a070*/  ISETP.LT.AND P4, PT, R3, UR4, !P0 ;  /* 0x0000000403007c0c */ /* 0x000fe2000c781270 */
[----:B------:R-:W-:Y:S01]  /*2a080*/  ULDC UR4, c[0x0][0x22c] ;  /* 0x00008b0000047ab9 */ /* 0x000fe20000000800 */
[----:B--2---:R-:W-:Y:S01]  /*2a090*/  IMAD R3, R14, 0x2, R9 ;  /* 0x000000020e037824 */ /* 0x004fe200078e0209 */
[----:B------:R-:W-:Y:S02]  /*2a0a0*/  LEA R8, P6, R9, R48, 0x1 ;  /* 0x0000003009087211 */ /* 0x000fe400078c08ff */
[----:B------:R-:W-:Y:S02]  /*2a0b0*/  PRMT R35, R35, 0x7632, R35 ;  /* 0x0000763223237816 */ /* 0x000fe40000000023 */
[----:B------:R-:W2:Y:S01]  /*2a0c0*/  LDC R11, c[0x0][0x248] ;  /* 0x00009200ff0b7b82 */ /* 0x000ea20000000800 */
[----:B------:R-:W-:Y:S02]  /*2a0d0*/  LEA.HI.X.SX32 R9, R9, R49, 0x1, P6 ;  /* 0x0000003109097211 */ /* 0x000fe400030f0eff */
[----:B----4-:R-:W-:-:S02]  /*2a0e0*/  LOP3.LUT R5, R0, 0xc4, RZ, 0xfc, !PT ;  /* 0x000000c400057812 */ /* 0x010fc400078efcff */
[-C--:B------:R-:W-:Y:S01]  /*2a0f0*/  LEA R4, P6, R3, R48.reuse, 0x1 ;  /* 0x0000003003047211 */ /* 0x080fe200078c08ff */
[----:B------:R0:W-:Y:S01]  /*2a100*/  @P5 STG.E.U16 desc[UR18][R8.64], R34 ;  /* 0x0000002208005986 */ /* 0x0001e2000c101512 */
[----:B------:R-:W-:Y:S01]  /*2a110*/  ISETP.LT.AND P5, PT, R5, UR4, !P0 ;  /* 0x0000000405007c0c */ /* 0x000fe2000c7a1270 */
[----:B---3--:R-:W-:Y:S01]  /*2a120*/  IMAD R7, R10, 0x2, R3 ;  /* 0x000000020a077824 */ /* 0x008fe200078e0203 */
[-C--:B------:R-:W-:Y:S01]  /*2a130*/  LEA.HI.X.SX32 R5, R3, R49.reuse, 0x1, P6 ;  /* 0x0000003103057211 */ /* 0x080fe200030f0eff */
[----:B------:R-:W3:Y:S01]  /*2a140*/  LDC R14, c[0x0][0x248] ;  /* 0x00009200ff0e7b82 */ /* 0x000ee20000000800 */
[C---:B------:R-:W-:Y:S01]  /*2a150*/  LOP3.LUT R3, R0.reuse, 0xc6, RZ, 0xfc, !PT ;  /* 0x000000c600037812 */ /* 0x040fe200078efcff */
[----:B------:R-:W-:Y:S01]  /*2a160*/  ULDC UR4, c[0x0][0x22c] ;  /* 0x00008b0000047ab9 */ /* 0x000fe20000000800 */
[-C--:B------:R-:W-:Y:S01]  /*2a170*/  LEA R6, P6, R7, R48.reuse, 0x1 ;  /* 0x0000003007067211 */ /* 0x080fe200078c08ff */
[----:B------:R4:W-:Y:S01]  /*2a180*/  @P2 STG.E.U16 desc[UR18][R4.64], R35 ;  /* 0x0000002304002986 */ /* 0x0009e2000c101512 */
[----:B------:R-:W-:Y:S01]  /*2a190*/  ISETP.LT.AND P2, PT, R3, UR4, !P0 ;  /* 0x0000000403007c0c */ /* 0x000fe2000c741270 */
[----:B------:R-:W-:Y:S01]  /*2a1a0*/  ULDC UR4, c[0x0][0x22c] ;  /* 0x00008b0000047ab9 */ /* 0x000fe20000000800 */
[----:B------:R-:W-:Y:S01]  /*2a1b0*/  LOP3.LUT R3, R0, 0xc8, RZ, 0xfc, !PT ;  /* 0x000000c800037812 */ /* 0x000fe200078efcff */
[----:B0-----:R-:W-:Y:S01]  /*2a1c0*/  IMAD R9, R12, 0x2, R7 ;  /* 0x000000020c097824 */ /* 0x001fe200078e0207 */
[-C--:B------:R-:W-:Y:S01]  /*2a1d0*/  LEA.HI.X.SX32 R7, R7, R49.reuse, 0x1, P6 ;  /* 0x0000003107077211 */ /* 0x080fe200030f0eff */
[----:B------:R-:W0:Y:S02]  /*2a1e0*/  LDC R12, c[0x0][0x248] ;  /* 0x00009200ff0c7b82 */ /* 0x000e240000000800 */
[----:B------:R-:W-:Y:S01]  /*2a1f0*/  IMAD R10, R16, 0x2, R9 ;  /* 0x00000002100a7824 */ /* 0x000fe200078e0209 */
[-C--:B------:R-:W-:Y:S01]  /*2a200*/  LEA R8, P6, R9, R48.reuse, 0x1 ;  /* 0x0000003009087211 */ /* 0x080fe200078c08ff */
[----:B------:R1:W-:Y:S01]  /*2a210*/  @P3 STG.E.U16 desc[UR18][R6.64], R36 ;  /* 0x0000002406003986 */ /* 0x0003e2000c101512 */
[----:B------:R-:W-:Y:S01]  /*2a220*/  ISETP.LT.AND P3, PT, R3, UR4, !P0 ;  /* 0x0000000403007c0c */ /* 0x000fe2000c761270 */
[----:B--2---:R-:W-:Y:S01]  /*2a230*/  IMAD R11, R11, 0x2, R10 ;  /* 0x000000020b0b7824 */ /* 0x004fe200078e020a */
[-C--:B------:R-:W-:Y:S01]  /*2a240*/  LEA.HI.X.SX32 R9, R9, R49.reuse, 0x1, P6 ;  /* 0x0000003109097211 */ /* 0x080fe200030f0eff */
[----:B------:R-:W-:Y:S01]  /*2a250*/  ULDC UR4, c[0x0][0x22c] ;  /* 0x00008b0000047ab9 */ /* 0x000fe20000000800 */
[----:B----4-:R-:W-:Y:S01]  /*2a260*/  LEA R4, P6, R10, R48, 0x1 ;  /* 0x000000300a047211 */ /* 0x010fe200078c08ff */
[----:B------:R-:W2:Y:S01]  /*2a270*/  LDC R17, c[0x0][0x248] ;  /* 0x00009200ff117b82 */ /* 0x000ea20000000800 */
[----:B------:R-:W-:Y:S01]  /*2a280*/  LOP3.LUT R3, R0, 0xca, RZ, 0xfc, !PT ;  /* 0x000000ca00037812 */ /* 0x000fe200078efcff */
[----:B------:R-:W-:Y:S01]  /*2a290*/  @P4 STG.E.U16 desc[UR18][R8.64], R37 ;  /* 0x0000002508004986 */ /* 0x000fe2000c101512 */
[----:B------:R-:W-:-:S02]  /*2a2a0*/  LEA.HI.X.SX32 R5, R10, R49, 0x1, P6 ;  /* 0x000000310a057211 */ /* 0x000fc400030f0eff */
[----:B------:R-:W-:Y:S02]  /*2a2b0*/  LOP3.LUT R10, R0, 0xcc, RZ, 0xfc, !PT ;  /* 0x000000cc000a7812 */ /* 0x000fe400078efcff */
[----:B------:R-:W-:Y:S01]  /*2a2c0*/  ISETP.LT.AND P4, PT, R3, UR4, !P0 ;  /* 0x0000000403007c0c */ /* 0x000fe2000c781270 */
[----:B------:R4:W-:Y:S01]  /*2a2d0*/  @P5 STG.E.U16 desc[UR18][R4.64], R38 ;  /* 0x0000002604005986 */ /* 0x0009e2000c101512 */
[CC--:B-1----:R-:W-:Y:S01]  /*2a2e0*/  LEA R6, P5, R11.reuse, R48.reuse, 0x1 ;  /* 0x000000300b067211 */ /* 0x0c2fe200078a08ff */
[----:B------:R-:W-:Y:S01]  /*2a2f0*/  ULDC UR4, c[0x0][0x22c] ;  /* 0x00008b0000047ab9 */ /* 0x000fe20000000800 */
[----:B------:R-:W-:Y:S01]  /*2a300*/  PRMT R36, R36, 0x7632, R36 ;  /* 0x0000763224247816 */ /* 0x000fe20000000024 */
[----:B------:R-:W1:Y:S01]  /*2a310*/  LDC R16, c[0x0][0x248] ;  /* 0x00009200ff107b82 */ /* 0x000e620000000800 */
[----:B------:R-:W-:Y:S01]  /*2a320*/  LEA.HI.X.SX32 R7, R11, R49, 0x1, P5 ;  /* 0x000000310b077211 */ /* 0x000fe200028f0eff */
[----:B0-----:R-:W-:Y:S01]  /*2a330*/  IMAD R11, R12, 0x2, R11 ;  /* 0x000000020c0b7824 */ /* 0x001fe200078e020b */
[----:B------:R-:W-:Y:S01]  /*2a340*/  ISETP.LT.AND P5, PT, R10, UR4, !P0 ;  /* 0x000000040a007c0c */ /* 0x000fe2000c7a1270 */
[----:B------:R-:W-:Y:S01]  /*2a350*/  ULDC UR4, c[0x0][0x22c] ;  /* 0x00008b0000047ab9 */ /* 0x000fe20000000800 */
[----:B------:R-:W-:Y:S01]  /*2a360*/  LOP3.LUT R3, R0, 0xce, RZ, 0xfc, !PT ;  /* 0x000000ce00037812 */ /* 0x000fe200078efcff */
[----:B------:R0:W-:Y:S01]  /*2a370*/  @P2 STG.E.U16 desc[UR18][R6.64], R39 ;  /* 0x0000002706002986 */ /* 0x0001e2000c101512 */
[----:B---3--:R-:W-:Y:S01]  /*2a380*/  IMAD R10, R14, 0x2, R11 ;  /* 0x000000020e0a7824 */ /* 0x008fe200078e020b */
[----:B----4-:R-:W-:Y:S01]  /*2a390*/  LEA R4, P2, R11, R48, 0x1 ;  /* 0x000000300b047211 */ /* 0x010fe200078408ff */
[----:B------:R-:W3:Y:S01]  /*2a3a0*/  LDC R12, c[0x0][0x248] ;  /* 0x00009200ff0c7b82 */ /* 0x000ee20000000800 */
[----:B------:R-:W-:-:S02]  /*2a3b0*/  PRMT R37, R37, 0x7632, R37 ;  /* 0x0000763225257816 */ /* 0x000fc40000000025 */
[-C--:B------:R-:W-:Y:S02]  /*2a3c0*/  LEA.HI.X.SX32 R5, R11, R49.reuse, 0x1, P2 ;  /* 0x000000310b057211 */ /* 0x080fe400010f0eff */
[CC--:B------:R-:W-:Y:S02]  /*2a3d0*/  LEA R8, P2, R10.reuse, R48.reuse, 0x1 ;  /* 0x000000300a087211 */ /* 0x0c0fe400078408ff */
[----:B------:R-:W-:Y:S01]  /*2a3e0*/  ISETP.LT.AND P6, PT, R3, UR5, !P0 ;  /* 0x0000000503007c0c */ /* 0x000fe2000c7c1270 */
[----:B------:R4:W-:Y:S01]  /*2a3f0*/  @P3 STG.E.U16 desc[UR18][R4.64], R36 ;  /* 0x0000002404003986 */ /* 0x0009e2000c101512 */
[----:B------:R-:W-:Y:S01]  /*2a400*/  LEA.HI.X.SX32 R9, R10, R49, 0x1, P2 ;  /* 0x000000310a097211 */ /* 0x000fe200010f0eff */
[----:B------:R-:W-:Y:S01]  /*2a410*/  IMAD R10, R13, 0x2, R10 ;  /* 0x000000020d0a7824 */ /* 0x000fe200078e020a */
[----:B------:R-:W2:Y:S01]  /*2a420*/  LDC R14, c[0x0][0x248] ;  /* 0x00009200ff0e7b82 */ /* 0x000ea20000000800 */
[----:B------:R-:W-:Y:S01]  /*2a430*/  LOP3.LUT R3, R0, 0xd0, RZ, 0xfc, !PT ;  /* 0x000000d000037812 */ /* 0x000fe200078efcff */
[----:B------:R-:W-:Y:S01]  /*2a440*/  ULDC UR5, c[0x0][0x22c] ;  /* 0x00008b0000057ab9 */ /* 0x000fe20000000800 */
[----:B------:R-:W-:Y:S01]  /*2a450*/  IMAD R11, R15, 0x2, R10 ;  /* 0x000000020f0b7824 */ /* 0x000fe200078e020a */
[----:B0-----:R-:W-:Y:S01]  /*2a460*/  LEA R6, P3, R10, R48, 0x1 ;  /* 0x000000300a067211 */ /* 0x001fe200078608ff */
[----:B------:R0:W-:Y:S01]  /*2a470*/  @P4 STG.E.U16 desc[UR18][R8.64], R37 ;  /* 0x0000002508004986 */ /* 0x0001e2000c101512 */
[----:B------:R-:W-:-:S02]  /*2a480*/  PRMT R38, R38, 0x7632, R38 ;  /* 0x0000763226267816 */ /* 0x000fc40000000026 */
[-C--:B------:R-:W-:Y:S01]  /*2a490*/  LEA.HI.X.SX32 R7, R10, R49.reuse, 0x1, P3 ;  /* 0x000000310a077211 */ /* 0x080fe200018f0eff */
[----:B------:R-:W1:Y:S01]  /*2a4a0*/  LDC R13, c[0x0][0x248] ;  /* 0x00009200ff0d7b82 */ /* 0x000e620000000800 */
[-C--:B----4-:R-:W-:Y:S02]  /*2a4b0*/  LEA R4, P4, R11, R48.reuse, 0x1 ;  /* 0x000000300b047211 */ /* 0x090fe400078808ff */
[----:B------:R-:W-:Y:S01]  /*2a4c0*/  PRMT R39, R39, 0x7632, R39 ;  /* 0x0000763227277816 */ /* 0x000fe20000000027 */
[----:B------:R2:W-:Y:S01]  /*2a4d0*/  @P5 STG.E.U16 desc[UR18][R6.64], R38 ;  /* 0x0000002606005986 */ /* 0x0005e2000c101512 */
[----:B------:R-:W-:Y:S01]  /*2a4e0*/  LEA.HI.X.SX32 R5, R11, R49, 0x1, P4 ;  /* 0x000000310b057211 */ /* 0x000fe200020f0eff */
[----:B---3--:R-:W-:Y:S01]  /*2a4f0*/  IMAD R11, R12, 0x2, R11 ;  /* 0x000000020c0b7824 */ /* 0x008fe200078e020b */
[----:B------:R-:W-:Y:S01]  /*2a500*/  ISETP.LT.AND P2, PT, R3, UR4, !P0 ;  /* 0x0000000403007c0c */ /* 0x000fe2000c741270 */
[----:B------:R-:W3:Y:S01]  /*2a510*/  LDC R10, c[0x0][0x248] ;  /* 0x00009200ff0a7b82 */ /* 0x000ee20000000800 */
[----:B------:R-:W-:Y:S01]  /*2a520*/  LOP3.LUT R3, R0, 0xd2, RZ, 0xfc, !PT ;  /* 0x000000d200037812 */ /* 0x000fe200078efcff */
[----:B------:R-:W-:Y:S01]  /*2a530*/  ULDC UR4, c[0x0][0x22c] ;  /* 0x00008b0000047ab9 */ /* 0x000fe20000000800 */
[----:B------:R4:W-:Y:S01]  /*2a540*/  @P6 STG.E.U16 desc[UR18][R4.64], R39 ;  /* 0x0000002704006986 */ /* 0x0009e2000c101512 */
[----:B0-----:R-:W-:-:S02]  /*2a550*/  LEA R8, P6, R11, R48, 0x1 ;  /* 0x000000300b087211 */ /* 0x001fc400078c08ff */
[----:B------:R-:W-:Y:S01]  /*2a560*/  ISETP.LT.AND P3, PT, R3, UR4, !P0 ;  /* 0x0000000403007c0c */ /* 0x000fe2000c761270 */
[----:B------:R-:W-:Y:S01]  /*2a570*/  ULDC UR4, c[0x0][0x22c] ;  /* 0x00008b0000047ab9 */ /* 0x000fe20000000800 */
[----:B------:R-:W0:Y:S01]  /*2a580*/  LDC R15, c[0x0][0x248] ;  /* 0x00009200ff0f7b82 */ /* 0x000e220000000800 */
[----:B--2---:R-:W-:Y:S01]  /*2a590*/  IMAD R7, R14, 0x2, R11 ;  /* 0x000000020e077824 */ /* 0x004fe200078e020b */
[C---:B------:R-:W-:Y:S02]  /*2a5a0*/  LOP3.LUT R3, R0.reuse, 0xd4, RZ, 0xfc, !PT ;  /* 0x000000d400037812 */ /* 0x040fe400078efcff */
[-C--:B------:R-:W-:Y:S02]  /*2a5b0*/  LEA.HI.X.SX32 R9, R11, R49.reuse, 0x1, P6 ;  /* 0x000000310b097211 */ /* 0x080fe400030f0eff */
[----:B------:R-:W-:Y:S02]  /*2a5c0*/  LEA R6, P6, R7, R48, 0x1 ;  /* 0x0000003007067211 */ /* 0x000fe400078c08ff */
[----:B------:R-:W-:Y:S01]  /*2a5d0*/  ISETP.LT.AND P4, PT, R3, UR4, !P0 ;  /* 0x0000000403007c0c */ /* 0x000fe2000c781270 */
[----:B------:R-:W-:Y:S01]  /*2a5e0*/  ULDC UR4, c[0x0][0x22c] ;  /* 0x00008b0000047ab9 */ /* 0x000fe20000000800 */
[----:B------:R-:W-:Y:S01]  /*2a5f0*/  LOP3.LUT R3, R0, 0xd6, RZ, 0xfc, !PT ;  /* 0x000000d600037812 */ /* 0x000fe200078efcff */
[----:B------:R2:W-:Y:S01]  /*2a600*/  @P2 STG.E.U16 desc[UR18][R8.64], R40 ;  /* 0x0000002808002986 */ /* 0x0005e2000c101512 */
[----:B------:R-:W0:Y:S02]  /*2a610*/  LDC R14, c[0x0][0x248] ;  /* 0x00009200ff0e7b82 */ /* 0x000e240000000800 */
[----:B------:R-:W-:Y:S01]  /*2a620*/  ISETP.LT.AND P5, PT, R3, UR4, !P0 ;  /* 0x0000000403007c0c */ /* 0x000fe2000c7a1270 */
[----:B------:R-:W-:Y:S01]  /*2a630*/  ULDC UR4, c[0x0][0x22c] ;  /* 0x00008b0000047ab9 */ /* 0x000fe20000000800 */
[----:B---3--:R-:W-:Y:S01]  /*2a640*/  IMAD R10, R10, 0x2, R7 ;  /* 0x000000020a0a7824 */ /* 0x008fe200078e0207 */
[----:B------:R-:W-:-:S02]  /*2a650*/  LEA.HI.X.SX32 R7, R7, R49, 0x1, P6 ;  /* 0x0000003107077211 */ /* 0x000fc400030f0eff */
[----:B------:R-:W-:Y:S01]  /*2a660*/  LOP3.LUT R3, R0, 0xd8, RZ, 0xfc, !PT ;  /* 0x000000d800037812 */ /* 0x000fe200078efcff */
[----:B-1----:R-:W-:Y:S01]  /*2a670*/  IMAD R12, R13, 0x2, R10 ;  /* 0x000000020d0c7824 */ /* 0x002fe200078e020a */
[CC--:B----4-:R-:W-:Y:S01]  /*2a680*/  LEA R4, P6, R10.reuse, R48.reuse, 0x1 ;  /* 0x000000300a047211 */ /* 0x0d0fe200078c08ff */
[----:B------:R1:W-:Y:S01]  /*2a690*/  @P3 STG.E.U16 desc[UR18][R6.64], R41 ;  /* 0x0000002906003986 */ /* 0x0003e2000c101512 */
[----:B--2---:R-:W2:Y:S01]  /*2a6a0*/  LDC R9, c[0x0][0x248] ;  /* 0x00009200ff097b82 */ /* 0x004ea20000000800 */
[----:B------:R-:W-:Y:S01]  /*2a6b0*/  ISETP.LT.AND P2, PT, R3, UR4, !P0 ;  /* 0x0000000403007c0c */ /* 0x000fe2000c741270 */
[----:B------:R-:W-:Y:S01]  /*2a6c0*/  ULDC UR4, c[0x0][0x22c] ;  /* 0x00008b0000047ab9 */ /* 0x000fe20000000800 */
[-C--:B------:R-:W-:Y:S02]  /*2a6d0*/  LEA.HI.X.SX32 R5, R10, R49.reuse, 0x1, P6 ;  /* 0x000000310a057211 */ /* 0x080fe400030f0eff */
[-C--:B------:R-:W-:Y:S02]  /*2a6e0*/  LEA R10, P6, R12, R48.reuse, 0x1 ;  /* 0x000000300c0a7211 */ /* 0x080fe400078c08ff */
[----:B------:R-:W-:Y:S01]  /*2a6f0*/  LOP3.LUT R3, R0, 0xda, RZ, 0xfc, !PT ;  /* 0x000000da00037812 */ /* 0x000fe200078efcff */
[----:B------:R3:W-:Y:S01]  /*2a700*/  @P4 STG.E.U16 desc[UR18][R4.64], R42 ;  /* 0x0000002a04004986 */ /* 0x0007e2000c101512 */
[-C--:B------:R-:W-:Y:S01]  /*2a710*/  LEA.HI.X.SX32 R11, R12, R49.reuse, 0x1, P6 ;  /* 0x000000310c0b7211 */ /* 0x080fe200030f0eff */
[----:B0-----:R-:W-:Y:S01]  /*2a720*/  IMAD R12, R15, 0x2, R12 ;  /* 0x000000020f0c7824 */ /* 0x001fe200078e020c */
[----:B------:R-:W-:Y:S01]  /*2a730*/  ISETP.LT.AND P3, PT, R3, UR4, !P0 ;  /* 0x0000000403007c0c */ /* 0x000fe2000c761270 */
[----:B------:R-:W-:Y:S01]  /*2a740*/  ULDC UR4, c[0x0][0x22c] ;  /* 0x00008b0000047ab9 */ /* 0x000fe20000000800 */
[----:B------:R-:W-:Y:S01]  /*2a750*/  LOP3.LUT R3, R0, 0xdc, RZ, 0xfc, !PT ;  /* 0x000000dc00037812 */ /* 0x000fe200078efcff */
[----:B------:R0:W-:Y:S01]  /*2a760*/  @P5 STG.E.U16 desc[UR18][R10.64], R43 ;  /* 0x0000002b0a005986 */ /* 0x0001e2000c101512 */
[----:B-1----:R-:W-:Y:S01]  /*2a770*/  LEA R6, P6, R12, R48, 0x1 ;  /* 0x000000300c067211 */ /* 0x002fe200078c08ff */
[----:B------:R-:W-:Y:S01]  /*2a780*/  IMAD R8, R17, 0x2, R12 ;  /* 0x0000000211087824 */ /* 0x000fe200078e020c */
[----:B------:R-:W-:Y:S01]  /*2a790*/  ISETP.LT.AND P4, PT, R3, UR4, !P0 ;  /* 0x0000000403007c0c */ /* 0x000fe2000c781270 */
[----:B------:R-:W-:Y:S01]  /*2a7a0*/  ULDC UR4, c[0x0][0x22c] ;  /* 0x00008b0000047ab9 */ /* 0x000fe20000000800 */
[----:B------:R-:W-:Y:S01]  /*2a7b0*/  LOP3.LUT R3, R0, 0xde, RZ, 0xfc, !PT ;  /* 0x000000de00037812 */ /* 0x000fe200078efcff */
[----:B------:R-:W1:Y:S01]  /*2a7c0*/  LDC R17, c[0x0][0x248] ;  /* 0x00009200ff117b82 */ /* 0x000e620000000800 */
[----:B------:R-:W-:-:S02]  /*2a7d0*/  LEA.HI.X.SX32 R7, R12, R49, 0x1, P6 ;  /* 0x000000310c077211 */ /* 0x000fc400030f0eff */
[----:B------:R-:W-:Y:S01]  /*2a7e0*/  PRMT R40, R40, 0x7632, R40 ;  /* 0x0000763228287816 */ /* 0x000fe20000000028 */
[----:B--2---:R-:W-:Y:S01]  /*2a7f0*/  IMAD R9, R9, 0x2, R8 ;  /* 0x0000000209097824 */ /* 0x004fe200078e0208 */
[----:B------:R-:W-:Y:S01]  /*2a800*/  ISETP.LT.AND P5, PT, R3, UR4, !P0 ;  /* 0x0000000403007c0c */ /* 0x000fe2000c7a1270 */
[----:B------:R-:W-:Y:S01]  /*2a810*/  ULDC UR4, c[0x0][0x22c] ;  /* 0x00008b0000047ab9 */ /* 0x000fe20000000800 */
[----:B---3--:R-:W-:Y:S01]  /*2a820*/  LEA R4, P6, R8, R48, 0x1 ;  /* 0x0000003008047211 */ /* 0x008fe200078c08ff */
[----:B0-----:R-:W0:Y:S01]  /*2a830*/  LDC R10, c[0x0][0x248] ;  /* 0x00009200ff0a7b82 */ /* 0x001e220000000800 */
[----:B------:R-:W-:Y:S01]  /*2a840*/  LOP3.LUT R3, R0, 0xe0, RZ, 0xfc, !PT ;  /* 0x000000e000037812 */ /* 0x000fe200078efcff */
[----:B------:R-:W-:Y:S01]  /*2a850*/  @P2 STG.E.U16 desc[UR18][R6.64], R40 ;  /* 0x0000002806002986 */ /* 0x000fe2000c101512 */
[----:B------:R-:W-:Y:S02]  /*2a860*/  PRMT R41, R41, 0x7632, R41 ;  /* 0x0000763229297816 */ /* 0x000fe40000000029 */
[----:B------:R-:W-:-:S02]  /*2a870*/  LEA.HI.X.SX32 R5, R8, R49, 0x1, P6 ;  /* 0x0000003108057211 */ /* 0x000fc400030f0eff */
[----:B------:R-:W-:Y:S01]  /*2a880*/  ISETP.LT.AND P2, PT, R3, UR4, !P0 ;  /* 0x0000000403007c0c */ /* 0x000fe2000c741270 */
[----:B------:R-:W2:Y:S01]  /*2a890*/  LDC R12, c[0x0][0x248] ;  /* 0x00009200ff0c7b82 */ /* 0x000ea20000000800 */
[----:B------:R-:W-:Y:S01]  /*2a8a0*/  LOP3.LUT R3, R0, 0xe2, RZ, 0xfc, !PT ;  /* 0x000000e200037812 */ /* 0x000fe200078efcff */
[----:B------:R-:W-:Y:S01]  /*2a8b0*/  ULDC UR4, c[0x0][0x22c] ;  /* 0x00008b0000047ab9 */ /* 0x000fe20000000800 */
[----:B------:R3:W-:Y:S01]  /*2a8c0*/  @P3 STG.E.U16 desc[UR18][R4.64], R41 ;  /* 0x0000002904003986 */ /* 0x0007e2000c101512 */
[----:B------:R-:W-:Y:S02]  /*2a8d0*/  LEA R8, P6, R9, R48, 0x1 ;  /* 0x0000003009087211 */ /* 0x000fe400078c08ff */
[----:B------:R-:W-:Y:S01]  /*2a8e0*/  ISETP.LT.AND P3, PT, R3, UR4, !P0 ;  /* 0x0000000403007c0c */ /* 0x000fe2000c761270 */
[----:B------:R-:W-:Y:S01]  /*2a8f0*/  IMAD R3, R14, 0x2, R9 ;  /* 0x000000020e037824 */ /* 0x000fe200078e0209 */
[----:B------:R-:W4:Y:S01]  /*2a900*/  LDC R11, c[0x0][0x248] ;  /* 0x00009200ff0b7b82 */ /* 0x000f220000000800 */
[----:B------:R-:W-:Y:S01]  /*2a910*/  LEA.HI.X.SX32 R9, R9, R49, 0x1, P6 ;  /* 0x0000003109097211 */ /* 0x000fe200030f0eff */
[----:B------:R-:W-:Y:S01]  /*2a920*/  ULDC UR4, c[0x0][0x22c] ;  /* 0x00008b0000047ab9 */ /* 0x000fe20000000800 */
[----:B------:R-:W-:-:S02]  /*2a930*/  PRMT R42, R42, 0x7632, R42 ;  /* 0x000076322a2a7816 */ /* 0x000fc4000000002a */
[----:B------:R-:W-:Y:S02]  /*2a940*/  PRMT R43, R43, 0x7632, R43 ;  /* 0x000076322b2b7816 */ /* 0x000fe4000000002b */
[----:B---3--:R-:W-:Y:S01]  /*2a950*/  LOP3.LUT R5, R0, 0xe4, RZ, 0xfc, !PT ;  /* 0x000000e400057812 */ /* 0x008fe200078efcff */
[----:B0-----:R-:W-:Y:S01]  /*2a960*/  IMAD R7, R10, 0x2, R3 ;  /* 0x000000020a077824 */ /* 0x001fe200078e0203 */
[-C--:B------:R-:W-:Y:S01]  /*2a970*/  LEA R4, P6, R3, R48.reuse, 0x1 ;  /* 0x0000003003047211 */ /* 0x080fe200078c08ff */
[----:B------:R2:W-:Y:S01]  /*2a980*/  @P4 STG.E.U16 desc[UR18][R8.64], R42 ;  /* 0x0000002a08004986 */ /* 0x0005e2000c101512 */
[----:B------:R-:W-:Y:S01]  /*2a990*/  ISETP.LT.AND P4, PT, R5, UR4, !P0 ;  /* 0x0000000405007c0c */ /* 0x000fe2000c781270 */
[----:B------:R-:W0:Y:S01]  /*2a9a0*/  LDC R14, c[0x0][0x248] ;  /* 0x00009200ff0e7b82 */ /* 0x000e220000000800 */
[----:B------:R-:W-:Y:S01]  /*2a9b0*/  LEA.HI.X.SX32 R5, R3, R49, 0x1, P6 ;  /* 0x0000003103057211 */ /* 0x000fe200030f0eff */
[----:B------:R-:W-:Y:S01]  /*2a9c0*/  ULDC UR4, c[0x0][0x22c] ;  /* 0x00008b0000047ab9 */ /* 0x000fe20000000800 */
[----:B------:R-:W-:-:S02]  /*2a9d0*/  LEA R6, P6, R7, R48, 0x1 ;  /* 0x0000003007067211 */ /* 0x000fc400078c08ff */
[----:B------:R-:W-:Y:S01]  /*2a9e0*/  LOP3.LUT R3, R0, 0xe6, RZ, 0xfc, !PT ;  /* 0x000000e600037812 */ /* 0x000fe200078efcff */
[----:B------:R3:W-:Y:S03]  /*2a9f0*/  @P5 STG.E.U16 desc[UR18][R4.64], R43 ;  /* 0x0000002b04005986 */ /* 0x0007e6000c101512 */
[----:B------:R-:W-:Y:S01]  /*2aa00*/  ISETP.LT.AND P5, PT, R3, UR4, !P0 ;  /* 0x0000000403007c0c */ /* 0x000fe2000c7a1270 */
[----:B--2---:R-:W-:Y:S01]  /*2aa10*/  IMAD R9, R12, 0x2, R7 ;  /* 0x000000020c097824 */ /* 0x004fe200078e0207 */
[-C--:B------:R-:W-:Y:S01]  /*2aa20*/  LEA.HI.X.SX32 R7, R7, R49.reuse, 0x1, P6 ;  /* 0x0000003107077211 */ /* 0x080fe200030f0eff */
[----:B------:R-:W2:Y:S01]  /*2aa30*/  LDC R12, c[0x0][0x248] ;  /* 0x00009200ff0c7b82 */ /* 0x000ea20000000800 */
[----:B------:R-:W-:Y:S01]  /*2aa40*/  LOP3.LUT R3, R0, 0xe8, RZ, 0xfc, !PT ;  /* 0x000000e800037812 */ /* 0x000fe200078efcff */
[----:B------:R-:W-:Y:S01]  /*2aa50*/  IMAD R10, R16, 0x2, R9 ;  /* 0x00000002100a7824 */ /* 0x000fe200078e0209 */
[-C--:B------:R-:W-:Y:S01]  /*2aa60*/  LEA R8, P6, R9, R48.reuse, 0x1 ;  /* 0x0000003009087211 */ /* 0x080fe200078c08ff */
[----:B------:R1:W-:Y:S01]  /*2aa70*/  @P2 STG.E.U16 desc[UR18][R6.64], R44 ;  /* 0x0000002c06002986 */ /* 0x0003e2000c101512 */
[----:B------:R-:W-:Y:S01]  /*2aa80*/  ULDC UR4, c[0x0][0x22c] ;  /* 0x00008b0000047ab9 */ /* 0x000fe20000000800 */
[----:B----4-:R-:W-:Y:S01]  /*2aa90*/  IMAD R11, R11, 0x2, R10 ;  /* 0x000000020b0b7824 */ /* 0x010fe200078e020a */
[----:B------:R-:W-:Y:S01]  /*2aaa0*/  LEA.HI.X.SX32 R9, R9, R49, 0x1, P6 ;  /* 0x0000003109097211 */ /* 0x000fe200030f0eff */
[----:B------:R-:W4:Y:S01]  /*2aab0*/  LDC R16, c[0x0][0x248] ;  /* 0x00009200ff107b82 */ /* 0x000f220000000800 */
[----:B---3--:R-:W-:-:S02]  /*2aac0*/  LEA R4, P6, R10, R48, 0x1 ;  /* 0x000000300a047211 */ /* 0x008fc400078c08ff */
[----:B------:R-:W-:Y:S01]  /*2aad0*/  ISETP.LT.AND P2, PT, R3, UR4, !P0 ;  /* 0x0000000403007c0c */ /* 0x000fe2000c741270 */
[----:B------:R-:W-:Y:S01]  /*2aae0*/  @P3 STG.E.U16 desc[UR18][R8.64], R45 ;  /* 0x0000002d08003986 */ /* 0x000fe2000c101512 */
[-C--:B------:R-:W-:Y:S01]  /*2aaf0*/  LEA.HI.X.SX32 R5, R10, R49.reuse, 0x1, P6 ;  /* 0x000000310a057211 */ /* 0x080fe200030f0eff */
[----:B------:R-:W-:Y:S01]  /*2ab00*/  ULDC UR4, c[0x0][0x22c] ;  /* 0x00008b0000047ab9 */ /* 0x000fe20000000800 */
[C---:B------:R-:W-:Y:S02]  /*2ab10*/  LOP3.LUT R3, R0.reuse, 0xea, RZ, 0xfc, !PT ;  /* 0x000000ea00037812 */ /* 0x040fe400078efcff */
[----:B------:R-:W-:Y:S01]  /*2ab20*/  LOP3.LUT R10, R0, 0xec, RZ, 0xfc, !PT ;  /* 0x000000ec000a7812 */ /* 0x000fe200078efcff */
[----:B------:R3:W-:Y:S01]  /*2ab30*/  @P4 STG.E.U16 desc[UR18][R4.64], R46 ;  /* 0x0000002e04004986 */ /* 0x0007e2000c101512 */
[-C--:B-1----:R-:W-:Y:S02]  /*2ab40*/  LEA R6, P4, R11, R48.reuse, 0x1 ;  /* 0x000000300b067211 */ /* 0x082fe400078808ff */
[----:B------:R-:W-:Y:S01]  /*2ab50*/  ISETP.LT.AND P3, PT, R3, UR4, !P0 ;  /* 0x0000000403007c0c */ /* 0x000fe2000c761270 */
[----:B------:R-:W-:Y:S01]  /*2ab60*/  ULDC UR4, c[0x0][0x22c] ;  /* 0x00008b0000047ab9 */ /* 0x000fe20000000800 */
[----:B------:R-:W-:Y:S01]  /*2ab70*/  LEA.HI.X.SX32 R7, R11, R49, 0x1, P4 ;  /* 0x000000310b077211 */ /* 0x000fe200020f0eff */
[----:B--2---:R-:W-:Y:S01]  /*2ab80*/  IMAD R11, R12, 0x2, R11 ;  /* 0x000000020c0b7824 */ /* 0x004fe200078e020b */
[----:B------:R-:W-:Y:S01]  /*2ab90*/  ISETP.LT.AND P6, PT, R10, UR4, !P0 ;  /* 0x000000040a007c0c */ /* 0x000fe2000c7c1270 */
[----:B------:R-:W-:Y:S01]  /*2aba0*/  ULDC UR4, c[0x0][0x22c] ;  /* 0x00008b0000047ab9 */ /* 0x000fe20000000800 */
[----:B------:R-:W-:Y:S01]  /*2abb0*/  LOP3.LUT R3, R0, 0xee, RZ, 0xfc, !PT ;  /* 0x000000ee00037812 */ /* 0x000fe200078efcff */
[----:B------:R-:W-:Y:S01]  /*2abc0*/  @P5 STG.E.U16 desc[UR18][R6.64], R47 ;  /* 0x0000002f06005986 */ /* 0x000fe2000c101512 */
[----:B0-----:R-:W-:Y:S01]  /*2abd0*/  IMAD R10, R14, 0x2, R11 ;  /* 0x000000020e0a7824 */ /* 0x001fe200078e020b */
[----:B---3--:R-:W-:-:S02]  /*2abe0*/  LEA R4, P5, R11, R48, 0x1 ;  /* 0x000000300b047211 */ /* 0x008fc400078a08ff */
[----:B------:R0:W1:Y:S01]  /*2abf0*/  LDS.128 R12, [R2] ;  /* 0x00000000020c7984 */ /* 0x0000620000000c00 */
[----:B------:R-:W-:Y:S02]  /*2ac00*/  PRMT R44, R44, 0x7632, R44 ;  /* 0x000076322c2c7816 */ /* 0x000fe4000000002c */
[----:B------:R-:W-:Y:S02]  /*2ac10*/  LEA.HI.X.SX32 R5, R11, R49, 0x1, P5 ;  /* 0x000000310b057211 */ /* 0x000fe400028f0eff */
[----:B------:R-:W2:Y:S01]  /*2ac20*/  LDC R11, c[0x0][0x248] ;  /* 0x00009200ff0b7b82 */ /* 0x000ea20000000800 */
[----:B------:R-:W-:Y:S02]  /*2ac30*/  LEA R8, P5, R10, R48, 0x1 ;  /* 0x000000300a087211 */ /* 0x000fe400078a08ff */
[----:B------:R-:W-:Y:S01]  /*2ac40*/  ISETP.LT.AND P4, PT, R3, UR5, !P0 ;  /* 0x0000000503007c0c */ /* 0x000fe2000c781270 */
[----:B------:R3:W-:Y:S01]  /*2ac50*/  @P2 STG.E.U16 desc[UR18][R4.64], R44 ;  /* 0x0000002c04002986 */ /* 0x0007e2000c101512 */
[----:B------:R-:W-:-:S02]  /*2ac60*/  LOP3.LUT R3, R0, 0xf0, RZ, 0xfc, !PT ;  /* 0x000000f000037812 */ /* 0x000fc400078efcff */
[-C--:B------:R-:W-:Y:S01]  /*2ac70*/  LEA.HI.X.SX32 R9, R10, R49.reuse, 0x1, P5 ;  /* 0x000000310a097211 */ /* 0x080fe200028f0eff */
[----:B------:R-:W-:Y:S01]  /*2ac80*/  IMAD R10, R17, 0x2, R10 ;  /* 0x00000002110a7824 */ /* 0x000fe200078e020a */
[----:B------:R-:W-:Y:S01]  /*2ac90*/  PRMT R45, R45, 0x7632, R45 ;  /* 0x000076322d2d7816 */ /* 0x000fe2000000002d */
[----:B------:R-:W1:Y:S01]  /*2aca0*/  LDC R17, c[0x0][0x248] ;  /* 0x00009200ff117b82 */ /* 0x000e620000000800 */
[----:B------:R-:W-:Y:S01]  /*2acb0*/  ISETP.LT.AND P2, PT, R3, UR4, !P0 ;  /* 0x0000000403007c0c */ /* 0x000fe2000c741270 */
[----:B------:R-:W-:Y:S01]  /*2acc0*/  ULDC UR4, c[0x0][0x22c] ;  /* 0x00008b0000047ab9 */ /* 0x000fe20000000800 */
[----:B------:R-:W-:Y:S01]  /*2acd0*/  LOP3.LUT R3, R0, 0xf2, RZ, 0xfc, !PT ;  /* 0x000000f200037812 */ /* 0x000fe200078efcff */
[----:B------:R2:W-:Y:S01]  /*2ace0*/  @P3 STG.E.U16 desc[UR18][R8.64], R45 ;  /* 0x0000002d08003986 */ /* 0x0005e2000c101512 */
[C---:B0-----:R-:W-:Y:S02]  /*2acf0*/  LEA R2, P5, R10.reuse, R48, 0x1 ;  /* 0x000000300a027211 */ /* 0x041fe400078a08ff */
[----:B------:R-:W-:Y:S01]  /*2ad00*/  ISETP.LT.AND P3, PT, R3, UR4, !P0 ;  /* 0x0000000403007c0c */ /* 0x000fe2000c761270 */
[----:B------:R-:W-:Y:S01]  /*2ad10*/  ULDC UR4, c[0x0][0x22c] ;  /* 0x00008b0000047ab9 */ /* 0x000fe20000000800 */
[----:B------:R-:W-:Y:S01]  /*2ad20*/  LEA.HI.X.SX32 R3, R10, R49, 0x1, P5 ;  /* 0x000000310a037211 */ /* 0x000fe200028f0eff */
[----:B------:R-:W-:Y:S01]  /*2ad30*/  IMAD R10, R19, 0x2, R10 ;  /* 0x00000002130a7824 */ /* 0x000fe200078e020a */
[----:B------:R-:W-:Y:S01]  /*2ad40*/  PRMT R46, R46, 0x7632, R46 ;  /* 0x000076322e2e7816 */ /* 0x000fe2000000002e */
[----:B------:R-:W0:Y:S01]  /*2ad50*/  LDC R19, c[0x0][0x248] ;  /* 0x00009200ff137b82 */ /* 0x000e220000000800 */
[----:B---3--:R-:W-:-:S02]  /*2ad60*/  LOP3.LUT R5, R0, 0xf4, RZ, 0xfc, !PT ;  /* 0x000000f400057812 */ /* 0x008fc400078efcff */
[----:B------:R-:W-:Y:S01]  /*2ad70*/  PRMT R47, R47, 0x7632, R47 ;  /* 0x000076322f2f7816 */ /* 0x000fe2000000002f */
[----:B------:R3:W-:Y:S01]  /*2ad80*/  @P6 STG.E.U16 desc[UR18][R2.64], R46 ;  /* 0x0000002e02006986 */ /* 0x0007e2000c101512 */
[CC--:B------:R-:W-:Y:S01]  /*2ad90*/  LEA R4, P6, R10.reuse, R48.reuse, 0x1 ;  /* 0x000000300a047211 */ /* 0x0c0fe200078c08ff */
[----:B--2---:R-:W-:Y:S01]  /*2ada0*/  IMAD R9, R11, 0x2, R10 ;  /* 0x000000020b097824 */ /* 0x004fe200078e020a */
[----:B------:R-:W-:Y:S01]  /*2adb0*/  ISETP.LT.AND P5, PT, R5, UR4, !P0 ;  /* 0x0000000405007c0c */ /* 0x000fe2000c7a1270 */
[----:B------:R-:W2:Y:S01]  /*2adc0*/  LDC R11, c[0x0][0x248] ;  /* 0x00009200ff0b7b82 */ /* 0x000ea20000000800 */
[-C--:B------:R-:W-:Y:S01]  /*2add0*/  LEA.HI.X.SX32 R5, R10, R49.reuse, 0x1, P6 ;  /* 0x000000310a057211 */ /* 0x080fe200030f0eff */
[----:B------:R-:W-:Y:S01]  /*2ade0*/  ULDC UR4, c[0x0][0x22c] ;  /* 0x00008b0000047ab9 */ /* 0x000fe20000000800 */
[CC--:B------:R-:W-:Y:S02]  /*2adf0*/  LEA R6, P6, R9.reuse, R48.reuse, 0x1 ;  /* 0x0000003009067211 */ /* 0x0c0fe400078c08ff */
[----:B------:R-:W-:Y:S01]  /*2ae00*/  LOP3.LUT R8, R0, 0xf6, RZ, 0xfc, !PT ;  /* 0x000000f600087812 */ /* 0x000fe200078efcff */
[----:B------:R0:W-:Y:S01]  /*2ae10*/  @P4 STG.E.U16 desc[UR18][R4.64], R47 ;  /* 0x0000002f04004986 */ /* 0x0001e2000c101512 */
[-C--:B------:R-:W-:Y:S01]  /*2ae20*/  LEA.HI.X.SX32 R7, R9, R49.reuse, 0x1, P6 ;  /* 0x0000003109077211 */ /* 0x080fe200030f0eff */
[----:B----4-:R-:W-:Y:S01]  /*2ae30*/  IMAD R9, R16, 0x2, R9 ;  /* 0x0000000210097824 */ /* 0x010fe200078e0209 */
[----:B------:R-:W4:Y:S01]  /*2ae40*/  LDC R10, c[0x0][0x248] ;  /* 0x00009200ff0a7b82 */ /* 0x000f220000000800 */
[----:B------:R-:W-:Y:S01]  /*2ae50*/  ISETP.LT.AND P4, PT, R8, UR4, !P0 ;  /* 0x0000000408007c0c */ /* 0x000fe2000c781270 */
[----:B------:R-:W-:Y:S01]  /*2ae60*/  ULDC UR4, c[0x0][0x22c] ;  /* 0x00008b0000047ab9 */ /* 0x000fe20000000800 */
[----:B---3--:R-:W-:Y:S01]  /*2ae70*/  LOP3.LUT R3, R0, 0xf8, RZ, 0xfc, !PT ;  /* 0x000000f800037812 */ /* 0x008fe200078efcff */
[----:B------:R-:W-:Y:S01]  /*2ae80*/  IMAD R8, R18, 0x2, R9 ;  /* 0x0000000212087824 */ /* 0x000fe200078e0209 */
[-C--:B------:R-:W-:Y:S01]  /*2ae90*/  LEA R2, P6, R9, R48.reuse, 0x1 ;  /* 0x0000003009027211 */ /* 0x080fe200078c08ff */
[----:B-1----:R1:W-:Y:S01]  /*2aea0*/  @P2 STG.E.U16 desc[UR18][R6.64], R12 ;  /* 0x0000000c06002986 */ /* 0x0023e2000c101512 */
[----:B------:R-:W-:Y:S01]  /*2aeb0*/  ISETP.LT.AND P2, PT, R3, UR4, !P0 ;  /* 0x0000000403007c0c */ /* 0x000fe2000c741270 */
[----:B------:R-:W3:Y:S01]  /*2aec0*/  LDC R16, c[0x0][0x248] ;  /* 0x00009200ff107b82 */ /* 0x000ee20000000800 */
[----:B------:R-:W-:Y:S01]  /*2aed0*/  LEA.HI.X.SX32 R3, R9, R49, 0x1, P6 ;  /* 0x0000003109037211 */ /* 0x000fe200030f0eff */
[----:B------:R-:W-:Y:S01]  /*2aee0*/  ULDC UR4, c[0x0][0x22c] ;  /* 0x00008b0000047ab9 */ /* 0x000fe20000000800 */
[----:B0-----:R-:W-:-:S03]  /*2aef0*/  LEA R4, P6, R8, R48, 0x1 ;  /* 0x0000003008047211 */ /* 0x001fc600078c08ff */
[----:B------:R-:W-:Y:S01]  /*2af00*/  @P3 STG.E.U16 desc[UR18][R2.64], R13 ;  /* 0x0000000d02003986 */ /* 0x000fe2000c101512 */
[----:B------:R-:W-:Y:S01]  /*2af10*/  LEA.HI.X.SX32 R5, R8, R49, 0x1, P6 ;  /* 0x0000003108057211 */ /* 0x000fe200030f0eff */
[----:B--2---:R-:W-:Y:S01]  /*2af20*/  IMAD R8, R11, 0x2, R8 ;  /* 0x000000020b087824 */ /* 0x004fe200078e0208 */
[----:B-1----:R-:W-:-:S03]  /*2af30*/  LOP3.LUT R6, R0, 0xfa, RZ, 0xfc, !PT ;  /* 0x000000fa00067812 */ /* 0x002fc600078efcff */
[----:B------:R0:W-:Y:S01]  /*2af40*/  @P5 STG.E.U16 desc[UR18][R4.64], R14 ;  /* 0x0000000e04005986 */ /* 0x0001e2000c101512 */
[----:B------:R-:W-:Y:S01]  /*2af50*/  IMAD R9, R17, 0x2, R8 ;  /* 0x0000000211097824 */ /* 0x000fe200078e0208 */
[----:B------:R-:W-:Y:S01]  /*2af60*/  ISETP.LT.AND P3, PT, R6, UR4, !P0 ;  /* 0x0000000406007c0c */ /* 0x000fe2000c761270 */
[----:B------:R-:W-:Y:S01]  /*2af70*/  ULDC UR4, c[0x0][0x22c] ;  /* 0x00008b0000047ab9 */ /* 0x000fe20000000800 */
[-C--:B------:R-:W-:Y:S02]  /*2af80*/  LEA R6, P5, R8, R48.reuse, 0x1 ;  /* 0x0000003008067211 */ /* 0x080fe400078a08ff */
[----:B------:R-:W-:Y:S02]  /*2af90*/  LOP3.LUT R0, R0, 0xfc, RZ, 0xfc, !PT ;  /* 0x000000fc00007812 */ /* 0x000fe400078efcff */
[----:B------:R-:W-:Y:S02]  /*2afa0*/  LEA.HI.X.SX32 R7, R8, R49, 0x1, P5 ;  /* 0x0000003108077211 */ /* 0x000fe400028f0eff */
[----:B------:R-:W-:-:S02]  /*2afb0*/  LEA R8, P5, R9, R48, 0x1 ;  /* 0x0000003009087211 */ /* 0x000fc400078a08ff */
[----:B------:R-:W-:Y:S01]  /*2afc0*/  ISETP.LT.AND P0, PT, R0, UR4, !P0 ;  /* 0x0000000400007c0c */ /* 0x000fe2000c701270 */
[----:B----4-:R-:W-:Y:S01]  /*2afd0*/  IMAD R0, R10, 0x2, R9 ;  /* 0x000000020a007824 */ /* 0x010fe200078e0209 */
[----:B------:R-:W-:Y:S01]  /*2afe0*/  PRMT R12, R12, 0x7632, R12 ;  /* 0x000076320c0c7816 */ /* 0x000fe2000000000c */
[----:B------:R1:W-:Y:S01]  /*2aff0*/  @P4 STG.E.U16 desc[UR18][R6.64], R15 ;  /* 0x0000000f06004986 */ /* 0x0003e2000c101512 */
[-C--:B------:R-:W-:Y:S01]  /*2b000*/  LEA.HI.X.SX32 R9, R9, R49.reuse, 0x1, P5 ;  /* 0x0000003109097211 */ /* 0x080fe200028f0eff */
[----:B0-----:R-:W-:Y:S01]  /*2b010*/  IMAD R5, R19, 0x2, R0 ;  /* 0x0000000213057824 */ /* 0x001fe200078e0200 */
[-C--:B------:R-:W-:Y:S02]  /*2b020*/  LEA R2, P4, R0, R48.reuse, 0x1 ;  /* 0x0000003000027211 */ /* 0x080fe400078808ff */
[----:B------:R-:W-:Y:S01]  /*2b030*/  PRMT R13, R13, 0x7632, R13 ;  /* 0x000076320d0d7816 */ /* 0x000fe2000000000d */
[----:B------:R1:W-:Y:S01]  /*2b040*/  @P2 STG.E.U16 desc[UR18][R8.64], R12 ;  /* 0x0000000c08002986 */ /* 0x0003e2000c101512 */
[----:B------:R-:W-:Y:S01]  /*2b050*/  LEA R4, P2, R5, R48, 0x1 ;  /* 0x0000003005047211 */ /* 0x000fe200078408ff */
[----:B---3--:R-:W-:Y:S01]  /*2b060*/  IMAD R10, R16, 0x2, R5 ;  /* 0x00000002100a7824 */ /* 0x008fe200078e0205 */
[----:B------:R-:W-:-:S02]  /*2b070*/  LEA.HI.X.SX32 R3, R0, R49, 0x1, P4 ;  /* 0x0000003100037211 */ /* 0x000fc400020f0eff */
[----:B------:R-:W-:Y:S02]  /*2b080*/  LEA.HI.X.SX32 R5, R5, R49, 0x1, P2 ;  /* 0x0000003105057211 */ /* 0x000fe400010f0eff */
[----:B------:R-:W-:Y:S01]  /*2b090*/  PRMT R14, R14, 0x7632, R14 ;  /* 0x000076320e0e7816 */ /* 0x000fe2000000000e */
[----:B------:R1:W-:Y:S01]  /*2b0a0*/  @P3 STG.E.U16 desc[UR18][R2.64], R13 ;  /* 0x0000000d02003986 */ /* 0x0003e2000c101512 */
[----:B------:R-:W-:-:S03]  /*2b0b0*/  LEA R48, P2, R10, R48, 0x1 ;  /* 0x000000300a307211 */ /* 0x000fc600078408ff */
[----:B------:R1:W-:Y:S01]  /*2b0c0*/  @P0 STG.E.U16 desc[UR18][R4.64], R14 ;  /* 0x0000000e04000986 */ /* 0x0003e2000c101512 */
[----:B------:R-:W-:Y:S01]  /*2b0d0*/  LEA.HI.X.SX32 R49, R10, R49, 0x1, P2 ;  /* 0x000000310a317211 */ /* 0x000fe200010f0eff */
[----:B------:R-:W-:Y:S08]  /*2b0e0*/  @!P1 EXIT ;  /* 0x000000000000994d */ /* 0x000ff00003800000 */
[----:B------:R-:W-:-:S05]  /*2b0f0*/  PRMT R24, R15, 0x7632, R24 ;  /* 0x000076320f187816 */ /* 0x000fca0000000018 */
[----:B------:R-:W-:Y:S01]  /*2b100*/  STG.E.U16 desc[UR18][R48.64], R24 ;  /* 0x0000001830007986 */ /* 0x000fe2000c101512 */
[----:B------:R-:W-:Y:S05]  /*2b110*/  EXIT ;  /* 0x000000000000794d */ /* 0x000fea0003800000 */
.L_x_2:
[----:B------:R-:W-:-:S00]  /*2b120*/  BRA `(.L_x_2) ;  /* 0xfffffffc00fc7947 */ /* 0x000fc0000383ffff */
[----:B------:R-:W-:-:S00]  /*2b130*/  NOP ;  /* 0x0000000000007918 */ /* 0x000fc00000000000 */
        /* <DEDUP_REMOVED lines=12> */
.L_x_3:


//--------------------- .nv.shared.matmul_kernel  --------------------------
	.section	.nv.shared.matmul_kernel,"aw",@nobits
	.sectionflags	@""
	.align	16
	.zero		1024


//--------------------- .nv.shared.reserved.0     --------------------------
	.section	.nv.shared.reserved.0,"aw",@nobits
	.weak		__nv_reservedSMEM_offset_0_alias
	.size		__nv_reservedSMEM_offset_0_alias, 0, 0
	.other		__nv_reservedSMEM_offset_0_alias,@"STO_CUDA_RESERVED_SHARED STV_DEFAULT"
__nv_reservedSMEM_offset_0_alias:
	.zero		0


//--------------------- .nv.constant0.matmul_kernel --------------------------
	.section	.nv.constant0.matmul_kernel,"a",@progbits
	.sectionflags	@""
	.align	4
.nv.constant0.matmul_kernel:
	.zero		608


//--------------------- SYMBOLS --------------------------

	.type		.nv.reservedSmem.offset0,@object
	.size		.nv.reservedSmem.offset0,0x4
